def matmul_kernel(
    a_ptr,
    b_ptr,
    c_ptr,
    M,
    N,
    K,
    stride_am,
    stride_ak,
    stride_bk,
    stride_bn,
    stride_cm,
    stride_cn,
    BLOCK_M: tl.constexpr,
    BLOCK_N: tl.constexpr,
    BLOCK_K: tl.constexpr,
    GROUP_M: tl.constexpr,
):
    pid = tl.program_id(axis=0)
    num_pid_m = tl.cdiv(M, BLOCK_M)
    num_pid_n = tl.cdiv(N, BLOCK_N)
    num_pid_in_group = GROUP_M * num_pid_n
    group_id = pid // num_pid_in_group
    first_pid_m = group_id * GROUP_M
    group_size_m = min(num_pid_m - first_pid_m, GROUP_M)
    pid_m = first_pid_m + ((pid % num_pid_in_group) % group_size_m)
    pid_n = (pid % num_pid_in_group) // group_size_m

    offs_am = (pid_m * BLOCK_M + tl.arange(0, BLOCK_M)) % M
    offs_bn = (pid_n * BLOCK_N + tl.arange(0, BLOCK_N)) % N
    offs_k = tl.arange(0, BLOCK_K)
    a_ptrs = a_ptr + offs_am[:, None] * stride_am + offs_k[None, :] * stride_ak
    b_ptrs = b_ptr + offs_k[:, None] * stride_bk + offs_bn[None, :] * stride_bn

    acc = tl.zeros((BLOCK_M, BLOCK_N), dtype=tl.float32)
    for kk in range(0, tl.cdiv(K, BLOCK_K)):
        a = tl.load(a_ptrs, mask=offs_k[None, :] < K - kk * BLOCK_K, other=0.0)
        b = tl.load(b_ptrs, mask=offs_k[:, None] < K - kk * BLOCK_K, other=0.0)
        acc = tl.dot(a, b, acc)
        a_ptrs += BLOCK_K * stride_ak
        b_ptrs += BLOCK_K * stride_bk

    c = acc.to(c_ptr.dtype.element_ty)
    offs_cm = pid_m * BLOCK_M + tl.arange(0, BLOCK_M)
    offs_cn = pid_n * BLOCK_N + tl.arange(0, BLOCK_N)
    c_ptrs = c_ptr + offs_cm[:, None] * stride_cm + offs_cn[None, :] * stride_cn
    mask = (offs_cm[:, None] < M) & (offs_cn[None, :] < N)
    tl.store(c_ptrs, c, mask=mask)

# config = {"BLOCK_K": 32, "BLOCK_M": 512, "BLOCK_N": 512, "GROUP_M": 8, "arch": "sm_90", "dtype": "bf16", "num_ctas": 4, "num_stages": 3, "num_warps": 4}
# arch = sm_90


// ===== COMPILED SASS (sm_90a) =====

	.target	sm_90a

	.elftype	@"ET_EXEC"


//--------------------- .note.nv.tkinfo           --------------------------
	.section	.note.nv.tkinfo,"",@"SHT_NOTE"
	.sectionflags	@"SHF_NOTE_NV_TKINFO"
	.tkinfo
        /*0018*/ 	.word	0x00000002
        /*0030*/ 	.string	""
        /*0030*/ 	.string	"ptxas"
        /*0030*/ 	.string	"Cuda compilation tools, release 13.0, V13.0.88"
        /*0030*/ 	.string	"Build cuda_13.0.r13.0/compiler.36424714_0"
        /*0030*/ 	.string	"-v  -suppress-debug-info  -lineinfo  -arch sm_90a "



//--------------------- .note.nv.cuinfo           --------------------------
	.section	.note.nv.cuinfo,"",@"SHT_NOTE"
	.sectionflags	@"SHF_NOTE_NV_CUINFO"
        /*0018*/ 	.short	0x0002
        /*001a*/ 	.short	0x005a
        /*001c*/ 	.short	0x0082
	.zero		2


//--------------------- .nv.info                  --------------------------
	.section	.nv.info,"",@"SHT_CUDA_INFO"
	.align	4


	//----- nvinfo : EIATTR_REGCOUNT
	.align		4
        /*0000*/ 	.byte	0x04, 0x2f
        /*0002*/ 	.short	(.L_1 - .L_0)
	.align		4
.L_0:
        /*0004*/ 	.word	index@(matmul_kernel)
        /*0008*/ 	.word	0x000000ff


	//----- nvinfo : EIATTR_FRAME_SIZE
	.align		4
.L_1:
        /*000c*/ 	.byte	0x04, 0x11
        /*000e*/ 	.short	(.L_3 - .L_2)
	.align		4
.L_2:
        /*0010*/ 	.word	index@(matmul_kernel)
        /*0014*/ 	.word	0x00000f80


	//----- nvinfo : EIATTR_MIN_STACK_SIZE
	.align		4
.L_3:
        /*0018*/ 	.byte	0x04, 0x12
        /*001a*/ 	.short	(.L_5 - .L_4)
	.align		4
.L_4:
        /*001c*/ 	.word	index@(matmul_kernel)
        /*0020*/ 	.word	0x00000f80
.L_5:


//--------------------- .nv.compat                --------------------------
	.section	.nv.compat,"",@"SHT_CUDA_COMPAT_INFO"
	.align	4
        /*0000*/ 	.byte	0x02, 0x09, 0x01, 0x00, 0x02, 0x02, 0x04, 0x00, 0x02, 0x05, 0x05, 0x00, 0x03, 0x07, 0x01, 0x01
        /*0010*/ 	.byte	0x02, 0x03, 0x00, 0x00, 0x02, 0x06, 0x01, 0x00, 0x04, 0x0b, 0x08, 0x00, 0x00, 0x00, 0x00, 0x00
        /*0020*/ 	.byte	0x00, 0x00, 0x00, 0x00


//--------------------- .nv.info.matmul_kernel    --------------------------
	.section	.nv.info.matmul_kernel,"",@"SHT_CUDA_INFO"
	.sectionflags	@""
	.align	4


	//----- nvinfo : EIATTR_CUDA_API_VERSION
	.align		4
        /*0000*/ 	.byte	0x04, 0x37
        /*0002*/ 	.short	(.L_7 - .L_6)
.L_6:
        /*0004*/ 	.word	0x00000082


	//----- nvinfo : EIATTR_KPARAM_INFO
	.align		4
.L_7:
        /*0008*/ 	.byte	0x04, 0x17
        /*000a*/ 	.short	(.L_9 - .L_8)
.L_8:
        /*000c*/ 	.word	0x00000000
        /*0010*/ 	.short	0x000d
        /*0012*/ 	.short	0x0048
        /*0014*/ 	.byte	0x00, 0xf4, 0x21, 0x00


	//----- nvinfo : EIATTR_KPARAM_INFO
	.align		4
.L_9:
        /*0018*/ 	.byte	0x04, 0x17
        /*001a*/ 	.short	(.L_11 - .L_10)
.L_10:
        /*001c*/ 	.word	0x00000000
        /*0020*/ 	.short	0x000c
        /*0022*/ 	.short	0x0040
        /*0024*/ 	.byte	0x00, 0xf4, 0x21, 0x00


	//----- nvinfo : EIATTR_KPARAM_INFO
	.align		4
.L_11:
        /*0028*/ 	.byte	0x04, 0x17
        /*002a*/ 	.short	(.L_13 - .L_12)
.L_12:
        /*002c*/ 	.word	0x00000000
        /*0030*/ 	.short	0x000b
        /*0032*/ 	.short	0x0038
        /*0034*/ 	.byte	0x00, 0xf0, 0x11, 0x00


	//----- nvinfo : EIATTR_KPARAM_INFO
	.align		4
.L_13:
        /*0038*/ 	.byte	0x04, 0x17
        /*003a*/ 	.short	(.L_15 - .L_14)
.L_14:
        /*003c*/ 	.word	0x00000000
        /*0040*/ 	.short	0x000a
        /*0042*/ 	.short	0x0034
        /*0044*/ 	.byte	0x00, 0xf0, 0x11, 0x00


	//----- nvinfo : EIATTR_KPARAM_INFO
	.align		4
.L_15:
        /*0048*/ 	.byte	0x04, 0x17
        /*004a*/ 	.short	(.L_17 - .L_16)
.L_16:
        /*004c*/ 	.word	0x00000000
        /*0050*/ 	.short	0x0009
        /*0052*/ 	.short	0x0030
        /*0054*/ 	.byte	0x00, 0xf0, 0x11, 0x00


	//----- nvinfo : EIATTR_KPARAM_INFO
	.align		4
.L_17:
        /*0058*/ 	.byte	0x04, 0x17
        /*005a*/ 	.short	(.L_19 - .L_18)
.L_18:
        /*005c*/ 	.word	0x00000000
        /*0060*/ 	.short	0x0008
        /*0062*/ 	.short	0x002c
        /*0064*/ 	.byte	0x00, 0xf0, 0x11, 0x00


	//----- nvinfo : EIATTR_KPARAM_INFO
	.align		4
.L_19:
        /*0068*/ 	.byte	0x04, 0x17
        /*006a*/ 	.short	(.L_21 - .L_20)
.L_20:
        /*006c*/ 	.word	0x00000000
        /*0070*/ 	.short	0x0007
        /*0072*/ 	.short	0x0028
        /*0074*/ 	.byte	0x00, 0xf0, 0x11, 0x00


	//----- nvinfo : EIATTR_KPARAM_INFO
	.align		4
.L_21:
        /*0078*/ 	.byte	0x04, 0x17
        /*007a*/ 	.short	(.L_23 - .L_22)
.L_22:
        /*007c*/ 	.word	0x00000000
        /*0080*/ 	.short	0x0006
        /*0082*/ 	.short	0x0024
        /*0084*/ 	.byte	0x00, 0xf0, 0x11, 0x00


	//----- nvinfo : EIATTR_KPARAM_INFO
	.align		4
.L_23:
        /*0088*/ 	.byte	0x04, 0x17
        /*008a*/ 	.short	(.L_25 - .L_24)
.L_24:
        /*008c*/ 	.word	0x00000000
        /*0090*/ 	.short	0x0005
        /*0092*/ 	.short	0x0020
        /*0094*/ 	.byte	0x00, 0xf0, 0x11, 0x00


	//----- nvinfo : EIATTR_KPARAM_INFO
	.align		4
.L_25:
        /*0098*/ 	.byte	0x04, 0x17
        /*009a*/ 	.short	(.L_27 - .L_26)
.L_26:
        /*009c*/ 	.word	0x00000000
        /*00a0*/ 	.short	0x0004
        /*00a2*/ 	.short	0x001c
        /*00a4*/ 	.byte	0x00, 0xf0, 0x11, 0x00


	//----- nvinfo : EIATTR_KPARAM_INFO
	.align		4
.L_27:
        /*00a8*/ 	.byte	0x04, 0x17
        /*00aa*/ 	.short	(.L_29 - .L_28)
.L_28:
        /*00ac*/ 	.word	0x00000000
        /*00b0*/ 	.short	0x0003
        /*00b2*/ 	.short	0x0018
        /*00b4*/ 	.byte	0x00, 0xf0, 0x11, 0x00


	//----- nvinfo : EIATTR_KPARAM_INFO
	.align		4
.L_29:
        /*00b8*/ 	.byte	0x04, 0x17
        /*00ba*/ 	.short	(.L_31 - .L_30)
.L_30:
        /*00bc*/ 	.word	0x00000000
        /*00c0*/ 	.short	0x0002
        /*00c2*/ 	.short	0x0010
        /*00c4*/ 	.byte	0x00, 0xf4, 0x21, 0x00


	//----- nvinfo : EIATTR_KPARAM_INFO
	.align		4
.L_31:
        /*00c8*/ 	.byte	0x04, 0x17
        /*00ca*/ 	.short	(.L_33 - .L_32)
.L_32:
        /*00cc*/ 	.word	0x00000000
        /*00d0*/ 	.short	0x0001
        /*00d2*/ 	.short	0x0008
        /*00d4*/ 	.byte	0x00, 0xf4, 0x21, 0x00


	//----- nvinfo : EIATTR_KPARAM_INFO
	.align		4
.L_33:
        /*00d8*/ 	.byte	0x04, 0x17
        /*00da*/ 	.short	(.L_35 - .L_34)
.L_34:
        /*00dc*/ 	.word	0x00000000
        /*00e0*/ 	.short	0x0000
        /*00e2*/ 	.short	0x0000
        /*00e4*/ 	.byte	0x00, 0xf4, 0x21, 0x00


	//----- nvinfo : EIATTR_EXPLICIT_CLUSTER
	.align		4
.L_35:
        /*00e8*/ 	.byte	0x01, 0x3e
	.zero		2


	//----- nvinfo : EIATTR_CTA_PER_CLUSTER
	.align		4
        /*00ec*/ 	.byte	0x04, 0x3d
        /*00ee*/ 	.short	(.L_37 - .L_36)
.L_36:
        /*00f0*/ 	.word	0x00000004
        /*00f4*/ 	.word	0x00000001
        /*00f8*/ 	.word	0x00000001


	//----- nvinfo : EIATTR_SPARSE_MMA_MASK
	.align		4
.L_37:
        /*00fc*/ 	.byte	0x03, 0x50
        /*00fe*/ 	.short	0x0000


	//----- nvinfo : EIATTR_MAXREG_COUNT
	.align		4
        /*0100*/ 	.byte	0x03, 0x1b
        /*0102*/ 	.short	0x00ff


	//----- nvinfo : EIATTR_NUM_BARRIERS
	.align		4
        /*0104*/ 	.byte	0x02, 0x4c
        /*0106*/ 	.byte	0x01
	.zero		1


	//----- nvinfo : EIATTR_ANNOTATIONS
	.align		4
        /*0108*/ 	.byte	0x04, 0x55
        /*010a*/ 	.short	(.L_39 - .L_38)


	//   ....[0]....
.L_38:
        /*010c*/ 	.word	0x00000001
        /*0110*/ 	.byte	0xe0, 0x0c, 0x00, 0x00, 0x01, 0x00, 0x00, 0x00, 0x00, 0x0d, 0x00, 0x00, 0x01, 0x00, 0x00, 0x00
        /* <DEDUP_REMOVED lines=1602> */
        /*6540*/ 	.byte	0xc0, 0xe9, 0x02, 0x00, 0x01, 0x00, 0x00, 0x00, 0xd0, 0xe9, 0x02, 0x00


	//----- nvinfo : EIATTR_MERCURY_ISA_VERSION
	.align		4
.L_39:
        /*654c*/ 	.byte	0x03, 0x5f
        /*654e*/ 	.short	0x0101


	//----- nvinfo : EIATTR_EXIT_INSTR_OFFSETS
	.align		4
        /*6550*/ 	.byte	0x04, 0x1c
        /*6552*/ 	.short	(.L_41 - .L_40)


	//   ....[0]....
.L_40:
        /*6554*/ 	.word	0x0002f1e0


	//   ....[1]....
        /*6558*/ 	.word	0x0002f210


	//----- nvinfo : EIATTR_REQNTID
	.align		4
.L_41:
        /*655c*/ 	.byte	0x04, 0x10
        /*655e*/ 	.short	(.L_43 - .L_42)
.L_42:
        /*6560*/ 	.word	0x00000080
        /*6564*/ 	.word	0x00000001
        /*6568*/ 	.word	0x00000001


	//----- nvinfo : EIATTR_CBANK_PARAM_SIZE
	.align		4
.L_43:
        /*656c*/ 	.byte	0x03, 0x19
        /*656e*/ 	.short	0x0050


	//----- nvinfo : EIATTR_PARAM_CBANK
	.align		4
        /*6570*/ 	.byte	0x04, 0x0a
        /*6572*/ 	.short	(.L_45 - .L_44)
	.align		4
.L_44:
        /*6574*/ 	.word	index@(.nv.constant0.matmul_kernel)
        /*6578*/ 	.short	0x0210
        /*657a*/ 	.short	0x0050


	//----- nvinfo : EIATTR_SW_WAR
	.align		4
.L_45:
        /*657c*/ 	.byte	0x04, 0x36
        /*657e*/ 	.short	(.L_47 - .L_46)
.L_46:
        /*6580*/ 	.word	0x00000008
.L_47:


//--------------------- .nv.callgraph             --------------------------
	.section	.nv.callgraph,"",@"SHT_CUDA_CALLGRAPH"
	.align	4
	.sectionentsize	8
	.align		4
        /*0000*/ 	.word	0x00000000
	.align		4
        /*0004*/ 	.word	0xffffffff
	.align		4
        /*0008*/ 	.word	0x00000000
	.align		4
        /*000c*/ 	.word	0xfffffffe
	.align		4
        /*0010*/ 	.word	0x00000000
	.align		4
        /*0014*/ 	.word	0xfffffffd
	.align		4
        /*0018*/ 	.word	0x00000000
	.align		4
        /*001c*/ 	.word	0xfffffffc


//--------------------- .text.matmul_kernel       --------------------------
	.section	.text.matmul_kernel,"ax",@progbits
	.align	128
        .global         matmul_kernel
        .type           matmul_kernel,@function
        .size           matmul_kernel,(.L_x_3 - matmul_kernel)
        .other          matmul_kernel,@"STO_CUDA_ENTRY STV_DEFAULT"
matmul_kernel:
.text.matmul_kernel:
[----:B------:R-:W0:Y:S08]  /*0000*/  LDC R1, c[0x0][0x28] ;  /* 0x00000a00ff017b82 */ /* 0x000e300000000800 */
[----:B------:R-:W1:Y:S01]  /*0010*/  LDC.64 R4, c[0x0][0x228] ;  /* 0x00008a00ff047b82 */ /* 0x000e620000000a00 */
[----:B------:R-:W2:Y:S01]  /*0020*/  S2R R244, SR_TID.X ;  /* 0x0000000000f47919 */ /* 0x000ea20000002100 */
[----:B0-----:R-:W-:Y:S01]  /*0030*/  VIADD R1, R1, 0xfffff080 ;  /* 0xfffff08001017836 */ /* 0x001fe20000000000 */
[----:B------:R-:W-:Y:S01]  /*0040*/  UMOV UR8, 0x400 ;  /* 0x0000040000087882 */ /* 0x000fe20000000000 */
[----:B------:R-:W-:Y:S01]  /*0050*/  ULDC.64 UR10, c[0x0][0x208] ;  /* 0x00008200000a7ab9 */ /* 0x000fe20000000a00 */
[----:B------:R-:W-:-:S02]  /*0060*/  CS2R R240, SRZ ;  /* 0x0000000000f07805 */ /* 0x000fc4000001ff00 */
[----:B------:R-:W-:Y:S02]  /*0070*/  CS2R R242, SRZ ;  /* 0x0000000000f27805 */ /* 0x000fe4000001ff00 */
[----:B------:R-:W-:Y:S01]  /*0080*/  CS2R R104, SRZ ;  /* 0x0000000000687805 */ /* 0x000fe2000001ff00 */
[----:B------:R-:W0:Y:S01]  /*0090*/  S2UR UR4, SR_CTAID.X ;  /* 0x00000000000479c3 */ /* 0x000e220000002500 */
[----:B------:R-:W-:Y:S02]  /*00a0*/  CS2R R106, SRZ ;  /* 0x00000000006a7805 */ /* 0x000fe4000001ff00 */
[----:B------:R-:W-:Y:S02]  /*00b0*/  CS2R R108, SRZ ;  /* 0x00000000006c7805 */ /* 0x000fe4000001ff00 */
[----:B------:R-:W-:Y:S02]  /*00c0*/  CS2R R110, SRZ ;  /* 0x00000000006e7805 */ /* 0x000fe4000001ff00 */
[----:B------:R-:W-:-:S02]  /*00d0*/  CS2R R96, SRZ ;  /* 0x0000000000607805 */ /* 0x000fc4000001ff00 */
[----:B------:R-:W-:Y:S02]  /*00e0*/  CS2R R98, SRZ ;  /* 0x0000000000627805 */ /* 0x000fe4000001ff00 */
[----:B------:R-:W-:Y:S02]  /*00f0*/  CS2R R100, SRZ ;  /* 0x0000000000647805 */ /* 0x000fe4000001ff00 */
[----:B------:R-:W-:Y:S01]  /*0100*/  CS2R R102, SRZ ;  /* 0x0000000000667805 */ /* 0x000fe2000001ff00 */
[----:B------:R-:W3:Y:S01]  /*0110*/  S2UR UR6, SR_CgaCtaId ;  /* 0x00000000000679c3 */ /* 0x000ee20000008800 */
[----:B------:R-:W-:Y:S02]  /*0120*/  CS2R R88, SRZ ;  /* 0x0000000000587805 */ /* 0x000fe4000001ff00 */
[----:B------:R-:W-:Y:S02]  /*0130*/  CS2R R90, SRZ ;  /* 0x00000000005a7805 */ /* 0x000fe4000001ff00 */
[----:B------:R-:W-:-:S02]  /*0140*/  CS2R R92, SRZ ;  /* 0x00000000005c7805 */ /* 0x000fc4000001ff00 */
[----:B------:R-:W-:Y:S02]  /*0150*/  CS2R R94, SRZ ;  /* 0x00000000005e7805 */ /* 0x000fe4000001ff00 */
[----:B------:R-:W-:Y:S02]  /*0160*/  CS2R R80, SRZ ;  /* 0x0000000000507805 */ /* 0x000fe4000001ff00 */
[----:B------:R-:W-:Y:S02]  /*0170*/  CS2R R82, SRZ ;  /* 0x0000000000527805 */ /* 0x000fe4000001ff00 */
[----:B------:R-:W-:Y:S01]  /*0180*/  CS2R R84, SRZ ;  /* 0x0000000000547805 */ /* 0x000fe2000001ff00 */
[----:B-1----:R-:W-:Y:S01]  /*0190*/  VIADD R0, R5, 0x1ff ;  /* 0x000001ff05007836 */ /* 0x002fe20000000000 */
[----:B------:R-:W-:Y:S02]  /*01a0*/  CS2R R86, SRZ ;  /* 0x0000000000567805 */ /* 0x000fe4000001ff00 */
[----:B------:R-:W-:-:S02]  /*01b0*/  CS2R R64, SRZ ;  /* 0x0000000000407805 */ /* 0x000fc4000001ff00 */
[----:B------:R-:W-:Y:S02]  /*01c0*/  CS2R R66, SRZ ;  /* 0x0000000000427805 */ /* 0x000fe4000001ff00 */
[----:B------:R-:W-:Y:S02]  /*01d0*/  CS2R R72, SRZ ;  /* 0x0000000000487805 */ /* 0x000fe4000001ff00 */
[----:B------:R-:W-:Y:S02]  /*01e0*/  SHF.R.S32.HI R3, RZ, 0x1f, R0 ;  /* 0x0000001fff037819 */ /* 0x000fe40000011400 */
[----:B------:R-:W-:Y:S02]  /*01f0*/  CS2R R74, SRZ ;  /* 0x00000000004a7805 */ /* 0x000fe4000001ff00 */
[----:B------:R-:W-:Y:S02]  /*0200*/  CS2R R68, SRZ ;  /* 0x0000000000447805 */ /* 0x000fe4000001ff00 */
[----:B0-----:R-:W-:Y:S01]  /*0210*/  I2FP.F32.U32 R7, UR4 ;  /* 0x0000000400077c45 */ /* 0x001fe20008201000 */
[----:B------:R-:W-:Y:S01]  /*0220*/  ULDC UR4, c[0x0][0x150] ;  /* 0x0000540000047ab9 */ /* 0x000fe20000000800 */
[----:B------:R-:W-:-:S02]  /*0230*/  LEA.HI R3, R3, R0, RZ, 0x9 ;  /* 0x0000000003037211 */ /* 0x000fc400078f48ff */
[----:B------:R-:W-:Y:S02]  /*0240*/  CS2R R70, SRZ ;  /* 0x0000000000467805 */ /* 0x000fe4000001ff00 */
[----:B------:R-:W-:Y:S01]  /*0250*/  CS2R R56, SRZ ;  /* 0x0000000000387805 */ /* 0x000fe2000001ff00 */
[----:B------:R-:W-:Y:S01]  /*0260*/  FMUL R7, R7, UR4 ;  /* 0x0000000407077c20 */ /* 0x000fe20008400000 */
[----:B------:R-:W-:Y:S02]  /*0270*/  SHF.R.S32.HI R3, RZ, 0x9, R3 ;  /* 0x00000009ff037819 */ /* 0x000fe40000011403 */
[----:B------:R-:W-:Y:S01]  /*0280*/  CS2R R58, SRZ ;  /* 0x00000000003a7805 */ /* 0x000fe2000001ff00 */
[----:B---3--:R-:W-:Y:S01]  /*0290*/  USHF.L.U32 UR5, UR6, 0x7, URZ ;  /* 0x0000000706057899 */ /* 0x008fe2000800063f */
[----:B------:R-:W-:Y:S01]  /*02a0*/  CS2R R76, SRZ ;  /* 0x00000000004c7805 */ /* 0x000fe2000001ff00 */
[----:B------:R-:W-:Y:S01]  /*02b0*/  ULEA UR8, UR6, UR8, 0x18 ;  /* 0x0000000806087291 */ /* 0x000fe2000f8ec03f */
[----:B------:R-:W-:Y:S01]  /*02c0*/  IMAD.SHL.U32 R6, R3, 0x8, RZ ;  /* 0x0000000803067824 */ /* 0x000fe200078e00ff */
[----:B------:R-:W0:Y:S01]  /*02d0*/  F2I.U32.TRUNC.NTZ R7, R7 ;  /* 0x0000000700077305 */ /* 0x000e22000020f000 */
[----:B------:R-:W-:Y:S01]  /*02e0*/  ULOP3.LUT UR5, UR5, 0x180, URZ, 0xc0, !UPT ;  /* 0x0000018005057892 */ /* 0x000fe2000f8ec03f */
[----:B------:R-:W-:-:S02]  /*02f0*/  CS2R R78, SRZ ;  /* 0x00000000004e7805 */ /* 0x000fc4000001ff00 */
[----:B------:R-:W-:Y:S02]  /*0300*/  CS2R R124, SRZ ;  /* 0x00000000007c7805 */ /* 0x000fe4000001ff00 */
[----:B------:R-:W-:Y:S02]  /*0310*/  IABS R9, R6 ;  /* 0x0000000600097213 */ /* 0x000fe40000000000 */
[----:B------:R-:W-:Y:S02]  /*0320*/  CS2R R126, SRZ ;  /* 0x00000000007e7805 */ /* 0x000fe4000001ff00 */
[----:B------:R-:W-:Y:S02]  /*0330*/  CS2R R116, SRZ ;  /* 0x0000000000747805 */ /* 0x000fe4000001ff00 */
[----:B------:R-:W-:Y:S01]  /*0340*/  CS2R R118, SRZ ;  /* 0x0000000000767805 */ /* 0x000fe2000001ff00 */
[----:B------:R-:W1:Y:S01]  /*0350*/  I2F.RP R0, R9 ;  /* 0x0000000900007306 */ /* 0x000e620000209400 */
[----:B------:R-:W-:-:S02]  /*0360*/  CS2R R60, SRZ ;  /* 0x00000000003c7805 */ /* 0x000fc4000001ff00 */
[----:B------:R-:W-:Y:S02]  /*0370*/  CS2R R62, SRZ ;  /* 0x00000000003e7805 */ /* 0x000fe4000001ff00 */
[----:B------:R-:W-:Y:S02]  /*0380*/  CS2R R52, SRZ ;  /* 0x0000000000347805 */ /* 0x000fe4000001ff00 */
[----:B------:R-:W-:Y:S02]  /*0390*/  CS2R R54, SRZ ;  /* 0x0000000000367805 */ /* 0x000fe4000001ff00 */
[----:B------:R-:W-:Y:S02]  /*03a0*/  CS2R R48, SRZ ;  /* 0x0000000000307805 */ /* 0x000fe4000001ff00 */
[----:B------:R-:W-:Y:S02]  /*03b0*/  CS2R R50, SRZ ;  /* 0x0000000000327805 */ /* 0x000fe4000001ff00 */
[----:B0-----:R-:W-:-:S02]  /*03c0*/  IABS R13, R7 ;  /* 0x00000007000d7213 */ /* 0x001fc40000000000 */
[----:B------:R-:W-:Y:S02]  /*03d0*/  CS2R R44, SRZ ;  /* 0x00000000002c7805 */ /* 0x000fe4000001ff00 */
[----:B------:R-:W-:Y:S02]  /*03e0*/  CS2R R46, SRZ ;  /* 0x00000000002e7805 */ /* 0x000fe4000001ff00 */
[----:B------:R-:W-:Y:S02]  /*03f0*/  CS2R R40, SRZ ;  /* 0x0000000000287805 */ /* 0x000fe4000001ff00 */
[----:B------:R-:W-:Y:S02]  /*0400*/  CS2R R42, SRZ ;  /* 0x00000000002a7805 */ /* 0x000fe4000001ff00 */
[----:B------:R-:W-:Y:S02]  /*0410*/  CS2R R36, SRZ ;  /* 0x0000000000247805 */ /* 0x000fe4000001ff00 */
[----:B------:R-:W-:-:S02]  /*0420*/  CS2R R38, SRZ ;  /* 0x0000000000267805 */ /* 0x000fc4000001ff00 */
[----:B------:R-:W-:Y:S01]  /*0430*/  CS2R R32, SRZ ;  /* 0x0000000000207805 */ /* 0x000fe2000001ff00 */
[----:B-1----:R-:W0:Y:S01]  /*0440*/  MUFU.RCP R0, R0 ;  /* 0x0000000000007308 */ /* 0x002e220000001000 */
[----:B------:R-:W-:Y:S02]  /*0450*/  CS2R R34, SRZ ;  /* 0x0000000000227805 */ /* 0x000fe4000001ff00 */
[----:B------:R-:W-:Y:S02]  /*0460*/  CS2R R28, SRZ ;  /* 0x00000000001c7805 */ /* 0x000fe4000001ff00 */
[----:B------:R-:W-:Y:S02]  /*0470*/  CS2R R30, SRZ ;  /* 0x00000000001e7805 */ /* 0x000fe4000001ff00 */
[----:B------:R-:W-:Y:S02]  /*0480*/  CS2R R24, SRZ ;  /* 0x0000000000187805 */ /* 0x000fe4000001ff00 */
[----:B------:R-:W-:-:S02]  /*0490*/  CS2R R26, SRZ ;  /* 0x00000000001a7805 */ /* 0x000fc4000001ff00 */
[----:B------:R-:W-:Y:S02]  /*04a0*/  CS2R R20, SRZ ;  /* 0x0000000000147805 */ /* 0x000fe4000001ff00 */
        /* <DEDUP_REMOVED lines=9> */
[----:B------:R-:W-:Y:S01]  /*0540*/  CS2R R130, SRZ ;  /* 0x0000000000827805 */ /* 0x000fe2000001ff00 */
[----:B0-----:R-:W-:Y:S01]  /*0550*/  VIADD R2, R0, 0xffffffe ;  /* 0x0ffffffe00027836 */ /* 0x001fe20000000000 */
[----:B------:R-:W-:-:S02]  /*0560*/  IABS R0, R6 ;  /* 0x0000000600007213 */ /* 0x000fc40000000000 */
[----:B------:R-:W-:Y:S02]  /*0570*/  CS2R R132, SRZ ;  /* 0x0000000000847805 */ /* 0x000fe4000001ff00 */
[----:B------:R-:W-:Y:S01]  /*0580*/  CS2R R134, SRZ ;  /* 0x0000000000867805 */ /* 0x000fe2000001ff00 */
[----:B------:R0:W1:Y:S01]  /*0590*/  F2I.FTZ.U32.TRUNC.NTZ R3, R2 ;  /* 0x0000000200037305 */ /* 0x000062000021f000 */
[----:B------:R-:W-:Y:S01]  /*05a0*/  CS2R R136, SRZ ;  /* 0x0000000000887805 */ /* 0x000fe2000001ff00 */
[----:B------:R-:W-:Y:S01]  /*05b0*/  IMAD.MOV R0, RZ, RZ, -R0 ;  /* 0x000000ffff007224 */ /* 0x000fe200078e0a00 */
[----:B------:R-:W-:Y:S02]  /*05c0*/  CS2R R138, SRZ ;  /* 0x00000000008a7805 */ /* 0x000fe4000001ff00 */
[----:B------:R-:W-:Y:S02]  /*05d0*/  CS2R R140, SRZ ;  /* 0x00000000008c7805 */ /* 0x000fe4000001ff00 */
[----:B------:R-:W-:-:S02]  /*05e0*/  CS2R R142, SRZ ;  /* 0x00000000008e7805 */ /* 0x000fc4000001ff00 */
[----:B------:R-:W-:Y:S02]  /*05f0*/  CS2R R144, SRZ ;  /* 0x0000000000907805 */ /* 0x000fe4000001ff00 */
[----:B------:R-:W-:Y:S02]  /*0600*/  CS2R R146, SRZ ;  /* 0x0000000000927805 */ /* 0x000fe4000001ff00 */
[----:B------:R-:W-:Y:S01]  /*0610*/  CS2R R148, SRZ ;  /* 0x0000000000947805 */ /* 0x000fe2000001ff00 */
[----:B0-----:R-:W-:Y:S01]  /*0620*/  IMAD.MOV.U32 R2, RZ, RZ, RZ ;  /* 0x000000ffff027224 */ /* 0x001fe200078e00ff */
[----:B------:R-:W-:Y:S02]  /*0630*/  CS2R R150, SRZ ;  /* 0x0000000000967805 */ /* 0x000fe4000001ff00 */
[----:B------:R-:W-:Y:S02]  /*0640*/  CS2R R152, SRZ ;  /* 0x0000000000987805 */ /* 0x000fe4000001ff00 */
[----:B------:R-:W-:-:S02]  /*0650*/  CS2R R154, SRZ ;  /* 0x00000000009a7805 */ /* 0x000fc4000001ff00 */
[----:B------:R-:W-:Y:S02]  /*0660*/  CS2R R156, SRZ ;  /* 0x00000000009c7805 */ /* 0x000fe4000001ff00 */
[----:B------:R-:W-:Y:S01]  /*0670*/  CS2R R158, SRZ ;  /* 0x00000000009e7805 */ /* 0x000fe2000001ff00 */
[----:B-1----:R-:W-:Y:S01]  /*0680*/  IMAD.MOV R8, RZ, RZ, -R3 ;  /* 0x000000ffff087224 */ /* 0x002fe200078e0a03 */
[----:B------:R-:W-:Y:S02]  /*0690*/  CS2R R160, SRZ ;  /* 0x0000000000a07805 */ /* 0x000fe4000001ff00 */
[----:B------:R-:W-:Y:S02]  /*06a0*/  CS2R R162, SRZ ;  /* 0x0000000000a27805 */ /* 0x000fe4000001ff00 */
[----:B------:R-:W-:Y:S01]  /*06b0*/  CS2R R164, SRZ ;  /* 0x0000000000a47805 */ /* 0x000fe2000001ff00 */
[----:B------:R-:W-:Y:S01]  /*06c0*/  IMAD R11, R8, R9, RZ ;  /* 0x00000009080b7224 */ /* 0x000fe200078e02ff */
[----:B------:R-:W-:-:S02]  /*06d0*/  CS2R R166, SRZ ;  /* 0x0000000000a67805 */ /* 0x000fc4000001ff00 */
[----:B------:R-:W-:Y:S02]  /*06e0*/  CS2R R168, SRZ ;  /* 0x0000000000a87805 */ /* 0x000fe4000001ff00 */
[----:B------:R-:W-:Y:S01]  /*06f0*/  CS2R R170, SRZ ;  /* 0x0000000000aa7805 */ /* 0x000fe2000001ff00 */
[----:B------:R-:W-:Y:S01]  /*0700*/  IMAD.HI.U32 R2, R3, R11, R2 ;  /* 0x0000000b03027227 */ /* 0x000fe200078e0002 */
[----:B------:R-:W-:Y:S02]  /*0710*/  CS2R R172, SRZ ;  /* 0x0000000000ac7805 */ /* 0x000fe4000001ff00 */
[----:B------:R-:W-:Y:S02]  /*0720*/  CS2R R174, SRZ ;  /* 0x0000000000ae7805 */ /* 0x000fe4000001ff00 */
[----:B------:R-:W-:Y:S02]  /*0730*/  CS2R R176, SRZ ;  /* 0x0000000000b07805 */ /* 0x000fe4000001ff00 */
[----:B------:R-:W-:-:S02]  /*0740*/  CS2R R178, SRZ ;  /* 0x0000000000b27805 */ /* 0x000fc4000001ff00 */
[----:B------:R-:W-:Y:S01]  /*0750*/  CS2R R180, SRZ ;  /* 0x0000000000b47805 */ /* 0x000fe2000001ff00 */
[----:B------:R-:W-:Y:S01]  /*0760*/  IMAD.HI.U32 R2, R2, R13, RZ ;  /* 0x0000000d02027227 */ /* 0x000fe200078e00ff */
[----:B------:R-:W-:Y:S02]  /*0770*/  CS2R R182, SRZ ;  /* 0x0000000000b67805 */ /* 0x000fe4000001ff00 */
[----:B------:R-:W-:Y:S02]  /*0780*/  CS2R R184, SRZ ;  /* 0x0000000000b87805 */ /* 0x000fe4000001ff00 */
[----:B------:R-:W-:Y:S01]  /*0790*/  CS2R R186, SRZ ;  /* 0x0000000000ba7805 */ /* 0x000fe2000001ff00 */
[----:B------:R-:W-:Y:S01]  /*07a0*/  IMAD R0, R2, R0, R13 ;  /* 0x0000000002007224 */ /* 0x000fe200078e020d */
[----:B------:R-:W-:Y:S02]  /*07b0*/  CS2R R188, SRZ ;  /* 0x0000000000bc7805 */ /* 0x000fe4000001ff00 */
[----:B------:R-:W-:-:S02]  /*07c0*/  CS2R R190, SRZ ;  /* 0x0000000000be7805 */ /* 0x000fc4000001ff00 */
[----:B------:R-:W-:Y:S02]  /*07d0*/  CS2R R192, SRZ ;  /* 0x0000000000c07805 */ /* 0x000fe4000001ff00 */
[----:B------:R-:W-:Y:S02]  /*07e0*/  CS2R R194, SRZ ;  /* 0x0000000000c27805 */ /* 0x000fe4000001ff00 */
[----:B------:R-:W-:Y:S02]  /*07f0*/  ISETP.GT.U32.AND P1, PT, R9, R0, PT ;  /* 0x000000000900720c */ /* 0x000fe40003f24070 */
        /* <DEDUP_REMOVED lines=11> */
[----:B------:R-:W-:Y:S01]  /*08b0*/  CS2R R218, SRZ ;  /* 0x0000000000da7805 */ /* 0x000fe2000001ff00 */
[----:B------:R-:W-:Y:S01]  /*08c0*/  @!P1 IMAD.IADD R0, R0, 0x1, -R9 ;  /* 0x0000000100009824 */ /* 0x000fe200078e0a09 */
[----:B------:R-:W-:Y:S01]  /*08d0*/  CS2R R220, SRZ ;  /* 0x0000000000dc7805 */ /* 0x000fe2000001ff00 */
[----:B------:R-:W-:Y:S01]  /*08e0*/  @!P1 VIADD R2, R2, 0x1 ;  /* 0x0000000102029836 */ /* 0x000fe20000000000 */
[----:B------:R-:W-:Y:S02]  /*08f0*/  ISETP.NE.AND P1, PT, R6, RZ, PT ;  /* 0x000000ff0600720c */ /* 0x000fe40003f25270 */
[----:B------:R-:W-:-:S02]  /*0900*/  CS2R R222, SRZ ;  /* 0x0000000000de7805 */ /* 0x000fc4000001ff00 */
[----:B------:R-:W-:Y:S02]  /*0910*/  ISETP.GE.U32.AND P0, PT, R0, R9, PT ;  /* 0x000000090000720c */ /* 0x000fe40003f06070 */
[----:B------:R-:W-:Y:S02]  /*0920*/  CS2R R224, SRZ ;  /* 0x0000000000e07805 */ /* 0x000fe4000001ff00 */
[----:B------:R-:W-:Y:S02]  /*0930*/  LOP3.LUT R0, R7, R6, RZ, 0x3c, !PT ;  /* 0x0000000607007212 */ /* 0x000fe400078e3cff */
[----:B------:R-:W-:Y:S02]  /*0940*/  CS2R R226, SRZ ;  /* 0x0000000000e27805 */ /* 0x000fe4000001ff00 */
[----:B------:R-:W-:Y:S02]  /*0950*/  CS2R R228, SRZ ;  /* 0x0000000000e47805 */ /* 0x000fe4000001ff00 */
[----:B------:R-:W-:-:S02]  /*0960*/  CS2R R230, SRZ ;  /* 0x0000000000e67805 */ /* 0x000fc4000001ff00 */
[----:B------:R-:W-:Y:S01]  /*0970*/  ISETP.GE.AND P2, PT, R0, RZ, PT ;  /* 0x000000ff0000720c */ /* 0x000fe20003f46270 */
[----:B------:R-:W-:Y:S01]  /*0980*/  VIADD R0, R4, 0x1ff ;  /* 0x000001ff04007836 */ /* 0x000fe20000000000 */
[----:B------:R-:W-:Y:S02]  /*0990*/  CS2R R232, SRZ ;  /* 0x0000000000e87805 */ /* 0x000fe4000001ff00 */
[----:B------:R-:W-:Y:S02]  /*09a0*/  CS2R R234, SRZ ;  /* 0x0000000000ea7805 */ /* 0x000fe4000001ff00 */
[----:B------:R-:W-:Y:S02]  /*09b0*/  CS2R R236, SRZ ;  /* 0x0000000000ec7805 */ /* 0x000fe4000001ff00 */
[----:B------:R-:W-:Y:S02]  /*09c0*/  CS2R R238, SRZ ;  /* 0x0000000000ee7805 */ /* 0x000fe4000001ff00 */
[----:B------:R-:W-:Y:S01]  /*09d0*/  SHF.R.S32.HI R3, RZ, 0x1f, R0 ;  /* 0x0000001fff037819 */ /* 0x000fe20000011400 */
[----:B------:R-:W-:Y:S01]  /*09e0*/  @P0 VIADD R2, R2, 0x1 ;  /* 0x0000000102020836 */ /* 0x000fe20000000000 */
[----:B------:R-:W-:-:S02]  /*09f0*/  CS2R R246, SRZ ;  /* 0x0000000000f67805 */ /* 0x000fc4000001ff00 */
[----:B------:R-:W-:Y:S01]  /*0a00*/  LEA.HI R3, R3, R0, RZ, 0x9 ;  /* 0x0000000003037211 */ /* 0x000fe200078f48ff */
[----:B------:R-:W-:Y:S01]  /*0a10*/  @!P2 IMAD.MOV R2, RZ, RZ, -R2 ;  /* 0x000000ffff02a224 */ /* 0x000fe200078e0a02 */
[----:B------:R-:W-:-:S05]  /*0a20*/  @!P1 LOP3.LUT R2, RZ, R6, RZ, 0x33, !PT ;  /* 0x00000006ff029212 */ /* 0x000fca00078e33ff */
[----:B------:R-:W-:Y:S02]  /*0a30*/  IMAD.SHL.U32 R8, R2, 0x8, RZ ;  /* 0x0000000802087824 */ /* 0x000fe400078e00ff */
[----:B------:R-:W-:-:S03]  /*0a40*/  IMAD.MOV R2, RZ, RZ, -R2 ;  /* 0x000000ffff027224 */ /* 0x000fc600078e0a02 */
[----:B------:R-:W-:Y:S01]  /*0a50*/  LEA.HI.SX32 R3, R3, -R8, 0x17 ;  /* 0x8000000803037211 */ /* 0x000fe200078fbaff */
[----:B------:R-:W-:-:S03]  /*0a60*/  IMAD R6, R6, R2, R7 ;  /* 0x0000000206067224 */ /* 0x000fc600078e0207 */
[----:B------:R-:W-:Y:S02]  /*0a70*/  VIMNMX R13, R3, 0x8, PT ;  /* 0x00000008030d7848 */ /* 0x000fe40003fe0100 */
[----:B------:R-:W-:Y:S02]  /*0a80*/  IABS R11, R6 ;  /* 0x00000006000b7213 */ /* 0x000fe40000000000 */
[----:B------:R-:W-:-:S04]  /*0a90*/  IABS R9, R13 ;  /* 0x0000000d00097213 */ /* 0x000fc80000000000 */
[----:B------:R-:W0:Y:S08]  /*0aa0*/  I2F.RP R0, R9 ;  /* 0x0000000900007306 */ /* 0x000e300000209400 */
[----:B0-----:R-:W0:Y:S02]  /*0ab0*/  MUFU.RCP R0, R0 ;  /* 0x0000000000007308 */ /* 0x001e240000001000 */
[----:B0-----:R-:W-:-:S06]  /*0ac0*/  VIADD R3, R0, 0xffffffe ;  /* 0x0ffffffe00037836 */ /* 0x001fcc0000000000 */
[----:B------:R-:W0:Y:S02]  /*0ad0*/  F2I.FTZ.U32.TRUNC.NTZ R3, R3 ;  /* 0x0000000300037305 */ /* 0x000e24000021f000 */
[----:B0-----:R-:W-:-:S04]  /*0ae0*/  IMAD.MOV R10, RZ, RZ, -R3 ;  /* 0x000000ffff0a7224 */ /* 0x001fc800078e0a03 */
[----:B------:R-:W-:Y:S01]  /*0af0*/  IMAD.MOV.U32 R2, RZ, RZ, R10 ;  /* 0x000000ffff027224 */ /* 0x000fe200078e000a */
[----:B------:R-:W-:-:S03]  /*0b00*/  IABS R10, R13 ;  /* 0x0000000d000a7213 */ /* 0x000fc60000000000 */
[----:B------:R-:W-:Y:S02]  /*0b10*/  IMAD R7, R2, R9, RZ ;  /* 0x0000000902077224 */ /* 0x000fe400078e02ff */
[----:B------:R-:W-:Y:S02]  /*0b20*/  IMAD.MOV.U32 R2, RZ, RZ, RZ ;  /* 0x000000ffff027224 */ /* 0x000fe400078e00ff */
[----:B------:R-:W-:Y:S02]  /*0b30*/  IMAD.MOV R0, RZ, RZ, -R10 ;  /* 0x000000ffff007224 */ /* 0x000fe400078e0a0a */
[----:B------:R-:W-:Y:S01]  /*0b40*/  IMAD.HI.U32 R2, R3, R7, R2 ;  /* 0x0000000703027227 */ /* 0x000fe200078e0002 */
[----:B--2---:R-:W-:Y:S02]  /*0b50*/  LOP3.LUT R3, R244, 0x7f, RZ, 0xc0, !PT ;  /* 0x0000007ff4037812 */ /* 0x004fe400078ec0ff */
[----:B------:R-:W-:-:S03]  /*0b60*/  CS2R R244, SRZ ;  /* 0x0000000000f47805 */ /* 0x000fc6000001ff00 */
[----:B------:R-:W-:-:S04]  /*0b70*/  IMAD.HI.U32 R2, R2, R11, RZ ;  /* 0x0000000b02027227 */ /* 0x000fc800078e00ff */
[----:B------:R-:W-:Y:S01]  /*0b80*/  IMAD R0, R2, R0, R11 ;  /* 0x0000000002007224 */ /* 0x000fe200078e020b */
[----:B------:R-:W-:-:S04]  /*0b90*/  CS2R R10, SRZ ;  /* 0x00000000000a7805 */ /* 0x000fc8000001ff00 */
[----:B------:R-:W-:-:S13]  /*0ba0*/  ISETP.GT.U32.AND P1, PT, R9, R0, PT ;  /* 0x000000000900720c */ /* 0x000fda0003f24070 */
[----:B------:R-:W-:Y:S02]  /*0bb0*/  @!P1 IMAD.IADD R0, R0, 0x1, -R9 ;  /* 0x0000000100009824 */ /* 0x000fe400078e0a09 */
[----:B------:R-:W-:Y:S01]  /*0bc0*/  @!P1 VIADD R2, R2, 0x1 ;  /* 0x0000000102029836 */ /* 0x000fe20000000000 */
[----:B------:R-:W-:Y:S02]  /*0bd0*/  ISETP.NE.AND P1, PT, R13, RZ, PT ;  /* 0x000000ff0d00720c */ /* 0x000fe40003f25270 */
[----:B------:R-:W-:Y:S02]  /*0be0*/  ISETP.GE.U32.AND P0, PT, R0, R9, PT ;  /* 0x000000090000720c */ /* 0x000fe40003f06070 */
[----:B------:R-:W-:-:S04]  /*0bf0*/  LOP3.LUT R0, R6, R13, RZ, 0x3c, !PT ;  /* 0x0000000d06007212 */ /* 0x000fc800078e3cff */
[----:B------:R-:W-:-:S07]  /*0c00*/  ISETP.GE.AND P2, PT, R0, RZ, PT ;  /* 0x000000ff0000720c */ /* 0x000fce0003f46270 */
[----:B------:R-:W-:-:S06]  /*0c10*/  @P0 VIADD R2, R2, 0x1 ;  /* 0x0000000102020836 */ /* 0x000fcc0000000000 */
[----:B------:R-:W-:Y:S01]  /*0c20*/  @!P2 IMAD.MOV R2, RZ, RZ, -R2 ;  /* 0x000000ffff02a224 */ /* 0x000fe200078e0a02 */
[----:B------:R-:W-:-:S05]  /*0c30*/  @!P1 LOP3.LUT R2, RZ, R13, RZ, 0x33, !PT ;  /* 0x0000000dff029212 */ /* 0x000fca00078e33ff */
[----:B------:R-:W-:Y:S02]  /*0c40*/  IMAD.MOV R0, RZ, RZ, -R2 ;  /* 0x000000ffff007224 */ /* 0x000fe400078e0a02 */
[----:B------:R-:W-:Y:S02]  /*0c50*/  IMAD.SHL.U32 R7, R2, 0x200, RZ ;  /* 0x0000020002077824 */ /* 0x000fe400078e00ff */
[----:B------:R-:W-:Y:S01]  /*0c60*/  IMAD R0, R13, R0, R6 ;  /* 0x000000000d007224 */ /* 0x000fe200078e0206 */
[----:B------:R-:W-:-:S03]  /*0c70*/  CS2R R12, SRZ ;  /* 0x00000000000c7805 */ /* 0x000fc6000001ff00 */
[----:B------:R-:W-:Y:S01]  /*0c80*/  IMAD.IADD R0, R8, 0x1, R0 ;  /* 0x0000000108007824 */ /* 0x000fe200078e0200 */
[----:B------:R-:W-:-:S04]  /*0c90*/  CS2R R8, SRZ ;  /* 0x0000000000087805 */ /* 0x000fc8000001ff00 */
[----:B------:R-:W-:Y:S02]  /*0ca0*/  R2UR UR4, R0 ;  /* 0x00000000000472ca */ /* 0x000fe400000e0000 */
[----:B------:R-:W0:Y:S11]  /*0cb0*/  LDC R0, c[0x0][0x230] ;  /* 0x00008c00ff007b82 */ /* 0x000e360000000800 */
[----:B------:R-:W-:-:S06]  /*0cc0*/  ULEA UR4, UR4, UR5, 0x9 ;  /* 0x0000000504047291 */ /* 0x000fcc000f8e483f */
[----:B------:R-:W-:-:S05]  /*0cd0*/  VIADD R248, R3, UR4 ;  /* 0x0000000403f87c36 */ /* 0x000fca0008000000 */
[----:B------:R1:W-:Y:S01]  /*0ce0*/  STL [R1+0x950], R248 ;  /* 0x000950f801007387 */ /* 0x0003e20000100800 */
[----:B0-----:R-:W-:-:S03]  /*0cf0*/  VIADD R0, R0, 0x1f ;  /* 0x0000001f00007836 */ /* 0x001fc60000000000 */
[----:B------:R1:W-:Y:S02]  /*0d00*/  STL [R1+0x3d0], RZ ;  /* 0x0003d0ff01007387 */ /* 0x0003e40000100800 */
[----:B------:R-:W-:Y:S02]  /*0d10*/  ISETP.GE.AND P0, PT, R0, 0x20, PT ;  /* 0x000000200000780c */ /* 0x000fe40003f06270 */
[----:B------:R1:W-:Y:S04]  /*0d20*/  STL [R1+0x3d4], RZ ;  /* 0x0003d4ff01007387 */ /* 0x0003e80000100800 */
        /* <DEDUP_REMOVED lines=13> */
[----:B------:R1:W-:Y:S01]  /*0e00*/  STL [R1+0x60c], RZ ;  /* 0x00060cff01007387 */ /* 0x0003e20000100800 */
[----:B------:R-:W-:Y:S05]  /*0e10*/  @!P0 BRA `(.L_x_0) ;  /* 0x00000190009c8947 */ /* 0x000fea0003800000 */
[----:B------:R-:W-:Y:S01]  /*0e20*/  IABS R12, R4 ;  /* 0x00000004000c7213 */ /* 0x000fe20000000000 */
[----:B------:R-:W0:Y:S01]  /*0e30*/  S2R R206, SR_TID.X ;  /* 0x0000000000ce7919 */ /* 0x000e220000002100 */
[----:B------:R-:W-:Y:S01]  /*0e40*/  IABS R2, R5 ;  /* 0x0000000500027213 */ /* 0x000fe20000000000 */
[----:B------:R-:W-:Y:S01]  /*0e50*/  ULDC UR4, c[0x0][0x240] ;  /* 0x0000900000047ab9 */ /* 0x000fe20000000800 */
[----:B------:R-:W2:Y:S01]  /*0e60*/  I2F.RP R6, R12 ;  /* 0x0000000c00067306 */ /* 0x000ea20000209400 */
[----:B------:R-:W-:Y:S01]  /*0e70*/  IABS R14, R248 ;  /* 0x000000f8000e7213 */ /* 0x000fe20000000000 */
[----:B------:R-:W-:Y:S01]  /*0e80*/  ULDC UR5, c[0x0][0x234] ;  /* 0x00008d0000057ab9 */ /* 0x000fe20000000800 */
[----:B------:R-:W-:Y:S01]  /*0e90*/  SHF.R.S32.HI R207, RZ, 0x1f, R0 ;  /* 0x0000001fffcf7819 */ /* 0x000fe20000011400 */
[----:B------:R-:W-:Y:S01]  /*0ea0*/  ULDC.64 UR12, c[0x0][0x218] ;  /* 0x00008600000c7ab9 */ /* 0x000fe20000000a00 */
[----:B------:R-:W-:Y:S01]  /*0eb0*/  ISETP.GE.AND P4, PT, R248, RZ, PT ;  /* 0x000000fff800720c */ /* 0x000fe20003f86270 */
[----:B------:R-:W-:Y:S01]  /*0ec0*/  ULDC.64 UR14, c[0x0][0x218] ;  /* 0x00008600000e7ab9 */ /* 0x000fe20000000a00 */
[----:B------:R-:W-:Y:S01]  /*0ed0*/  LEA.HI R207, R207, R0, RZ, 0x5 ;  /* 0x00000000cfcf7211 */ /* 0x000fe200078f28ff */
[----:B------:R-:W3:Y:S01]  /*0ee0*/  I2F.RP R3, R2 ;  /* 0x0000000200037306 */ /* 0x000ee20000209400 */
[----:B------:R-:W-:Y:S01]  /*0ef0*/  ULDC.64 UR6, c[0x0][0x210] ;  /* 0x0000840000067ab9 */ /* 0x000fe20000000a00 */
[----:B------:R-:W-:Y:S01]  /*0f00*/  ULDC.64 UR16, c[0x0][0x218] ;  /* 0x0000860000107ab9 */ /* 0x000fe20000000a00 */
[----:B------:R-:W-:-:S02]  /*0f10*/  CS2R R108, SRZ ;  /* 0x00000000006c7805 */ /* 0x000fc4000001ff00 */
[----:B------:R-:W-:Y:S02]  /*0f20*/  CS2R R110, SRZ ;  /* 0x00000000006e7805 */ /* 0x000fe4000001ff00 */
[----:B------:R-:W-:Y:S02]  /*0f30*/  CS2R R112, SRZ ;  /* 0x0000000000707805 */ /* 0x000fe4000001ff00 */
[----:B------:R-:W-:Y:S02]  /*0f40*/  SHF.R.S32.HI R207, RZ, 0x5, R207 ;  /* 0x00000005ffcf7819 */ /* 0x000fe400000114cf */
[----:B------:R-:W-:Y:S01]  /*0f50*/  CS2R R114, SRZ ;  /* 0x0000000000727805 */ /* 0x000fe2000001ff00 */
[----:B--2---:R-:W2:Y:S01]  /*0f60*/  MUFU.RCP R6, R6 ;  /* 0x0000000600067308 */ /* 0x004ea20000001000 */
[----:B------:R-:W-:Y:S02]  /*0f70*/  CS2R R116, SRZ ;  /* 0x0000000000747805 */ /* 0x000fe4000001ff00 */
[----:B------:R-:W-:-:S02]  /*0f80*/  CS2R R118, SRZ ;  /* 0x0000000000767805 */ /* 0x000fc4000001ff00 */
[----:B------:R-:W-:Y:S02]  /*0f90*/  CS2R R120, SRZ ;  /* 0x0000000000787805 */ /* 0x000fe4000001ff00 */
[----:B------:R-:W-:Y:S02]  /*0fa0*/  CS2R R122, SRZ ;  /* 0x00000000007a7805 */ /* 0x000fe4000001ff00 */
[----:B------:R-:W-:Y:S02]  /*0fb0*/  CS2R R124, SRZ ;  /* 0x00000000007c7805 */ /* 0x000fe4000001ff00 */
[----:B------:R-:W-:Y:S02]  /*0fc0*/  CS2R R126, SRZ ;  /* 0x00000000007e7805 */ /* 0x000fe4000001ff00 */
[----:B------:R-:W-:Y:S01]  /*0fd0*/  CS2R R128, SRZ ;  /* 0x0000000000807805 */ /* 0x000fe2000001ff00 */
[----:B---3--:R-:W3:Y:S01]  /*0fe0*/  MUFU.RCP R3, R3 ;  /* 0x0000000300037308 */ /* 0x008ee20000001000 */
[----:B------:R-:W-:-:S02]  /*0ff0*/  CS2R R130, SRZ ;  /* 0x0000000000827805 */ /* 0x000fc4000001ff00 */
[----:B------:R-:W-:Y:S02]  /*1000*/  CS2R R132, SRZ ;  /* 0x0000000000847805 */ /* 0x000fe4000001ff00 */
[----:B------:R-:W-:Y:S02]  /*1010*/  CS2R R134, SRZ ;  /* 0x0000000000867805 */ /* 0x000fe4000001ff00 */
[----:B------:R-:W-:Y:S02]  /*1020*/  CS2R R136, SRZ ;  /* 0x0000000000887805 */ /* 0x000fe4000001ff00 */
[----:B------:R-:W-:Y:S02]  /*1030*/  CS2R R138, SRZ ;  /* 0x00000000008a7805 */ /* 0x000fe4000001ff00 */
[----:B------:R-:W-:Y:S02]  /*1040*/  CS2R R140, SRZ ;  /* 0x00000000008c7805 */ /* 0x000fe4000001ff00 */
[----:B------:R-:W-:-:S02]  /*1050*/  CS2R R142, SRZ ;  /* 0x00000000008e7805 */ /* 0x000fc4000001ff00 */
[----:B------:R-:W-:Y:S01]  /*1060*/  CS2R R144, SRZ ;  /* 0x0000000000907805 */ /* 0x000fe2000001ff00 */
[----:B--2---:R-:W-:Y:S01]  /*1070*/  VIADD R10, R6, 0xffffffe ;  /* 0x0ffffffe060a7836 */ /* 0x004fe20000000000 */
[----:B0-----:R-:W-:Y:S02]  /*1080*/  SHF.R.U32.HI R6, RZ, 0x5, R206 ;  /* 0x00000005ff067819 */ /* 0x001fe400000116ce */
[----:B------:R-:W-:Y:S02]  /*1090*/  CS2R R146, SRZ ;  /* 0x0000000000927805 */ /* 0x000fe4000001ff00 */
[----:B------:R-:W-:Y:S01]  /*10a0*/  CS2R R148, SRZ ;  /* 0x0000000000947805 */ /* 0x000fe2000001ff00 */
[----:B------:R0:W2:Y:S01]  /*10b0*/  F2I.FTZ.U32.TRUNC.NTZ R11, R10 ;  /* 0x0000000a000b7305 */ /* 0x0000a2000021f000 */
[----:B------:R-:W-:Y:S02]  /*10c0*/  SGXT.U32 R6, R6, 0x2 ;  /* 0x000000020606781a */ /* 0x000fe40000000000 */
[----:B------:R-:W-:Y:S01]  /*10d0*/  CS2R R150, SRZ ;  /* 0x0000000000967805 */ /* 0x000fe2000001ff00 */
[----:B---3--:R-:W-:Y:S01]  /*10e0*/  VIADD R8, R3, 0xffffffe ;  /* 0x0ffffffe03087836 */ /* 0x008fe20000000000 */
[----:B------:R-:W-:-:S03]  /*10f0*/  LOP3.LUT R6, R7, R6, RZ, 0xfc, !PT ;  /* 0x0000000607067212 */ /* 0x000fc600078efcff */
[----:B------:R3:W4:Y:S01]  /*1100*/  F2I.FTZ.U32.TRUNC.NTZ R9, R8 ;  /* 0x0000000800097305 */ /* 0x000722000021f000 */
[----:B0-----:R-:W-:Y:S01]  /*1110*/  IMAD.MOV.U32 R10, RZ, RZ, RZ ;  /* 0x000000ffff0a7224 */ /* 0x001fe200078e00ff */
[----:B------:R-:W-:Y:S02]  /*1120*/  IABS R71, R6 ;  /* 0x0000000600477213 */ /* 0x000fe40000000000 */
[C---:B------:R-:W-:Y:S02]  /*1130*/  LOP3.LUT R15, R6.reuse, 0x1f8, RZ, 0xfc, !PT ;  /* 0x000001f8060f7812 */ /* 0x040fe400078efcff */
[----:B------:R-:W-:Y:S01]  /*1140*/  LOP3.LUT R16, R6, 0x1f4, RZ, 0xfc, !PT ;  /* 0x000001f406107812 */ /* 0x000fe200078efcff */
[----:B--2---:R-:W-:Y:S01]  /*1150*/  IMAD.MOV R13, RZ, RZ, -R11 ;  /* 0x000000ffff0d7224 */ /* 0x004fe200078e0a0b */
[----:B------:R-:W-:Y:S01]  /*1160*/  IABS R69, R15 ;  /* 0x0000000f00457213 */ /* 0x000fe20000000000 */
[----:B---3--:R-:W-:Y:S01]  /*1170*/  IMAD.MOV.U32 R8, RZ, RZ, RZ ;  /* 0x000000ffff087224 */ /* 0x008fe200078e00ff */
[----:B------:R-:W-:Y:S01]  /*1180*/  IABS R209, R16 ;  /* 0x0000001000d17213 */ /* 0x000fe20000000000 */
[----:B------:R-:W-:Y:S01]  /*1190*/  IMAD R13, R13, R12, RZ ;  /* 0x0000000c0d0d7224 */ /* 0x000fe200078e02ff */
[----:B------:R-:W-:-:S02]  /*11a0*/  ISETP.GE.AND P3, PT, R15, RZ, PT ;  /* 0x000000ff0f00720c */ /* 0x000fc40003f66270 */
[----:B------:R-:W-:Y:S01]  /*11b0*/  LOP3.LUT R15, R6, 0x1e8, RZ, 0xfc, !PT ;  /* 0x000001e8060f7812 */ /* 0x000fe200078efcff */
[----:B------:R-:W-:Y:S01]  /*11c0*/  IMAD.HI.U32 R11, R11, R13, R10 ;  /* 0x0000000d0b0b7227 */ /* 0x000fe200078e000a */
[----:B------:R-:W-:Y:S02]  /*11d0*/  ISETP.GE.AND P5, PT, R16, RZ, PT ;  /* 0x000000ff1000720c */ /* 0x000fe40003fa6270 */
[----:B------:R-:W-:Y:S01]  /*11e0*/  IABS R67, R15 ;  /* 0x0000000f00437213 */ /* 0x000fe20000000000 */
[----:B------:R-:W-:Y:S01]  /*11f0*/  IMAD.MOV.U32 R13, RZ, RZ, R14 ;  /* 0x000000ffff0d7224 */ /* 0x000fe200078e000e */
[C---:B------:R-:W-:Y:S01]  /*1200*/  LOP3.LUT R18, R6.reuse, 0x74, RZ, 0xfc, !PT ;  /* 0x0000007406127812 */ /* 0x040fe200078efcff */
[----:B----4-:R-:W-:Y:S01]  /*1210*/  IMAD.MOV R3, RZ, RZ, -R9 ;  /* 0x000000ffff037224 */ /* 0x010fe200078e0a09 */
[C---:B------:R-:W-:Y:S01]  /*1220*/  LOP3.LUT R70, R6.reuse, 0x6c, RZ, 0xfc, !PT ;  /* 0x0000006c06467812 */ /* 0x040fe200078efcff */
[----:B------:R-:W-:Y:S01]  /*1230*/  IMAD.HI.U32 R11, R11, R13, RZ ;  /* 0x0000000d0b0b7227 */ /* 0x000fe200078e00ff */
[----:B------:R-:W-:-:S02]  /*1240*/  LOP3.LUT R20, R6, 0x70, RZ, 0xfc, !PT ;  /* 0x0000007006147812 */ /* 0x000fc400078efcff */
[C---:B------:R-:W-:Y:S01]  /*1250*/  LOP3.LUT R72, R6.reuse, 0x68, RZ, 0xfc, !PT ;  /* 0x0000006806487812 */ /* 0x040fe200078efcff */
[----:B------:R-:W-:Y:S01]  /*1260*/  IMAD.MOV R11, RZ, RZ, -R11 ;  /* 0x000000ffff0b7224 */ /* 0x000fe200078e0a0b */
[----:B------:R-:W-:Y:S01]  /*1270*/  LOP3.LUT R74, R6, 0x64, RZ, 0xfc, !PT ;  /* 0x00000064064a7812 */ /* 0x000fe200078efcff */
[----:B------:R-:W-:Y:S01]  /*1280*/  IMAD R3, R3, R2, RZ ;  /* 0x0000000203037224 */ /* 0x000fe200078e02ff */
[----:B------:R-:W-:Y:S01]  /*1290*/  IABS R16, R72 ;  /* 0x0000004800107213 */ /* 0x000fe20000000000 */
[----:B------:R-:W-:Y:S01]  /*12a0*/  IMAD R11, R12, R11, R13 ;  /* 0x0000000b0c0b7224 */ /* 0x000fe200078e020d */
[----:B------:R-:W-:Y:S01]  /*12b0*/  LOP3.LUT R76, R6, 0x58, RZ, 0xfc, !PT ;  /* 0x00000058064c7812 */ /* 0x000fe200078efcff */
[----:B------:R-:W-:Y:S01]  /*12c0*/  IMAD.HI.U32 R3, R9, R3, R8 ;  /* 0x0000000309037227 */ /* 0x000fe200078e0008 */
[----:B------:R-:W-:Y:S02]  /*12d0*/  LEA.HI R9, R206, R7, RZ, 0x1b ;  /* 0x00000007ce097211 */ /* 0x000fe400078fd8ff */
[----:B------:R-:W-:-:S02]  /*12e0*/  ISETP.GT.U32.AND P0, PT, R12, R11, PT ;  /* 0x0000000b0c00720c */ /* 0x000fc40003f04070 */
[C---:B------:R-:W-:Y:S01]  /*12f0*/  LOP3.LUT R77, R6.reuse, 0x48, RZ, 0xfc, !PT ;  /* 0x00000048064d7812 */ /* 0x040fe200078efcff */
[----:B------:R-:W-:Y:S01]  /*1300*/  VIADD R14, R9, 0x1fc ;  /* 0x000001fc090e7836 */ /* 0x000fe20000000000 */
[C---:B------:R-:W-:Y:S01]  /*1310*/  LOP3.LUT R78, R6.reuse, 0x44, RZ, 0xfc, !PT ;  /* 0x00000044064e7812 */ /* 0x040fe200078efcff */
[C---:B------:R-:W-:Y:S01]  /*1320*/  IMAD.HI.U32 R8, R3.reuse, R71, RZ ;  /* 0x0000004703087227 */ /* 0x040fe200078e00ff */
[C---:B------:R-:W-:Y:S02]  /*1330*/  LOP3.LUT R79, R6.reuse, 0x40, RZ, 0xfc, !PT ;  /* 0x00000040064f7812 */ /* 0x040fe400078efcff */
[----:B------:R-:W-:Y:S01]  /*1340*/  IABS R208, R14 ;  /* 0x0000000e00d07213 */ /* 0x000fe20000000000 */
[----:B------:R-:W-:Y:S01]  /*1350*/  IMAD.MOV R8, RZ, RZ, -R8 ;  /* 0x000000ffff087224 */ /* 0x000fe200078e0a08 */
[----:B------:R-:W-:Y:S01]  /*1360*/  IABS R82, R79 ;  /* 0x0000004f00527213 */ /* 0x000fe20000000000 */
[----:B------:R-:W-:Y:S01]  /*1370*/  IMAD.HI.U32 R10, R3, R209, RZ ;  /* 0x000000d1030a7227 */ /* 0x000fe200078e00ff */
[----:B------:R-:W-:-:S02]  /*1380*/  LOP3.LUT R81, R6, 0x30, RZ, 0xfc, !PT ;  /* 0x0000003006517812 */ /* 0x000fc400078efcff */
[----:B------:R-:W-:Y:S01]  /*1390*/  LOP3.LUT R83, R6, 0x2c, RZ, 0xfc, !PT ;  /* 0x0000002c06537812 */ /* 0x000fe200078efcff */
[----:B------:R-:W-:Y:S01]  /*13a0*/  @!P0 IMAD.IADD R11, R11, 0x1, -R12 ;  /* 0x000000010b0b8824 */ /* 0x000fe200078e0a0c */
[----:B------:R-:W-:Y:S01]  /*13b0*/  ISETP.GE.AND P0, PT, R14, RZ, PT ;  /* 0x000000ff0e00720c */ /* 0x000fe20003f06270 */
[----:B------:R-:W-:Y:S01]  /*13c0*/  IMAD R71, R2, R8, R71 ;  /* 0x0000000802477224 */ /* 0x000fe200078e0247 */
[----:B------:R-:W-:Y:S01]  /*13d0*/  LOP3.LUT R14, R6, 0x1ec, RZ, 0xfc, !PT ;  /* 0x000001ec060e7812 */ /* 0x000fe200078efcff */
[C---:B------:R-:W-:Y:S01]  /*13e0*/  IMAD.HI.U32 R0, R3.reuse, R208, RZ ;  /* 0x000000d003007227 */ /* 0x040fe200078e00ff */
[----:B------:R-:W-:Y:S02]  /*13f0*/  ISETP.GT.U32.AND P2, PT, R12, R11, PT ;  /* 0x0000000b0c00720c */ /* 0x000fe40003f44070 */
[----:B------:R-:W-:Y:S01]  /*1400*/  ISETP.GT.U32.AND P1, PT, R2, R71, PT ;  /* 0x000000470200720c */ /* 0x000fe20003f24070 */
[----:B------:R-:W-:Y:S01]  /*1410*/  IMAD.HI.U32 R8, R3, R69, RZ ;  /* 0x0000004503087227 */ /* 0x000fe200078e00ff */
[----:B------:R-:W-:-:S02]  /*1420*/  IABS R210, R14 ;  /* 0x0000000e00d27213 */ /* 0x000fc40000000000 */
[----:B------:R-:W-:Y:S01]  /*1430*/  IABS R86, R81 ;  /* 0x0000005100567213 */ /* 0x000fe20000000000 */
[----:B------:R-:W-:Y:S01]  /*1440*/  IMAD.MOV R13, RZ, RZ, -R0 ;  /* 0x000000ffff0d7224 */ /* 0x000fe200078e0a00 */
[----:B------:R-:W-:Y:S01]  /*1450*/  IABS R88, R83 ;  /* 0x0000005300587213 */ /* 0x000fe20000000000 */
[----:B------:R-:W-:Y:S01]  /*1460*/  IMAD.MOV R8, RZ, RZ, -R8 ;  /* 0x000000ffff087224 */ /* 0x000fe200078e0a08 */
[----:B------:R-:W-:Y:S01]  /*1470*/  LOP3.LUT R85, R6, 0x28, RZ, 0xfc, !PT ;  /* 0x0000002806557812 */ /* 0x000fe200078efcff */
[----:B------:R-:W-:Y:S01]  /*1480*/  IMAD R208, R2, R13, R208 ;  /* 0x0000000d02d07224 */ /* 0x000fe200078e02d0 */
[----:B------:R-:W-:Y:S01]  /*1490*/  LOP3.LUT R87, R6, 0x24, RZ, 0xfc, !PT ;  /* 0x0000002406577812 */ /* 0x000fe200078efcff */
[C---:B------:R-:W-:Y:S01]  /*14a0*/  IMAD R69, R2.reuse, R8, R69 ;  /* 0x0000000802457224 */ /* 0x040fe200078e0245 */
[----:B------:R-:W-:Y:S01]  /*14b0*/  IABS R90, R85 ;  /* 0x00000055005a7213 */ /* 0x000fe20000000000 */
[----:B------:R-:W-:Y:S01]  /*14c0*/  @!P2 IMAD.IADD R11, R11, 0x1, -R12 ;  /* 0x000000010b0ba824 */ /* 0x000fe200078e0a0c */
[C---:B------:R-:W-:Y:S01]  /*14d0*/  ISETP.GT.U32.AND P2, PT, R2.reuse, R208, PT ;  /* 0x000000d00200720c */ /* 0x040fe20003f44070 */
[----:B------:R-:W-:Y:S01]  /*14e0*/  @!P1 IMAD.IADD R71, R71, 0x1, -R2 ;  /* 0x0000000147479824 */ /* 0x000fe200078e0a02 */
[----:B------:R-:W-:Y:S01]  /*14f0*/  ISETP.GT.U32.AND P1, PT, R2, R69, PT ;  /* 0x000000450200720c */ /* 0x000fe20003f24070 */
[----:B------:R-:W-:Y:S01]  /*1500*/  IMAD.MOV R10, RZ, RZ, -R10 ;  /* 0x000000ffff0a7224 */ /* 0x000fe200078e0a0a */
[----:B------:R-:W-:Y:S01]  /*1510*/  LOP3.LUT R12, R6, 0x1f0, RZ, 0xfc, !PT ;  /* 0x000001f0060c7812 */ /* 0x000fe200078efcff */
[----:B------:R-:W-:Y:S01]  /*1520*/  IMAD.MOV.U32 R8, RZ, RZ, R11 ;  /* 0x000000ffff087224 */ /* 0x000fe200078e000b */
[C---:B------:R-:W-:Y:S01]  /*1530*/  ISETP.GT.U32.AND P6, PT, R2.reuse, R71, PT ;  /* 0x000000470200720c */ /* 0x040fe20003fc4070 */
[----:B------:R-:W-:Y:S01]  /*1540*/  IMAD R209, R2, R10, R209 ;  /* 0x0000000a02d17224 */ /* 0x000fe200078e02d1 */
[----:B------:R-:W-:Y:S01]  /*1550*/  IABS R68, R12 ;  /* 0x0000000c00447213 */ /* 0x000fe20000000000 */
[----:B------:R-:W-:Y:S01]  /*1560*/  IMAD.HI.U32 R10, R3, R210, RZ ;  /* 0x000000d2030a7227 */ /* 0x000fe200078e00ff */
[----:B------:R-:W-:-:S02]  /*1570*/  IABS R92, R87 ;  /* 0x00000057005c7213 */ /* 0x000fc40000000000 */
[----:B------:R-:W-:Y:S01]  /*1580*/  LOP3.LUT R89, R6, 0x20, RZ, 0xfc, !PT ;  /* 0x0000002006597812 */ /* 0x000fe200078efcff */
[--C-:B------:R-:W-:Y:S01]  /*1590*/  @!P2 IMAD.IADD R208, R208, 0x1, -R2.reuse ;  /* 0x00000001d0d0a824 */ /* 0x100fe200078e0a02 */
[----:B------:R-:W-:Y:S01]  /*15a0*/  ISETP.NE.AND P2, PT, R4, RZ, PT ;  /* 0x000000ff0400720c */ /* 0x000fe20003f45270 */
[--C-:B------:R-:W-:Y:S01]  /*15b0*/  @!P1 IMAD.IADD R69, R69, 0x1, -R2.reuse ;  /* 0x0000000145459824 */ /* 0x100fe200078e0a02 */
[----:B------:R-:W-:Y:S01]  /*15c0*/  IABS R94, R89 ;  /* 0x00000059005e7213 */ /* 0x000fe20000000000 */
[----:B------:R-:W-:Y:S01]  /*15d0*/  IMAD.HI.U32 R0, R3, R68, RZ ;  /* 0x0000004403007227 */ /* 0x000fe200078e00ff */
[----:B------:R-:W-:Y:S02]  /*15e0*/  ISETP.GT.U32.AND P1, PT, R2, R208, PT ;  /* 0x000000d00200720c */ /* 0x000fe40003f24070 */
[----:B------:R-:W-:Y:S01]  /*15f0*/  LOP3.LUT R91, R6, 0x18, RZ, 0xfc, !PT ;  /* 0x00000018065b7812 */ /* 0x000fe200078efcff */
[----:B------:R-:W-:Y:S01]  /*1600*/  @!P6 IMAD.IADD R71, R71, 0x1, -R2 ;  /* 0x000000014747e824 */ /* 0x000fe200078e0a02 */
[C---:B------:R-:W-:Y:S01]  /*1610*/  ISETP.GT.U32.AND P6, PT, R2.reuse, R69, PT ;  /* 0x000000450200720c */ /* 0x040fe20003fc4070 */
[----:B------:R-:W-:Y:S01]  /*1620*/  IMAD.MOV R11, RZ, RZ, -R0 ;  /* 0x000000ffff0b7224 */ /* 0x000fe200078e0a00 */
[----:B------:R-:W-:Y:S01]  /*1630*/  IABS R100, R91 ;  /* 0x0000005b00647213 */ /* 0x000fe20000000000 */
[----:B------:R-:W-:Y:S01]  /*1640*/  @!P4 IMAD.MOV R8, RZ, RZ, -R8 ;  /* 0x000000ffff08c224 */ /* 0x000fe200078e0a08 */
[C---:B------:R-:W-:Y:S01]  /*1650*/  ISETP.GT.U32.AND P4, PT, R2.reuse, R209, PT ;  /* 0x000000d10200720c */ /* 0x040fe20003f84070 */
[----:B------:R-:W-:Y:S01]  /*1660*/  IMAD R68, R2, R11, R68 ;  /* 0x0000000b02447224 */ /* 0x000fe200078e0244 */
[----:B------:R-:W-:Y:S01]  /*1670*/  @!P2 LOP3.LUT R8, RZ, R4, RZ, 0x33, !PT ;  /* 0x00000004ff08a212 */ /* 0x000fe200078e33ff */
[----:B------:R-:W-:Y:S01]  /*1680*/  IMAD.HI.U32 R0, R3, R67, RZ ;  /* 0x0000004303007227 */ /* 0x000fe200078e00ff */
[----:B------:R-:W-:-:S02]  /*1690*/  ISETP.GE.AND P2, PT, R12, RZ, PT ;  /* 0x000000ff0c00720c */ /* 0x000fc40003f46270 */
[C---:B------:R-:W-:Y:S01]  /*16a0*/  LOP3.LUT R12, R6.reuse, 0x1e0, RZ, 0xfc, !PT ;  /* 0x000001e0060c7812 */ /* 0x040fe200078efcff */
[----:B------:R-:W-:Y:S01]  /*16b0*/  IMAD.MOV R13, RZ, RZ, -R10 ;  /* 0x000000ffff0d7224 */ /* 0x000fe200078e0a0a */
[----:B------:R-:W-:Y:S01]  /*16c0*/  LOP3.LUT R10, R6, 0x1e4, RZ, 0xfc, !PT ;  /* 0x000001e4060a7812 */ /* 0x000fe200078efcff */
[----:B------:R-:W-:Y:S01]  /*16d0*/  @!P1 IMAD.IADD R208, R208, 0x1, -R2 ;  /* 0x00000001d0d09824 */ /* 0x000fe200078e0a02 */
[C---:B------:R-:W-:Y:S01]  /*16e0*/  ISETP.GT.U32.AND P1, PT, R2.reuse, R68, PT ;  /* 0x000000440200720c */ /* 0x040fe20003f24070 */
[----:B------:R-:W-:Y:S01]  /*16f0*/  IMAD R210, R2, R13, R210 ;  /* 0x0000000d02d27224 */ /* 0x000fe200078e02d2 */
[----:B------:R-:W-:Y:S01]  /*1700*/  IABS R211, R10 ;  /* 0x0000000a00d37213 */ /* 0x000fe20000000000 */
[----:B------:R-:W-:Y:S01]  /*1710*/  IMAD.MOV R4, RZ, RZ, -R0 ;  /* 0x000000ffff047224 */ /* 0x000fe200078e0a00 */
[----:B------:R-:W-:Y:S01]  /*1720*/  IABS R66, R12 ;  /* 0x0000000c00427213 */ /* 0x000fe20000000000 */
[----:B------:R-:W-:Y:S01]  /*1730*/  @!P6 IMAD.IADD R69, R69, 0x1, -R2 ;  /* 0x000000014545e824 */ /* 0x000fe200078e0a02 */
[----:B------:R-:W-:Y:S01]  /*1740*/  ISETP.GE.AND P6, PT, R6, RZ, PT ;  /* 0x000000ff0600720c */ /* 0x000fe20003fc6270 */
[----:B------:R-:W-:Y:S01]  /*1750*/  IMAD R67, R2, R4, R67 ;  /* 0x0000000402437224 */ /* 0x000fe200078e0243 */
[----:B------:R-:W-:Y:S01]  /*1760*/  LOP3.LUT R93, R6, 0x14, RZ, 0xfc, !PT ;  /* 0x00000014065d7812 */ /* 0x000fe200078efcff */
[----:B------:R-:W-:Y:S01]  /*1770*/  @!P0 IMAD.MOV R208, RZ, RZ, -R208 ;  /* 0x000000ffffd08224 */ /* 0x000fe200078e0ad0 */
[----:B------:R-:W-:Y:S01]  /*1780*/  ISETP.GT.U32.AND P0, PT, R2, R210, PT ;  /* 0x000000d20200720c */ /* 0x000fe20003f04070 */
[--C-:B------:R-:W-:Y:S01]  /*1790*/  @!P4 IMAD.IADD R209, R209, 0x1, -R2.reuse ;  /* 0x00000001d1d1c824 */ /* 0x100fe200078e0a02 */
[----:B------:R-:W-:Y:S01]  /*17a0*/  LOP3.LUT R95, R6, 0x10, RZ, 0xfc, !PT ;  /* 0x00000010065f7812 */ /* 0x000fe200078efcff */
[----:B------:R-:W-:Y:S01]  /*17b0*/  @!P3 IMAD.MOV R69, RZ, RZ, -R69 ;  /* 0x000000ffff45b224 */ /* 0x000fe200078e0a45 */
[----:B------:R-:W-:Y:S01]  /*17c0*/  ISETP.GT.U32.AND P3, PT, R2, R67, PT ;  /* 0x000000430200720c */ /* 0x000fe20003f64070 */
[----:B------:R-:W-:Y:S01]  /*17d0*/  VIADD R0, R9, 0x1dc ;  /* 0x000001dc09007836 */ /* 0x000fe20000000000 */
[----:B------:R-:W-:Y:S01]  /*17e0*/  LOP3.LUT R97, R6, 0xc, RZ, 0xfc, !PT ;  /* 0x0000000c06617812 */ /* 0x000fe200078efcff */
[----:B------:R-:W-:Y:S01]  /*17f0*/  @!P1 IMAD.IADD R68, R68, 0x1, -R2 ;  /* 0x0000000144449824 */ /* 0x000fe200078e0a02 */
[----:B------:R-:W-:Y:S01]  /*1800*/  ISETP.GT.U32.AND P1, PT, R2, R209, PT ;  /* 0x000000d10200720c */ /* 0x000fe20003f24070 */
[----:B------:R-:W-:Y:S01]  /*1810*/  @!P6 IMAD.MOV R71, RZ, RZ, -R71 ;  /* 0x000000ffff47e224 */ /* 0x000fe200078e0a47 */
[----:B------:R-:W-:-:S02]  /*1820*/  ISETP.GE.AND P4, PT, R0, RZ, PT ;  /* 0x000000ff0000720c */ /* 0x000fc40003f86270 */
[----:B------:R-:W-:Y:S01]  /*1830*/  IABS R212, R0 ;  /* 0x0000000000d47213 */ /* 0x000fe20000000000 */
[----:B------:R-:W-:Y:S01]  /*1840*/  IMAD.HI.U32 R0, R3, R211, RZ ;  /* 0x000000d303007227 */ /* 0x000fe200078e00ff */
[----:B------:R-:W-:Y:S02]  /*1850*/  ISETP.GT.U32.AND P6, PT, R2, R68, PT ;  /* 0x000000440200720c */ /* 0x000fe40003fc4070 */
[----:B------:R-:W-:Y:S01]  /*1860*/  IABS R102, R93 ;  /* 0x0000005d00667213 */ /* 0x000fe20000000000 */
[----:B------:R-:W-:Y:S01]  /*1870*/  @!P0 IMAD.IADD R210, R210, 0x1, -R2 ;  /* 0x00000001d2d28824 */ /* 0x000fe200078e0a02 */
[----:B------:R-:W-:Y:S01]  /*1880*/  ISETP.GE.AND P0, PT, R15, RZ, PT ;  /* 0x000000ff0f00720c */ /* 0x000fe20003f06270 */
[----:B------:R-:W-:Y:S01]  /*1890*/  IMAD.MOV R0, RZ, RZ, -R0 ;  /* 0x000000ffff007224 */ /* 0x000fe200078e0a00 */
[----:B------:R-:W-:Y:S01]  /*18a0*/  LOP3.LUT R15, R6, 0x1b8, RZ, 0xfc, !PT ;  /* 0x000001b8060f7812 */ /* 0x000fe200078efcff */
[----:B------:R-:W-:Y:S01]  /*18b0*/  @!P3 IMAD.IADD R67, R67, 0x1, -R2 ;  /* 0x000000014343b824 */ /* 0x000fe200078e0a02 */
[C---:B------:R-:W-:Y:S01]  /*18c0*/  ISETP.GT.U32.AND P3, PT, R2.reuse, R210, PT ;  /* 0x000000d20200720c */ /* 0x040fe20003f64070 */
[----:B------:R-:W-:Y:S01]  /*18d0*/  IMAD R211, R2, R0, R211 ;  /* 0x0000000002d37224 */ /* 0x000fe200078e02d3 */
[----:B------:R-:W-:Y:S01]  /*18e0*/  IABS R61, R15 ;  /* 0x0000000f003d7213 */ /* 0x000fe20000000000 */
[----:B------:R-:W-:Y:S01]  /*18f0*/  IMAD.HI.U32 R0, R3, R66, RZ ;  /* 0x0000004203007227 */ /* 0x000fe200078e00ff */
[----:B------:R-:W-:-:S02]  /*1900*/  IABS R104, R95 ;  /* 0x0000005f00687213 */ /* 0x000fc40000000000 */
[----:B------:R-:W-:Y:S01]  /*1910*/  IABS R98, R97 ;  /* 0x0000006100627213 */ /* 0x000fe20000000000 */
[----:B------:R-:W-:Y:S01]  /*1920*/  @!P1 IMAD.IADD R209, R209, 0x1, -R2 ;  /* 0x00000001d1d19824 */ /* 0x000fe200078e0a02 */
[----:B------:R-:W-:Y:S01]  /*1930*/  ISETP.GE.AND P1, PT, R14, RZ, PT ;  /* 0x000000ff0e00720c */ /* 0x000fe20003f26270 */
[----:B------:R-:W-:Y:S01]  /*1940*/  IMAD.HI.U32 R4, R3, R212, RZ ;  /* 0x000000d403047227 */ /* 0x000fe200078e00ff */
[C---:B------:R-:W-:Y:S02]  /*1950*/  LOP3.LUT R14, R6.reuse, 0x1d8, RZ, 0xfc, !PT ;  /* 0x000001d8060e7812 */ /* 0x040fe400078efcff */
[----:B------:R-:W-:Y:S01]  /*1960*/  LOP3.LUT R99, R6, 0x8, RZ, 0xfc, !PT ;  /* 0x0000000806637812 */ /* 0x000fe200078efcff */
[----:B------:R-:W-:Y:S01]  /*1970*/  IMAD.MOV R11, RZ, RZ, -R0 ;  /* 0x000000ffff0b7224 */ /* 0x000fe200078e0a00 */
[----:B------:R-:W-:Y:S01]  /*1980*/  IABS R65, R14 ;  /* 0x0000000e00417213 */ /* 0x000fe20000000000 */
[----:B------:R-:W-:Y:S01]  /*1990*/  @!P6 IMAD.IADD R68, R68, 0x1, -R2 ;  /* 0x000000014444e824 */ /* 0x000fe200078e0a02 */
[C---:B------:R-:W-:Y:S01]  /*19a0*/  ISETP.GT.U32.AND P6, PT, R2.reuse, R211, PT ;  /* 0x000000d30200720c */ /* 0x040fe20003fc4070 */
[----:B------:R-:W-:Y:S01]  /*19b0*/  IMAD.MOV R13, RZ, RZ, -R4 ;  /* 0x000000ffff0d7224 */ /* 0x000fe200078e0a04 */
[----:B------:R-:W-:Y:S01]  /*19c0*/  IABS R106, R99 ;  /* 0x00000063006a7213 */ /* 0x000fe20000000000 */
[----:B------:R-:W-:Y:S01]  /*19d0*/  IMAD R66, R2, R11, R66 ;  /* 0x0000000b02427224 */ /* 0x000fe200078e0242 */
[----:B------:R-:W-:Y:S01]  /*19e0*/  LOP3.LUT R11, R6, 0x1d4, RZ, 0xfc, !PT ;  /* 0x000001d4060b7812 */ /* 0x000fe200078efcff */
[----:B------:R-:W-:Y:S01]  /*19f0*/  IMAD R212, R2, R13, R212 ;  /* 0x0000000d02d47224 */ /* 0x000fe200078e02d4 */
[----:B------:R-:W-:Y:S01]  /*1a00*/  LOP3.LUT R13, R6, 0x1c8, RZ, 0xfc, !PT ;  /* 0x000001c8060d7812 */ /* 0x000fe200078efcff */
[----:B------:R-:W-:Y:S01]  /*1a10*/  @!P3 IMAD.IADD R210, R210, 0x1, -R2 ;  /* 0x00000001d2d2b824 */ /* 0x000fe200078e0a02 */
[C---:B------:R-:W-:Y:S01]  /*1a20*/  ISETP.GT.U32.AND P3, PT, R2.reuse, R66, PT ;  /* 0x000000420200720c */ /* 0x040fe20003f64070 */
[----:B------:R-:W-:Y:S01]  /*1a30*/  @!P5 IMAD.MOV R209, RZ, RZ, -R209 ;  /* 0x000000ffffd1d224 */ /* 0x000fe200078e0ad1 */
[----:B------:R-:W-:Y:S01]  /*1a40*/  IABS R213, R11 ;  /* 0x0000000b00d57213 */ /* 0x000fe20000000000 */
[----:B------:R-:W-:Y:S01]  /*1a50*/  @!P1 IMAD.MOV R210, RZ, RZ, -R210 ;  /* 0x000000ffffd29224 */ /* 0x000fe200078e0ad2 */
[C---:B------:R-:W-:Y:S01]  /*1a60*/  ISETP.GT.U32.AND P1, PT, R2.reuse, R212, PT ;  /* 0x000000d40200720c */ /* 0x040fe20003f24070 */
[----:B------:R-:W-:Y:S01]  /*1a70*/  @!P6 IMAD.IADD R211, R211, 0x1, -R2 ;  /* 0x00000001d3d3e824 */ /* 0x000fe200078e0a02 */
[----:B------:R-:W-:Y:S01]  /*1a80*/  ISETP.GT.U32.AND P5, PT, R2, R67, PT ;  /* 0x000000430200720c */ /* 0x000fe20003fa4070 */
[----:B------:R-:W-:Y:S01]  /*1a90*/  IMAD.HI.U32 R4, R3, R213, RZ ;  /* 0x000000d503047227 */ /* 0x000fe200078e00ff */
[----:B------:R-:W-:-:S02]  /*1aa0*/  IABS R63, R13 ;  /* 0x0000000d003f7213 */ /* 0x000fc40000000000 */
[----:B------:R-:W-:Y:S01]  /*1ab0*/  ISETP.GT.U32.AND P6, PT, R2, R211, PT ;  /* 0x000000d30200720c */ /* 0x000fe20003fc4070 */
[----:B------:R-:W-:Y:S02]  /*1ac0*/  IMAD.MOV R4, RZ, RZ, -R4 ;  /* 0x000000ffff047224 */ /* 0x000fe400078e0a04 */
[----:B------:R-:W-:Y:S01]  /*1ad0*/  @!P3 IMAD.IADD R66, R66, 0x1, -R2 ;  /* 0x000000014242b824 */ /* 0x000fe200078e0a02 */
[----:B------:R-:W-:Y:S01]  /*1ae0*/  ISETP.GE.AND P3, PT, R11, RZ, PT ;  /* 0x000000ff0b00720c */ /* 0x000fe20003f66270 */
[----:B------:R-:W-:Y:S01]  /*1af0*/  @!P2 IMAD.MOV R68, RZ, RZ, -R68 ;  /* 0x000000ffff44a224 */ /* 0x000fe200078e0a44 */
[----:B------:R-:W-:Y:S01]  /*1b00*/  ISETP.GE.AND P2, PT, R10, RZ, PT ;  /* 0x000000ff0a00720c */ /* 0x000fe20003f46270 */
[----:B------:R-:W-:-:S04]  /*1b10*/  IMAD.HI.U32 R0, R3, R65, RZ ;  /* 0x0000004103007227 */ /* 0x000fc800078e00ff */
[----:B------:R-:W-:Y:S01]  /*1b20*/  IMAD R213, R2, R4, R213 ;  /* 0x0000000402d57224 */ /* 0x000fe200078e02d5 */
[----:B------:R-:W-:Y:S01]  /*1b30*/  LOP3.LUT R4, R6, 0x1d0, RZ, 0xfc, !PT ;  /* 0x000001d006047812 */ /* 0x000fe200078efcff */
[----:B------:R-:W-:Y:S01]  /*1b40*/  @!P1 IMAD.IADD R212, R212, 0x1, -R2 ;  /* 0x00000001d4d49824 */ /* 0x000fe200078e0a02 */
[----:B------:R-:W-:Y:S01]  /*1b50*/  ISETP.GT.U32.AND P1, PT, R2, R66, PT ;  /* 0x000000420200720c */ /* 0x000fe20003f24070 */
[----:B------:R-:W-:Y:S01]  /*1b60*/  IMAD.MOV R0, RZ, RZ, -R0 ;  /* 0x000000ffff007224 */ /* 0x000fe200078e0a00 */
[----:B------:R-:W-:Y:S01]  /*1b70*/  IABS R64, R4 ;  /* 0x0000000400407213 */ /* 0x000fe20000000000 */
[--C-:B------:R-:W-:Y:S01]  /*1b80*/  @!P6 IMAD.IADD R211, R211, 0x1, -R2.reuse ;  /* 0x00000001d3d3e824 */ /* 0x100fe200078e0a02 */
[----:B------:R-:W-:Y:S01]  /*1b90*/  ISETP.GE.AND P6, PT, R14, RZ, PT ;  /* 0x000000ff0e00720c */ /* 0x000fe20003fc6270 */
[----:B------:R-:W-:Y:S01]  /*1ba0*/  IMAD R65, R2, R0, R65 ;  /* 0x0000000002417224 */ /* 0x000fe200078e0241 */
[----:B------:R-:W-:Y:S01]  /*1bb0*/  LOP3.LUT R14, R6, 0x1c4, RZ, 0xfc, !PT ;  /* 0x000001c4060e7812 */ /* 0x000fe200078efcff */
[----:B------:R-:W-:Y:S01]  /*1bc0*/  @!P5 IMAD.IADD R67, R67, 0x1, -R2 ;  /* 0x000000014343d824 */ /* 0x000fe200078e0a02 */
[----:B------:R-:W-:Y:S01]  /*1bd0*/  ISETP.GE.AND P5, PT, R12, RZ, PT ;  /* 0x000000ff0c00720c */ /* 0x000fe20003fa6270 */
[----:B------:R-:W-:Y:S01]  /*1be0*/  IMAD.HI.U32 R0, R3, R64, RZ ;  /* 0x0000004003007227 */ /* 0x000fe200078e00ff */
[----:B------:R-:W-:-:S02]  /*1bf0*/  LOP3.LUT R12, R6, 0x1cc, RZ, 0xfc, !PT ;  /* 0x000001cc060c7812 */ /* 0x000fc400078efcff */
[----:B------:R-:W-:Y:S01]  /*1c00*/  IABS R215, R14 ;  /* 0x0000000e00d77213 */ /* 0x000fe20000000000 */
[----:B------:R-:W-:Y:S01]  /*1c10*/  @!P2 IMAD.MOV R211, RZ, RZ, -R211 ;  /* 0x000000ffffd3a224 */ /* 0x000fe200078e0ad3 */
[----:B------:R-:W-:Y:S01]  /*1c20*/  ISETP.GT.U32.AND P2, PT, R2, R65, PT ;  /* 0x000000410200720c */ /* 0x000fe20003f44070 */
[----:B------:R-:W-:Y:S01]  /*1c30*/  @!P1 IMAD.IADD R66, R66, 0x1, -R2 ;  /* 0x0000000142429824 */ /* 0x000fe200078e0a02 */
[C---:B------:R-:W-:Y:S01]  /*1c40*/  ISETP.GT.U32.AND P1, PT, R2.reuse, R213, PT ;  /* 0x000000d50200720c */ /* 0x040fe20003f24070 */
[----:B------:R-:W-:Y:S01]  /*1c50*/  IMAD.MOV R11, RZ, RZ, -R0 ;  /* 0x000000ffff0b7224 */ /* 0x000fe200078e0a00 */
[----:B------:R-:W-:Y:S01]  /*1c60*/  IABS R214, R12 ;  /* 0x0000000c00d67213 */ /* 0x000fe20000000000 */
[----:B------:R-:W-:Y:S01]  /*1c70*/  @!P0 IMAD.MOV R67, RZ, RZ, -R67 ;  /* 0x000000ffff438224 */ /* 0x000fe200078e0a43 */
[C---:B------:R-:W-:Y:S01]  /*1c80*/  ISETP.GT.U32.AND P0, PT, R2.reuse, R212, PT ;  /* 0x000000d40200720c */ /* 0x040fe20003f04070 */
[----:B------:R-:W-:Y:S02]  /*1c90*/  IMAD R64, R2, R11, R64 ;  /* 0x0000000b02407224 */ /* 0x000fe400078e0240 */
[----:B------:R-:W-:-:S02]  /*1ca0*/  @!P5 IMAD.MOV R66, RZ, RZ, -R66 ;  /* 0x000000ffff42d224 */ /* 0x000fc400078e0a42 */
[----:B------:R-:W-:Y:S01]  /*1cb0*/  IMAD.HI.U32 R0, R3, R214, RZ ;  /* 0x000000d603007227 */ /* 0x000fe200078e00ff */
[----:B------:R-:W-:-:S03]  /*1cc0*/  ISETP.GT.U32.AND P5, PT, R2, R64, PT ;  /* 0x000000400200720c */ /* 0x000fc60003fa4070 */
[--C-:B------:R-:W-:Y:S02]  /*1cd0*/  @!P2 IMAD.IADD R65, R65, 0x1, -R2.reuse ;  /* 0x000000014141a824 */ /* 0x100fe400078e0a02 */
[--C-:B------:R-:W-:Y:S02]  /*1ce0*/  @!P1 IMAD.IADD R213, R213, 0x1, -R2.reuse ;  /* 0x00000001d5d59824 */ /* 0x100fe400078e0a02 */
[----:B------:R-:W-:Y:S01]  /*1cf0*/  @!P0 IMAD.IADD R212, R212, 0x1, -R2 ;  /* 0x00000001d4d48824 */ /* 0x000fe200078e0a02 */
[C---:B------:R-:W-:Y:S01]  /*1d00*/  ISETP.GT.U32.AND P2, PT, R2.reuse, R65, PT ;  /* 0x000000410200720c */ /* 0x040fe20003f44070 */
[----:B------:R-:W-:Y:S01]  /*1d10*/  IMAD.MOV R11, RZ, RZ, -R0 ;  /* 0x000000ffff0b7224 */ /* 0x000fe200078e0a00 */
[----:B------:R-:W-:Y:S01]  /*1d20*/  ISETP.GT.U32.AND P1, PT, R2, R213, PT ;  /* 0x000000d50200720c */ /* 0x000fe20003f24070 */
[----:B------:R-:W-:Y:S01]  /*1d30*/  IMAD.HI.U32 R10, R3, R215, RZ ;  /* 0x000000d7030a7227 */ /* 0x000fe200078e00ff */
[----:B------:R-:W-:-:S03]  /*1d40*/  ISETP.GE.AND P0, PT, R4, RZ, PT ;  /* 0x000000ff0400720c */ /* 0x000fc60003f06270 */
[----:B------:R-:W-:-:S04]  /*1d50*/  IMAD.HI.U32 R4, R3, R63, RZ ;  /* 0x0000003f03047227 */ /* 0x000fc800078e00ff */
[----:B------:R-:W-:Y:S02]  /*1d60*/  @!P5 IMAD.IADD R64, R64, 0x1, -R2 ;  /* 0x000000014040d824 */ /* 0x000fe400078e0a02 */
[----:B------:R-:W-:Y:S02]  /*1d70*/  IMAD.MOV R4, RZ, RZ, -R4 ;  /* 0x000000ffff047224 */ /* 0x000fe400078e0a04 */
[C---:B------:R-:W-:Y:S01]  /*1d80*/  IMAD R214, R2.reuse, R11, R214 ;  /* 0x0000000b02d67224 */ /* 0x040fe200078e02d6 */
[C---:B------:R-:W-:Y:S01]  /*1d90*/  ISETP.GT.U32.AND P5, PT, R2.reuse, R64, PT ;  /* 0x000000400200720c */ /* 0x040fe20003fa4070 */
[----:B------:R-:W-:Y:S01]  /*1da0*/  @!P2 IMAD.IADD R65, R65, 0x1, -R2 ;  /* 0x000000014141a824 */ /* 0x000fe200078e0a02 */
[----:B------:R-:W-:Y:S01]  /*1db0*/  ISETP.GE.AND P2, PT, R13, RZ, PT ;  /* 0x000000ff0d00720c */ /* 0x000fe20003f46270 */
[----:B------:R-:W-:Y:S02]  /*1dc0*/  IMAD R63, R2, R4, R63 ;  /* 0x00000004023f7224 */ /* 0x000fe400078e023f */
[----:B------:R-:W-:-:S02]  /*1dd0*/  IMAD.MOV R10, RZ, RZ, -R10 ;  /* 0x000000ffff0a7224 */ /* 0x000fc400078e0a0a */
[--C-:B------:R-:W-:Y:S01]  /*1de0*/  @!P1 IMAD.IADD R213, R213, 0x1, -R2.reuse ;  /* 0x00000001d5d59824 */ /* 0x100fe200078e0a02 */
[C---:B------:R-:W-:Y:S01]  /*1df0*/  ISETP.GT.U32.AND P1, PT, R2.reuse, R214, PT ;  /* 0x000000d60200720c */ /* 0x040fe20003f24070 */
[----:B------:R-:W-:Y:S01]  /*1e00*/  @!P6 IMAD.MOV R65, RZ, RZ, -R65 ;  /* 0x000000ffff41e224 */ /* 0x000fe200078e0a41 */
[C---:B------:R-:W-:Y:S01]  /*1e10*/  ISETP.GT.U32.AND P6, PT, R2.reuse, R63, PT ;  /* 0x0000003f0200720c */ /* 0x040fe20003fc4070 */
[----:B------:R-:W-:Y:S02]  /*1e20*/  IMAD R215, R2, R10, R215 ;  /* 0x0000000a02d77224 */ /* 0x000fe400078e02d7 */
[----:B------:R-:W-:Y:S02]  /*1e30*/  @!P5 IMAD.IADD R64, R64, 0x1, -R2 ;  /* 0x000000014040d824 */ /* 0x000fe400078e0a02 */
[----:B------:R-:W-:Y:S01]  /*1e40*/  @!P4 IMAD.MOV R212, RZ, RZ, -R212 ;  /* 0x000000ffffd4c224 */ /* 0x000fe200078e0ad4 */
[----:B------:R-:W-:Y:S01]  /*1e50*/  ISETP.GT.U32.AND P5, PT, R2, R215, PT ;  /* 0x000000d70200720c */ /* 0x000fe20003fa4070 */
[----:B------:R-:W-:Y:S01]  /*1e60*/  VIADD R0, R9, 0x1bc ;  /* 0x000001bc09007836 */ /* 0x000fe20000000000 */
[----:B------:R-:W-:Y:S01]  /*1e70*/  ISETP.GE.AND P4, PT, R12, RZ, PT ;  /* 0x000000ff0c00720c */ /* 0x000fe20003f86270 */
[----:B------:R-:W-:Y:S01]  /*1e80*/  @!P3 IMAD.MOV R213, RZ, RZ, -R213 ;  /* 0x000000ffffd5b224 */ /* 0x000fe200078e0ad5 */
[----:B------:R-:W-:Y:S01]  /*1e90*/  LOP3.LUT R12, R6, 0x1c0, RZ, 0xfc, !PT ;  /* 0x000001c0060c7812 */ /* 0x000fe200078efcff */
[--C-:B------:R-:W-:Y:S01]  /*1ea0*/  @!P1 IMAD.IADD R214, R214, 0x1, -R2.reuse ;  /* 0x00000001d6d69824 */ /* 0x100fe200078e0a02 */
[----:B------:R-:W-:Y:S01]  /*1eb0*/  IABS R216, R0 ;  /* 0x0000000000d87213 */ /* 0x000fe20000000000 */
[----:B------:R-:W-:Y:S01]  /*1ec0*/  @!P6 IMAD.IADD R63, R63, 0x1, -R2 ;  /* 0x000000013f3fe824 */ /* 0x000fe200078e0a02 */
[----:B------:R-:W-:Y:S01]  /*1ed0*/  IABS R62, R12 ;  /* 0x0000000c003e7213 */ /* 0x000fe20000000000 */
[----:B------:R-:W-:Y:S01]  /*1ee0*/  IMAD.HI.U32 R10, R3, R61, RZ ;  /* 0x0000003d030a7227 */ /* 0x000fe200078e00ff */
[----:B------:R-:W-:-:S02]  /*1ef0*/  ISETP.GT.U32.AND P1, PT, R2, R214, PT ;  /* 0x000000d60200720c */ /* 0x000fc40003f24070 */
[----:B------:R-:W-:Y:S01]  /*1f00*/  ISETP.GE.AND P3, PT, R0, RZ, PT ;  /* 0x000000ff0000720c */ /* 0x000fe20003f66270 */
[----:B------:R-:W-:Y:S01]  /*1f10*/  IMAD.HI.U32 R0, R3, R62, RZ ;  /* 0x0000003e03007227 */ /* 0x000fe200078e00ff */
[----:B------:R-:W-:-:S03]  /*1f20*/  ISETP.GT.U32.AND P6, PT, R2, R63, PT ;  /* 0x0000003f0200720c */ /* 0x000fc60003fc4070 */
[----:B------:R-:W-:Y:S02]  /*1f30*/  @!P5 IMAD.IADD R215, R215, 0x1, -R2 ;  /* 0x00000001d7d7d824 */ /* 0x000fe400078e0a02 */
[----:B------:R-:W-:-:S03]  /*1f40*/  IMAD.HI.U32 R4, R3, R216, RZ ;  /* 0x000000d803047227 */ /* 0x000fc600078e00ff */
[----:B------:R-:W-:Y:S01]  /*1f50*/  ISETP.GT.U32.AND P5, PT, R2, R215, PT ;  /* 0x000000d70200720c */ /* 0x000fe20003fa4070 */
[----:B------:R-:W-:Y:S01]  /*1f60*/  IMAD.MOV R11, RZ, RZ, -R0 ;  /* 0x000000ffff0b7224 */ /* 0x000fe200078e0a00 */
[----:B------:R-:W-:Y:S01]  /*1f70*/  LOP3.LUT R0, R6, 0x1b4, RZ, 0xfc, !PT ;  /* 0x000001b406007812 */ /* 0x000fe200078efcff */
[----:B------:R-:W-:Y:S02]  /*1f80*/  IMAD.MOV R13, RZ, RZ, -R4 ;  /* 0x000000ffff0d7224 */ /* 0x000fe400078e0a04 */
[----:B------:R-:W-:Y:S01]  /*1f90*/  IMAD R62, R2, R11, R62 ;  /* 0x0000000b023e7224 */ /* 0x000fe200078e023e */
[----:B------:R-:W-:Y:S01]  /*1fa0*/  IABS R217, R0 ;  /* 0x0000000000d97213 */ /* 0x000fe20000000000 */
[----:B------:R-:W-:Y:S01]  /*1fb0*/  @!P1 IMAD.IADD R214, R214, 0x1, -R2 ;  /* 0x00000001d6d69824 */ /* 0x000fe200078e0a02 */
[----:B------:R-:W-:Y:S01]  /*1fc0*/  ISETP.GE.AND P1, PT, R12, RZ, PT ;  /* 0x000000ff0c00720c */ /* 0x000fe20003f26270 */
[----:B------:R-:W-:Y:S01]  /*1fd0*/  IMAD.MOV R10, RZ, RZ, -R10 ;  /* 0x000000ffff0a7224 */ /* 0x000fe200078e0a0a */
[----:B------:R-:W-:Y:S01]  /*1fe0*/  LOP3.LUT R12, R6, 0x1ac, RZ, 0xfc, !PT ;  /* 0x000001ac060c7812 */ /* 0x000fe200078efcff */
[----:B------:R-:W-:-:S02]  /*1ff0*/  IMAD R216, R2, R13, R216 ;  /* 0x0000000d02d87224 */ /* 0x000fc400078e02d8 */
[----:B------:R-:W-:Y:S01]  /*2000*/  @!P6 IMAD.IADD R63, R63, 0x1, -R2 ;  /* 0x000000013f3fe824 */ /* 0x000fe200078e0a02 */
[C---:B------:R-:W-:Y:S01]  /*2010*/  ISETP.GT.U32.AND P6, PT, R2.reuse, R62, PT ;  /* 0x0000003e0200720c */ /* 0x040fe20003fc4070 */
[----:B------:R-:W-:Y:S01]  /*2020*/  IMAD R61, R2, R10, R61 ;  /* 0x0000000a023d7224 */ /* 0x000fe200078e023d */
[----:B------:R-:W-:Y:S01]  /*2030*/  LOP3.LUT R10, R6, 0x1b0, RZ, 0xfc, !PT ;  /* 0x000001b0060a7812 */ /* 0x000fe200078efcff */
[----:B------:R-:W-:Y:S01]  /*2040*/  @!P4 IMAD.MOV R214, RZ, RZ, -R214 ;  /* 0x000000ffffd6c224 */ /* 0x000fe200078e0ad6 */
[C---:B------:R-:W-:Y:S01]  /*2050*/  ISETP.GT.U32.AND P4, PT, R2.reuse, R216, PT ;  /* 0x000000d80200720c */ /* 0x040fe20003f84070 */
[----:B------:R-:W-:Y:S01]  /*2060*/  @!P5 IMAD.IADD R215, R215, 0x1, -R2 ;  /* 0x00000001d7d7d824 */ /* 0x000fe200078e0a02 */
[----:B------:R-:W-:Y:S01]  /*2070*/  ISETP.GT.U32.AND P5, PT, R2, R61, PT ;  /* 0x0000003d0200720c */ /* 0x000fe20003fa4070 */
[----:B------:R-:W-:Y:S01]  /*2080*/  @!P0 IMAD.MOV R64, RZ, RZ, -R64 ;  /* 0x000000ffff408224 */ /* 0x000fe200078e0a40 */
[----:B------:R-:W-:Y:S01]  /*2090*/  IABS R218, R10 ;  /* 0x0000000a00da7213 */ /* 0x000fe20000000000 */
[----:B------:R-:W-:Y:S01]  /*20a0*/  @!P2 IMAD.MOV R63, RZ, RZ, -R63 ;  /* 0x000000ffff3fa224 */ /* 0x000fe200078e0a3f */
[----:B------:R-:W-:-:S02]  /*20b0*/  IABS R219, R12 ;  /* 0x0000000c00db7213 */ /* 0x000fc40000000000 */
[----:B------:R-:W-:Y:S01]  /*20c0*/  ISETP.GE.AND P0, PT, R14, RZ, PT ;  /* 0x000000ff0e00720c */ /* 0x000fe20003f06270 */
[--C-:B------:R-:W-:Y:S01]  /*20d0*/  @!P6 IMAD.IADD R62, R62, 0x1, -R2.reuse ;  /* 0x000000013e3ee824 */ /* 0x100fe200078e0a02 */
[----:B------:R-:W-:Y:S01]  /*20e0*/  ISETP.GE.AND P6, PT, R0, RZ, PT ;  /* 0x000000ff0000720c */ /* 0x000fe20003fc6270 */
[----:B------:R-:W-:Y:S01]  /*20f0*/  IMAD.HI.U32 R0, R3, R217, RZ ;  /* 0x000000d903007227 */ /* 0x000fe200078e00ff */
[----:B------:R-:W-:Y:S02]  /*2100*/  ISETP.GE.AND P2, PT, R15, RZ, PT ;  /* 0x000000ff0f00720c */ /* 0x000fe40003f46270 */
[----:B------:R-:W-:Y:S01]  /*2110*/  LOP3.LUT R14, R6, 0x1a8, RZ, 0xfc, !PT ;  /* 0x000001a8060e7812 */ /* 0x000fe200078efcff */
[--C-:B------:R-:W-:Y:S01]  /*2120*/  @!P4 IMAD.IADD R216, R216, 0x1, -R2.reuse ;  /* 0x00000001d8d8c824 */ /* 0x100fe200078e0a02 */
[----:B------:R-:W-:Y:S01]  /*2130*/  ISETP.GT.U32.AND P4, PT, R2, R62, PT ;  /* 0x0000003e0200720c */ /* 0x000fe20003f84070 */
[----:B------:R-:W-:Y:S01]  /*2140*/  @!P5 IMAD.IADD R61, R61, 0x1, -R2 ;  /* 0x000000013d3dd824 */ /* 0x000fe200078e0a02 */
[----:B------:R-:W-:Y:S01]  /*2150*/  LOP3.LUT R15, R6, 0x1a4, RZ, 0xfc, !PT ;  /* 0x000001a4060f7812 */ /* 0x000fe200078efcff */
[----:B------:R-:W-:Y:S01]  /*2160*/  IMAD.MOV R4, RZ, RZ, -R0 ;  /* 0x000000ffff047224 */ /* 0x000fe200078e0a00 */
[----:B------:R-:W-:Y:S01]  /*2170*/  ISETP.GT.U32.AND P5, PT, R2, R216, PT ;  /* 0x000000d80200720c */ /* 0x000fe20003fa4070 */
[----:B------:R-:W-:Y:S01]  /*2180*/  IMAD.HI.U32 R0, R3, R218, RZ ;  /* 0x000000da03007227 */ /* 0x000fe200078e00ff */
[----:B------:R-:W-:-:S02]  /*2190*/  IABS R60, R14 ;  /* 0x0000000e003c7213 */ /* 0x000fc40000000000 */
[----:B------:R-:W-:Y:S01]  /*21a0*/  IABS R220, R15 ;  /* 0x0000000f00dc7213 */ /* 0x000fe20000000000 */
[----:B------:R-:W-:Y:S02]  /*21b0*/  IMAD.MOV R11, RZ, RZ, -R0 ;  /* 0x000000ffff0b7224 */ /* 0x000fe400078e0a00 */
[C---:B------:R-:W-:Y:S02]  /*21c0*/  IMAD R217, R2.reuse, R4, R217 ;  /* 0x0000000402d97224 */ /* 0x040fe400078e02d9 */
[----:B------:R-:W-:Y:S02]  /*21d0*/  IMAD R218, R2, R11, R218 ;  /* 0x0000000b02da7224 */ /* 0x000fe400078e02da */
[--C-:B------:R-:W-:Y:S01]  /*21e0*/  @!P4 IMAD.IADD R62, R62, 0x1, -R2.reuse ;  /* 0x000000013e3ec824 */ /* 0x100fe200078e0a02 */
[----:B------:R-:W-:Y:S01]  /*21f0*/  ISETP.GT.U32.AND P4, PT, R2, R217, PT ;  /* 0x000000d90200720c */ /* 0x000fe20003f84070 */
[----:B------:R-:W-:Y:S01]  /*2200*/  @!P5 IMAD.IADD R216, R216, 0x1, -R2 ;  /* 0x00000001d8d8d824 */ /* 0x000fe200078e0a02 */
[----:B------:R-:W-:Y:S01]  /*2210*/  ISETP.GT.U32.AND P5, PT, R2, R218, PT ;  /* 0x000000da0200720c */ /* 0x000fe20003fa4070 */
[----:B------:R-:W-:-:S04]  /*2220*/  IMAD.HI.U32 R0, R3, R219, RZ ;  /* 0x000000db03007227 */ /* 0x000fc800078e00ff */
[----:B------:R-:W-:Y:S02]  /*2230*/  IMAD.MOV R0, RZ, RZ, -R0 ;  /* 0x000000ffff007224 */ /* 0x000fe400078e0a00 */
[----:B------:R-:W-:Y:S02]  /*2240*/  @!P1 IMAD.MOV R62, RZ, RZ, -R62 ;  /* 0x000000ffff3e9224 */ /* 0x000fe400078e0a3e */
[----:B------:R-:W-:Y:S02]  /*2250*/  IMAD R219, R2, R0, R219 ;  /* 0x0000000002db7224 */ /* 0x000fe400078e02db */
[--C-:B------:R-:W-:Y:S01]  /*2260*/  @!P4 IMAD.IADD R217, R217, 0x1, -R2.reuse ;  /* 0x00000001d9d9c824 */ /* 0x100fe200078e0a02 */
[----:B------:R-:W-:Y:S01]  /*2270*/  ISETP.GE.AND P4, PT, R12, RZ, PT ;  /* 0x000000ff0c00720c */ /* 0x000fe20003f86270 */
[----:B------:R-:W-:Y:S01]  /*2280*/  @!P5 IMAD.IADD R218, R218, 0x1, -R2 ;  /* 0x00000001dadad824 */ /* 0x000fe200078e0a02 */
[----:B------:R-:W-:Y:S01]  /*2290*/  LOP3.LUT R12, R6, 0x198, RZ, 0xfc, !PT ;  /* 0x00000198060c7812 */ /* 0x000fe200078efcff */
[----:B------:R-:W-:Y:S01]  /*22a0*/  @!P3 IMAD.MOV R216, RZ, RZ, -R216 ;  /* 0x000000ffffd8b224 */ /* 0x000fe200078e0ad8 */
[C---:B------:R-:W-:Y:S01]  /*22b0*/  ISETP.GT.U32.AND P1, PT, R2.reuse, R217, PT ;  /* 0x000000d90200720c */ /* 0x040fe20003f24070 */
[----:B------:R-:W-:Y:S01]  /*22c0*/  IMAD.HI.U32 R0, R3, R60, RZ ;  /* 0x0000003c03007227 */ /* 0x000fe200078e00ff */
[----:B------:R-:W-:-:S02]  /*22d0*/  ISETP.GT.U32.AND P5, PT, R2, R218, PT ;  /* 0x000000da0200720c */ /* 0x000fc40003fa4070 */
[----:B------:R-:W-:Y:S01]  /*22e0*/  ISETP.GT.U32.AND P3, PT, R2, R219, PT ;  /* 0x000000db0200720c */ /* 0x000fe20003f64070 */
[----:B------:R-:W-:Y:S01]  /*22f0*/  IMAD.HI.U32 R4, R3, R220, RZ ;  /* 0x000000dc03047227 */ /* 0x000fe200078e00ff */
[----:B------:R-:W-:-:S03]  /*2300*/  IABS R58, R12 ;  /* 0x0000000c003a7213 */ /* 0x000fc60000000000 */
[----:B------:R-:W-:Y:S02]  /*2310*/  IMAD.MOV R11, RZ, RZ, -R0 ;  /* 0x000000ffff0b7224 */ /* 0x000fe400078e0a00 */
[----:B------:R-:W-:Y:S01]  /*2320*/  IMAD.MOV R13, RZ, RZ, -R4 ;  /* 0x000000ffff0d7224 */ /* 0x000fe200078e0a04 */
[----:B------:R-:W-:Y:S01]  /*2330*/  LOP3.LUT R4, R6, 0x1a0, RZ, 0xfc, !PT ;  /* 0x000001a006047812 */ /* 0x000fe200078efcff */
[C---:B------:R-:W-:Y:S02]  /*2340*/  IMAD R60, R2.reuse, R11, R60 ;  /* 0x0000000b023c7224 */ /* 0x040fe400078e023c */
[----:B------:R-:W-:Y:S01]  /*2350*/  IMAD R220, R2, R13, R220 ;  /* 0x0000000d02dc7224 */ /* 0x000fe200078e02dc */
[----:B------:R-:W-:Y:S01]  /*2360*/  IABS R59, R4 ;  /* 0x00000004003b7213 */ /* 0x000fe20000000000 */
[--C-:B------:R-:W-:Y:S01]  /*2370*/  @!P1 IMAD.IADD R217, R217, 0x1, -R2.reuse ;  /* 0x00000001d9d99824 */ /* 0x100fe200078e0a02 */
[----:B------:R-:W-:Y:S01]  /*2380*/  LOP3.LUT R13, R6, 0x18c, RZ, 0xfc, !PT ;  /* 0x0000018c060d7812 */ /* 0x000fe200078efcff */
[--C-:B------:R-:W-:Y:S01]  /*2390*/  @!P5 IMAD.IADD R218, R218, 0x1, -R2.reuse ;  /* 0x00000001dadad824 */ /* 0x100fe200078e0a02 */
[C---:B------:R-:W-:Y:S01]  /*23a0*/  ISETP.GT.U32.AND P5, PT, R2.reuse, R60, PT ;  /* 0x0000003c0200720c */ /* 0x040fe20003fa4070 */
[----:B------:R-:W-:Y:S01]  /*23b0*/  @!P3 IMAD.IADD R219, R219, 0x1, -R2 ;  /* 0x00000001dbdbb824 */ /* 0x000fe200078e0a02 */
[----:B------:R-:W-:Y:S01]  /*23c0*/  IABS R223, R13 ;  /* 0x0000000d00df7213 */ /* 0x000fe20000000000 */
[----:B------:R-:W-:Y:S01]  /*23d0*/  @!P6 IMAD.MOV R217, RZ, RZ, -R217 ;  /* 0x000000ffffd9e224 */ /* 0x000fe200078e0ad9 */
[C---:B------:R-:W-:Y:S01]  /*23e0*/  ISETP.GT.U32.AND P6, PT, R2.reuse, R220, PT ;  /* 0x000000dc0200720c */ /* 0x040fe20003fc4070 */
[----:B------:R-:W-:Y:S01]  /*23f0*/  @!P0 IMAD.MOV R215, RZ, RZ, -R215 ;  /* 0x000000ffffd78224 */ /* 0x000fe200078e0ad7 */
[C---:B------:R-:W-:Y:S01]  /*2400*/  ISETP.GT.U32.AND P3, PT, R2.reuse, R219, PT ;  /* 0x000000db0200720c */ /* 0x040fe20003f64070 */
[----:B------:R-:W-:Y:S01]  /*2410*/  VIADD R0, R9, 0x19c ;  /* 0x0000019c09007836 */ /* 0x000fe20000000000 */
[----:B------:R-:W-:-:S04]  /*2420*/  ISETP.GT.U32.AND P0, PT, R2, R61, PT ;  /* 0x0000003d0200720c */ /* 0x000fc80003f04070 */
[----:B------:R-:W-:Y:S01]  /*2430*/  ISETP.GE.AND P1, PT, R0, RZ, PT ;  /* 0x000000ff0000720c */ /* 0x000fe20003f26270 */
[----:B------:R-:W-:Y:S01]  /*2440*/  @!P5 IMAD.IADD R60, R60, 0x1, -R2 ;  /* 0x000000013c3cd824 */ /* 0x000fe200078e0a02 */
[----:B------:R-:W-:Y:S01]  /*2450*/  IABS R221, R0 ;  /* 0x0000000000dd7213 */ /* 0x000fe20000000000 */
[----:B------:R-:W-:-:S03]  /*2460*/  IMAD.HI.U32 R0, R3, R59, RZ ;  /* 0x0000003b03007227 */ /* 0x000fc600078e00ff */
[----:B------:R-:W-:Y:S01]  /*2470*/  ISETP.GT.U32.AND P5, PT, R2, R60, PT ;  /* 0x0000003c0200720c */ /* 0x000fe20003fa4070 */
[--C-:B------:R-:W-:Y:S02]  /*2480*/  @!P6 IMAD.IADD R220, R220, 0x1, -R2.reuse ;  /* 0x00000001dcdce824 */ /* 0x100fe400078e0a02 */
[----:B------:R-:W-:Y:S01]  /*2490*/  @!P3 IMAD.IADD R219, R219, 0x1, -R2 ;  /* 0x00000001dbdbb824 */ /* 0x000fe200078e0a02 */
[----:B------:R-:W-:Y:S01]  /*24a0*/  ISETP.GE.AND P3, PT, R4, RZ, PT ;  /* 0x000000ff0400720c */ /* 0x000fe20003f66270 */
[----:B------:R-:W-:Y:S01]  /*24b0*/  IMAD.HI.U32 R4, R3, R58, RZ ;  /* 0x0000003a03047227 */ /* 0x000fe200078e00ff */
[----:B------:R-:W-:-:S03]  /*24c0*/  ISETP.GT.U32.AND P6, PT, R2, R220, PT ;  /* 0x000000dc0200720c */ /* 0x000fc60003fc4070 */
[----:B------:R-:W-:Y:S01]  /*24d0*/  @!P0 IMAD.IADD R61, R61, 0x1, -R2 ;  /* 0x000000013d3d8824 */ /* 0x000fe200078e0a02 */
[----:B------:R-:W-:Y:S01]  /*24e0*/  ISETP.GE.AND P0, PT, R10, RZ, PT ;  /* 0x000000ff0a00720c */ /* 0x000fe20003f06270 */
[----:B------:R-:W-:Y:S02]  /*24f0*/  IMAD.MOV R10, RZ, RZ, -R0 ;  /* 0x000000ffff0a7224 */ /* 0x000fe400078e0a00 */
[----:B------:R-:W-:Y:S02]  /*2500*/  IMAD.MOV R11, RZ, RZ, -R4 ;  /* 0x000000ffff0b7224 */ /* 0x000fe400078e0a04 */
[----:B------:R-:W-:Y:S01]  /*2510*/  @!P2 IMAD.MOV R61, RZ, RZ, -R61 ;  /* 0x000000ffff3da224 */ /* 0x000fe200078e0a3d */
[----:B------:R-:W-:Y:S01]  /*2520*/  ISETP.GE.AND P2, PT, R14, RZ, PT ;  /* 0x000000ff0e00720c */ /* 0x000fe20003f46270 */
[----:B------:R-:W-:Y:S01]  /*2530*/  IMAD R59, R2, R10, R59 ;  /* 0x0000000a023b7224 */ /* 0x000fe200078e023b */
[----:B------:R-:W-:Y:S01]  /*2540*/  LOP3.LUT R14, R6, 0x188, RZ, 0xfc, !PT ;  /* 0x00000188060e7812 */ /* 0x000fe200078efcff */
[----:B------:R-:W-:-:S03]  /*2550*/  IMAD.HI.U32 R0, R3, R221, RZ ;  /* 0x000000dd03007227 */ /* 0x000fc600078e00ff */
[----:B------:R-:W-:Y:S01]  /*2560*/  IABS R56, R14 ;  /* 0x0000000e00387213 */ /* 0x000fe20000000000 */
[----:B------:R-:W-:Y:S02]  /*2570*/  IMAD R58, R2, R11, R58 ;  /* 0x0000000b023a7224 */ /* 0x000fe400078e023a */
[----:B------:R-:W-:Y:S01]  /*2580*/  @!P5 IMAD.IADD R60, R60, 0x1, -R2 ;  /* 0x000000013c3cd824 */ /* 0x000fe200078e0a02 */
[----:B------:R-:W-:Y:S01]  /*2590*/  ISETP.GT.U32.AND P5, PT, R2, R59, PT ;  /* 0x0000003b0200720c */ /* 0x000fe20003fa4070 */
[----:B------:R-:W-:Y:S02]  /*25a0*/  IMAD.MOV R0, RZ, RZ, -R0 ;  /* 0x000000ffff007224 */ /* 0x000fe400078e0a00 */
[----:B------:R-:W-:Y:S01]  /*25b0*/  @!P6 IMAD.IADD R220, R220, 0x1, -R2 ;  /* 0x00000001dcdce824 */ /* 0x000fe200078e0a02 */
[C---:B------:R-:W-:Y:S01]  /*25c0*/  ISETP.GT.U32.AND P6, PT, R2.reuse, R58, PT ;  /* 0x0000003a0200720c */ /* 0x040fe20003fc4070 */
[----:B------:R-:W-:Y:S01]  /*25d0*/  IMAD R221, R2, R0, R221 ;  /* 0x0000000002dd7224 */ /* 0x000fe200078e02dd */
[----:B------:R-:W-:Y:S01]  /*25e0*/  LOP3.LUT R0, R6, 0x194, RZ, 0xfc, !PT ;  /* 0x0000019406007812 */ /* 0x000fe200078efcff */
[----:B------:R-:W-:-:S02]  /*25f0*/  @!P2 IMAD.MOV R60, RZ, RZ, -R60 ;  /* 0x000000ffff3ca224 */ /* 0x000fc400078e0a3c */
[----:B------:R-:W-:Y:S01]  /*2600*/  @!P4 IMAD.MOV R219, RZ, RZ, -R219 ;  /* 0x000000ffffdbc224 */ /* 0x000fe200078e0adb */
[----:B------:R-:W-:Y:S01]  /*2610*/  ISETP.GT.U32.AND P2, PT, R2, R221, PT ;  /* 0x000000dd0200720c */ /* 0x000fe20003f44070 */
[----:B------:R-:W-:Y:S01]  /*2620*/  @!P0 IMAD.MOV R218, RZ, RZ, -R218 ;  /* 0x000000ffffda8224 */ /* 0x000fe200078e0ada */
[----:B------:R-:W-:Y:S01]  /*2630*/  ISETP.GE.AND P4, PT, R12, RZ, PT ;  /* 0x000000ff0c00720c */ /* 0x000fe20003f86270 */
[--C-:B------:R-:W-:Y:S01]  /*2640*/  @!P5 IMAD.IADD R59, R59, 0x1, -R2.reuse ;  /* 0x000000013b3bd824 */ /* 0x100fe200078e0a02 */
[----:B------:R-:W-:Y:S01]  /*2650*/  IABS R222, R0 ;  /* 0x0000000000de7213 */ /* 0x000fe20000000000 */
[----:B------:R-:W-:Y:S01]  /*2660*/  IMAD.HI.U32 R4, R3, R56, RZ ;  /* 0x0000003803047227 */ /* 0x000fe200078e00ff */
[----:B------:R-:W-:Y:S02]  /*2670*/  LOP3.LUT R12, R6, 0x190, RZ, 0xfc, !PT ;  /* 0x00000190060c7812 */ /* 0x000fe400078efcff */
[----:B------:R-:W-:Y:S01]  /*2680*/  ISETP.GE.AND P5, PT, R0, RZ, PT ;  /* 0x000000ff0000720c */ /* 0x000fe20003fa6270 */
[----:B------:R-:W-:Y:S01]  /*2690*/  @!P6 IMAD.IADD R58, R58, 0x1, -R2 ;  /* 0x000000013a3ae824 */ /* 0x000fe200078e0a02 */
[----:B------:R-:W-:Y:S01]  /*26a0*/  ISETP.GE.AND P0, PT, R15, RZ, PT ;  /* 0x000000ff0f00720c */ /* 0x000fe20003f06270 */
[----:B------:R-:W-:Y:S01]  /*26b0*/  IMAD.HI.U32 R0, R3, R222, RZ ;  /* 0x000000de03007227 */ /* 0x000fe200078e00ff */
[----:B------:R-:W-:-:S02]  /*26c0*/  IABS R57, R12 ;  /* 0x0000000c00397213 */ /* 0x000fc40000000000 */
[----:B------:R-:W-:Y:S01]  /*26d0*/  ISETP.GT.U32.AND P6, PT, R2, R58, PT ;  /* 0x0000003a0200720c */ /* 0x000fe20003fc4070 */
[----:B------:R-:W-:Y:S02]  /*26e0*/  IMAD.MOV R11, RZ, RZ, -R0 ;  /* 0x000000ffff0b7224 */ /* 0x000fe400078e0a00 */
[----:B------:R-:W-:-:S04]  /*26f0*/  IMAD.HI.U32 R0, R3, R57, RZ ;  /* 0x0000003903007227 */ /* 0x000fc800078e00ff */
[----:B------:R-:W-:Y:S01]  /*2700*/  @!P2 IMAD.IADD R221, R221, 0x1, -R2 ;  /* 0x00000001dddda824 */ /* 0x000fe200078e0a02 */
[C---:B------:R-:W-:Y:S01]  /*2710*/  ISETP.GT.U32.AND P2, PT, R2.reuse, R59, PT ;  /* 0x0000003b0200720c */ /* 0x040fe20003f44070 */
[----:B------:R-:W-:Y:S02]  /*2720*/  IMAD.MOV R10, RZ, RZ, -R0 ;  /* 0x000000ffff0a7224 */ /* 0x000fe400078e0a00 */
[----:B------:R-:W-:Y:S01]  /*2730*/  @!P0 IMAD.MOV R220, RZ, RZ, -R220 ;  /* 0x000000ffffdc8224 */ /* 0x000fe200078e0adc */
[C---:B------:R-:W-:Y:S01]  /*2740*/  ISETP.GT.U32.AND P0, PT, R2.reuse, R221, PT ;  /* 0x000000dd0200720c */ /* 0x040fe20003f04070 */
[----:B------:R-:W-:Y:S01]  /*2750*/  IMAD R57, R2, R10, R57 ;  /* 0x0000000a02397224 */ /* 0x000fe200078e0239 */
[----:B------:R-:W-:Y:S01]  /*2760*/  LOP3.LUT R10, R6, 0x184, RZ, 0xfc, !PT ;  /* 0x00000184060a7812 */ /* 0x000fe200078efcff */
[----:B------:R-:W-:Y:S02]  /*2770*/  IMAD R222, R2, R11, R222 ;  /* 0x0000000b02de7224 */ /* 0x000fe400078e02de */
[----:B------:R-:W-:Y:S01]  /*2780*/  @!P6 IMAD.IADD R58, R58, 0x1, -R2 ;  /* 0x000000013a3ae824 */ /* 0x000fe200078e0a02 */
[----:B------:R-:W-:Y:S01]  /*2790*/  ISETP.GT.U32.AND P6, PT, R2, R57, PT ;  /* 0x000000390200720c */ /* 0x000fe20003fc4070 */
[----:B------:R-:W-:Y:S01]  /*27a0*/  IMAD.HI.U32 R0, R3, R223, RZ ;  /* 0x000000df03007227 */ /* 0x000fe200078e00ff */
[----:B------:R-:W-:-:S03]  /*27b0*/  IABS R224, R10 ;  /* 0x0000000a00e07213 */ /* 0x000fc60000000000 */
[----:B------:R-:W-:Y:S01]  /*27c0*/  @!P2 IMAD.IADD R59, R59, 0x1, -R2 ;  /* 0x000000013b3ba824 */ /* 0x000fe200078e0a02 */
[----:B------:R-:W-:Y:S01]  /*27d0*/  ISETP.GT.U32.AND P2, PT, R2, R222, PT ;  /* 0x000000de0200720c */ /* 0x000fe20003f44070 */
[----:B------:R-:W-:Y:S02]  /*27e0*/  IMAD.MOV R0, RZ, RZ, -R0 ;  /* 0x000000ffff007224 */ /* 0x000fe400078e0a00 */
[----:B------:R-:W-:Y:S01]  /*27f0*/  @!P0 IMAD.IADD R221, R221, 0x1, -R2 ;  /* 0x00000001dddd8824 */ /* 0x000fe200078e0a02 */
[----:B------:R-:W-:Y:S01]  /*2800*/  ISETP.GE.AND P0, PT, R12, RZ, PT ;  /* 0x000000ff0c00720c */ /* 0x000fe20003f06270 */
[----:B------:R-:W-:Y:S01]  /*2810*/  IMAD.MOV R11, RZ, RZ, -R4 ;  /* 0x000000ffff0b7224 */ /* 0x000fe200078e0a04 */
[----:B------:R-:W-:Y:S01]  /*2820*/  LOP3.LUT R12, R6, 0x180, RZ, 0xfc, !PT ;  /* 0x00000180060c7812 */ /* 0x000fe200078efcff */
[C---:B------:R-:W-:Y:S02]  /*2830*/  IMAD R223, R2.reuse, R0, R223 ;  /* 0x0000000002df7224 */ /* 0x040fe400078e02df */
[----:B------:R-:W-:Y:S01]  /*2840*/  VIADD R0, R9, 0x17c ;  /* 0x0000017c09007836 */ /* 0x000fe20000000000 */
[----:B------:R-:W-:Y:S01]  /*2850*/  IABS R55, R12 ;  /* 0x0000000c00377213 */ /* 0x000fe20000000000 */
[----:B------:R-:W-:-:S02]  /*2860*/  IMAD R56, R2, R11, R56 ;  /* 0x0000000b02387224 */ /* 0x000fc400078e0238 */
[--C-:B------:R-:W-:Y:S01]  /*2870*/  @!P6 IMAD.IADD R57, R57, 0x1, -R2.reuse ;  /* 0x000000013939e824 */ /* 0x100fe200078e0a02 */
[----:B------:R-:W-:Y:S01]  /*2880*/  IABS R225, R0 ;  /* 0x0000000000e17213 */ /* 0x000fe20000000000 */
[----:B------:R-:W-:Y:S01]  /*2890*/  @!P1 IMAD.MOV R221, RZ, RZ, -R221 ;  /* 0x000000ffffdd9224 */ /* 0x000fe200078e0add */
[----:B------:R-:W-:Y:S01]  /*28a0*/  ISETP.GT.U32.AND P1, PT, R2, R223, PT ;  /* 0x000000df0200720c */ /* 0x000fe20003f24070 */
[----:B------:R-:W-:Y:S01]  /*28b0*/  @!P2 IMAD.IADD R222, R222, 0x1, -R2 ;  /* 0x00000001dedea824 */ /* 0x000fe200078e0a02 */
[----:B------:R-:W-:Y:S01]  /*28c0*/  ISETP.GE.AND P2, PT, R0, RZ, PT ;  /* 0x000000ff0000720c */ /* 0x000fe20003f46270 */
[----:B------:R-:W-:Y:S01]  /*28d0*/  @!P4 IMAD.MOV R58, RZ, RZ, -R58 ;  /* 0x000000ffff3ac224 */ /* 0x000fe200078e0a3a */
[C---:B------:R-:W-:Y:S01]  /*28e0*/  ISETP.GT.U32.AND P6, PT, R2.reuse, R57, PT ;  /* 0x000000390200720c */ /* 0x040fe20003fc4070 */
[----:B------:R-:W-:Y:S01]  /*28f0*/  IMAD.HI.U32 R0, R3, R224, RZ ;  /* 0x000000e003007227 */ /* 0x000fe200078e00ff */
[----:B------:R-:W-:-:S03]  /*2900*/  ISETP.GT.U32.AND P4, PT, R2, R56, PT ;  /* 0x000000380200720c */ /* 0x000fc60003f84070 */
[----:B------:R-:W-:Y:S01]  /*2910*/  @!P3 IMAD.MOV R59, RZ, RZ, -R59 ;  /* 0x000000ffff3bb224 */ /* 0x000fe200078e0a3b */
[----:B------:R-:W-:Y:S01]  /*2920*/  ISETP.GT.U32.AND P3, PT, R2, R222, PT ;  /* 0x000000de0200720c */ /* 0x000fe20003f64070 */
[----:B------:R-:W-:Y:S02]  /*2930*/  IMAD.MOV R11, RZ, RZ, -R0 ;  /* 0x000000ffff0b7224 */ /* 0x000fe400078e0a00 */
[----:B------:R-:W-:Y:S01]  /*2940*/  @!P1 IMAD.IADD R223, R223, 0x1, -R2 ;  /* 0x00000001dfdf9824 */ /* 0x000fe200078e0a02 */
[----:B------:R-:W-:Y:S01]  /*2950*/  ISETP.GE.AND P1, PT, R14, RZ, PT ;  /* 0x000000ff0e00720c */ /* 0x000fe20003f26270 */
[----:B------:R-:W-:Y:S01]  /*2960*/  IMAD R224, R2, R11, R224 ;  /* 0x0000000b02e07224 */ /* 0x000fe200078e02e0 */
[----:B------:R-:W-:Y:S01]  /*2970*/  LOP3.LUT R14, R6, 0x174, RZ, 0xfc, !PT ;  /* 0x00000174060e7812 */ /* 0x000fe200078efcff */
[--C-:B------:R-:W-:Y:S02]  /*2980*/  @!P6 IMAD.IADD R57, R57, 0x1, -R2.reuse ;  /* 0x000000013939e824 */ /* 0x100fe400078e0a02 */
[----:B------:R-:W-:Y:S01]  /*2990*/  @!P4 IMAD.IADD R56, R56, 0x1, -R2 ;  /* 0x000000013838c824 */ /* 0x000fe200078e0a02 */
[C---:B------:R-:W-:Y:S01]  /*29a0*/  ISETP.GT.U32.AND P6, PT, R2.reuse, R224, PT ;  /* 0x000000e00200720c */ /* 0x040fe20003fc4070 */
[----:B------:R-:W-:Y:S01]  /*29b0*/  IMAD.HI.U32 R0, R3, R55, RZ ;  /* 0x0000003703007227 */ /* 0x000fe200078e00ff */
[----:B------:R-:W-:-:S02]  /*29c0*/  ISETP.GT.U32.AND P4, PT, R2, R223, PT ;  /* 0x000000df0200720c */ /* 0x000fc40003f84070 */
[----:B------:R-:W-:Y:S01]  /*29d0*/  IABS R226, R14 ;  /* 0x0000000e00e27213 */ /* 0x000fe20000000000 */
[----:B------:R-:W-:Y:S01]  /*29e0*/  @!P3 IMAD.IADD R222, R222, 0x1, -R2 ;  /* 0x00000001dedeb824 */ /* 0x000fe200078e0a02 */
[----:B------:R-:W-:Y:S01]  /*29f0*/  ISETP.GE.AND P3, PT, R13, RZ, PT ;  /* 0x000000ff0d00720c */ /* 0x000fe20003f66270 */
[----:B------:R-:W-:Y:S01]  /*2a00*/  IMAD.HI.U32 R4, R3, R225, RZ ;  /* 0x000000e103047227 */ /* 0x000fe200078e00ff */
[----:B------:R-:W-:-:S03]  /*2a10*/  LOP3.LUT R13, R6, 0x178, RZ, 0xfc, !PT ;  /* 0x00000178060d7812 */ /* 0x000fc600078efcff */
[----:B------:R-:W-:Y:S01]  /*2a20*/  IMAD.MOV R0, RZ, RZ, -R0 ;  /* 0x000000ffff007224 */ /* 0x000fe200078e0a00 */
[----:B------:R-:W-:Y:S01]  /*2a30*/  IABS R54, R13 ;  /* 0x0000000d00367213 */ /* 0x000fe20000000000 */
[----:B------:R-:W-:Y:S02]  /*2a40*/  IMAD.MOV R4, RZ, RZ, -R4 ;  /* 0x000000ffff047224 */ /* 0x000fe400078e0a04 */
[C---:B------:R-:W-:Y:S02]  /*2a50*/  IMAD R55, R2.reuse, R0, R55 ;  /* 0x0000000002377224 */ /* 0x040fe400078e0237 */
[----:B------:R-:W-:Y:S02]  /*2a60*/  IMAD R225, R2, R4, R225 ;  /* 0x0000000402e17224 */ /* 0x000fe400078e02e1 */
[--C-:B------:R-:W-:Y:S02]  /*2a70*/  @!P6 IMAD.IADD R224, R224, 0x1, -R2.reuse ;  /* 0x00000001e0e0e824 */ /* 0x100fe400078e0a02 */
[----:B------:R-:W-:Y:S01]  /*2a80*/  @!P4 IMAD.IADD R223, R223, 0x1, -R2 ;  /* 0x00000001dfdfc824 */ /* 0x000fe200078e0a02 */
[C---:B------:R-:W-:Y:S01]  /*2a90*/  ISETP.GT.U32.AND P4, PT, R2.reuse, R55, PT ;  /* 0x000000370200720c */ /* 0x040fe20003f84070 */
[----:B------:R-:W-:Y:S01]  /*2aa0*/  @!P5 IMAD.MOV R222, RZ, RZ, -R222 ;  /* 0x000000ffffded224 */ /* 0x000fe200078e0ade */
[C---:B------:R-:W-:Y:S01]  /*2ab0*/  ISETP.GT.U32.AND P6, PT, R2.reuse, R224, PT ;  /* 0x000000e00200720c */ /* 0x040fe20003fc4070 */
[----:B------:R-:W-:Y:S01]  /*2ac0*/  @!P3 IMAD.MOV R223, RZ, RZ, -R223 ;  /* 0x000000ffffdfb224 */ /* 0x000fe200078e0adf */
[C---:B------:R-:W-:Y:S01]  /*2ad0*/  ISETP.GT.U32.AND P3, PT, R2.reuse, R225, PT ;  /* 0x000000e10200720c */ /* 0x040fe20003f64070 */
[----:B------:R-:W-:Y:S01]  /*2ae0*/  IMAD.HI.U32 R4, R3, R226, RZ ;  /* 0x000000e203047227 */ /* 0x000fe200078e00ff */
[----:B------:R-:W-:-:S03]  /*2af0*/  ISETP.GT.U32.AND P5, PT, R2, R56, PT ;  /* 0x000000380200720c */ /* 0x000fc60003fa4070 */
[----:B------:R-:W-:Y:S01]  /*2b00*/  @!P0 IMAD.MOV R57, RZ, RZ, -R57 ;  /* 0x000000ffff398224 */ /* 0x000fe200078e0a39 */
[----:B------:R-:W-:Y:S01]  /*2b10*/  ISETP.GE.AND P0, PT, R10, RZ, PT ;  /* 0x000000ff0a00720c */ /* 0x000fe20003f06270 */
[----:B------:R-:W-:-:S04]  /*2b20*/  IMAD.HI.U32 R0, R3, R54, RZ ;  /* 0x0000003603007227 */ /* 0x000fc800078e00ff */
[--C-:B------:R-:W-:Y:S01]  /*2b30*/  @!P4 IMAD.IADD R55, R55, 0x1, -R2.reuse ;  /* 0x000000013737c824 */ /* 0x100fe200078e0a02 */
[----:B------:R-:W-:Y:S01]  /*2b40*/  ISETP.GE.AND P4, PT, R14, RZ, PT ;  /* 0x000000ff0e00720c */ /* 0x000fe20003f86270 */
[--C-:B------:R-:W-:Y:S01]  /*2b50*/  @!P6 IMAD.IADD R224, R224, 0x1, -R2.reuse ;  /* 0x00000001e0e0e824 */ /* 0x100fe200078e0a02 */
[----:B------:R-:W-:Y:S01]  /*2b60*/  ISETP.GE.AND P6, PT, R13, RZ, PT ;  /* 0x000000ff0d00720c */ /* 0x000fe20003fc6270 */
[----:B------:R-:W-:Y:S01]  /*2b70*/  @!P3 IMAD.IADD R225, R225, 0x1, -R2 ;  /* 0x00000001e1e1b824 */ /* 0x000fe200078e0a02 */
[----:B------:R-:W-:Y:S01]  /*2b80*/  ISETP.GT.U32.AND P3, PT, R2, R55, PT ;  /* 0x000000370200720c */ /* 0x000fe20003f64070 */
[----:B------:R-:W-:Y:S01]  /*2b90*/  IMAD.MOV R13, RZ, RZ, -R4 ;  /* 0x000000ffff0d7224 */ /* 0x000fe200078e0a04 */
[C---:B------:R-:W-:Y:S01]  /*2ba0*/  LOP3.LUT R4, R6.reuse, 0x170, RZ, 0xfc, !PT ;  /* 0x0000017006047812 */ /* 0x040fe200078efcff */
[----:B------:R-:W-:Y:S01]  /*2bb0*/  IMAD.MOV R11, RZ, RZ, -R0 ;  /* 0x000000ffff0b7224 */ /* 0x000fe200078e0a00 */
[----:B------:R-:W-:Y:S01]  /*2bc0*/  LOP3.LUT R14, R6, 0x164, RZ, 0xfc, !PT ;  /* 0x00000164060e7812 */ /* 0x000fe200078efcff */
[----:B------:R-:W-:Y:S01]  /*2bd0*/  @!P5 IMAD.IADD R56, R56, 0x1, -R2 ;  /* 0x000000013838d824 */ /* 0x000fe200078e0a02 */
[----:B------:R-:W-:Y:S01]  /*2be0*/  IABS R53, R4 ;  /* 0x0000000400357213 */ /* 0x000fe20000000000 */
[----:B------:R-:W-:Y:S01]  /*2bf0*/  IMAD R54, R2, R11, R54 ;  /* 0x0000000b02367224 */ /* 0x000fe200078e0236 */
[----:B------:R-:W-:Y:S01]  /*2c00*/  ISETP.GE.AND P5, PT, R12, RZ, PT ;  /* 0x000000ff0c00720c */ /* 0x000fe20003fa6270 */
[----:B------:R-:W-:Y:S01]  /*2c10*/  IMAD R226, R2, R13, R226 ;  /* 0x0000000d02e27224 */ /* 0x000fe200078e02e2 */
[C---:B------:R-:W-:Y:S01]  /*2c20*/  LOP3.LUT R11, R6.reuse, 0x16c, RZ, 0xfc, !PT ;  /* 0x0000016c060b7812 */ /* 0x040fe200078efcff */
[----:B------:R-:W-:Y:S01]  /*2c30*/  IMAD.HI.U32 R0, R3, R53, RZ ;  /* 0x0000003503007227 */ /* 0x000fe200078e00ff */
[----:B------:R-:W-:-:S02]  /*2c40*/  LOP3.LUT R12, R6, 0x168, RZ, 0xfc, !PT ;  /* 0x00000168060c7812 */ /* 0x000fc400078efcff */
[----:B------:R-:W-:Y:S01]  /*2c50*/  IABS R227, R11 ;  /* 0x0000000b00e37213 */ /* 0x000fe20000000000 */
[----:B------:R-:W-:Y:S01]  /*2c60*/  @!P0 IMAD.MOV R224, RZ, RZ, -R224 ;  /* 0x000000ffffe08224 */ /* 0x000fe200078e0ae0 */
[C---:B------:R-:W-:Y:S01]  /*2c70*/  ISETP.GT.U32.AND P0, PT, R2.reuse, R54, PT ;  /* 0x000000360200720c */ /* 0x040fe20003f04070 */
[----:B------:R-:W-:Y:S01]  /*2c80*/  @!P3 IMAD.IADD R55, R55, 0x1, -R2 ;  /* 0x000000013737b824 */ /* 0x000fe200078e0a02 */
[C---:B------:R-:W-:Y:S01]  /*2c90*/  ISETP.GT.U32.AND P3, PT, R2.reuse, R226, PT ;  /* 0x000000e20200720c */ /* 0x040fe20003f64070 */
[----:B------:R-:W-:Y:S01]  /*2ca0*/  IMAD.MOV R0, RZ, RZ, -R0 ;  /* 0x000000ffff007224 */ /* 0x000fe200078e0a00 */
[----:B------:R-:W-:Y:S01]  /*2cb0*/  IABS R52, R12 ;  /* 0x0000000c00347213 */ /* 0x000fe20000000000 */
[----:B------:R-:W-:Y:S01]  /*2cc0*/  @!P1 IMAD.MOV R56, RZ, RZ, -R56 ;  /* 0x000000ffff389224 */ /* 0x000fe200078e0a38 */
[C---:B------:R-:W-:Y:S01]  /*2cd0*/  ISETP.GT.U32.AND P1, PT, R2.reuse, R225, PT ;  /* 0x000000e10200720c */ /* 0x040fe20003f24070 */
[----:B------:R-:W-:Y:S01]  /*2ce0*/  IMAD R53, R2, R0, R53 ;  /* 0x0000000002357224 */ /* 0x000fe200078e0235 */
[----:B------:R-:W-:Y:S01]  /*2cf0*/  IABS R228, R14 ;  /* 0x0000000e00e47213 */ /* 0x000fe20000000000 */
        /* <DEDUP_REMOVED lines=9> */
[----:B------:R-:W-:Y:S01]  /*2d90*/  @!P2 IMAD.MOV R225, RZ, RZ, -R225 ;  /* 0x000000ffffe1a224 */ /* 0x000fe200078e0ae1 */
[----:B------:R-:W-:Y:S01]  /*2da0*/  ISETP.GE.AND P1, PT, R4, RZ, PT ;  /* 0x000000ff0400720c */ /* 0x000fe20003f26270 */
[----:B------:R-:W-:Y:S01]  /*2db0*/  IMAD.HI.U32 R4, R3, R52, RZ ;  /* 0x0000003403047227 */ /* 0x000fe200078e00ff */
[----:B------:R-:W-:-:S03]  /*2dc0*/  ISETP.GE.AND P2, PT, R11, RZ, PT ;  /* 0x000000ff0b00720c */ /* 0x000fc60003f46270 */
[----:B------:R-:W-:Y:S02]  /*2dd0*/  @!P5 IMAD.IADD R53, R53, 0x1, -R2 ;  /* 0x000000013535d824 */ /* 0x000fe400078e0a02 */
[----:B------:R-:W-:Y:S02]  /*2de0*/  IMAD.MOV R11, RZ, RZ, -R4 ;  /* 0x000000ffff0b7224 */ /* 0x000fe400078e0a04 */
[C---:B------:R-:W-:Y:S01]  /*2df0*/  IMAD R227, R2.reuse, R0, R227 ;  /* 0x0000000002e37224 */ /* 0x040fe200078e02e3 */
[----:B------:R-:W-:Y:S01]  /*2e00*/  ISETP.GT.U32.AND P5, PT, R2, R53, PT ;  /* 0x000000350200720c */ /* 0x000fe20003fa4070 */
[----:B------:R-:W-:-:S04]  /*2e10*/  IMAD.HI.U32 R10, R3, R228, RZ ;  /* 0x000000e4030a7227 */ /* 0x000fc800078e00ff */
[----:B------:R-:W-:Y:S01]  /*2e20*/  @!P0 IMAD.IADD R54, R54, 0x1, -R2 ;  /* 0x0000000136368824 */ /* 0x000fe200078e0a02 */
[----:B------:R-:W-:Y:S01]  /*2e30*/  ISETP.GE.AND P0, PT, R12, RZ, PT ;  /* 0x000000ff0c00720c */ /* 0x000fe20003f06270 */
[----:B------:R-:W-:Y:S01]  /*2e40*/  IMAD R52, R2, R11, R52 ;  /* 0x0000000b02347224 */ /* 0x000fe200078e0234 */
        /* <DEDUP_REMOVED lines=8> */
[----:B------:R-:W-:Y:S01]  /*2ed0*/  LOP3.LUT R12, R6, 0x158, RZ, 0xfc, !PT ;  /* 0x00000158060c7812 */ /* 0x000fe200078efcff */
[----:B------:R-:W-:-:S02]  /*2ee0*/  @!P5 IMAD.IADD R53, R53, 0x1, -R2 ;  /* 0x000000013535d824 */ /* 0x000fc400078e0a02 */
[----:B------:R-:W-:Y:S01]  /*2ef0*/  VIADD R0, R9, 0x15c ;  /* 0x0000015c09007836 */ /* 0x000fe20000000000 */
[----:B------:R-:W-:Y:S01]  /*2f00*/  ISETP.GT.U32.AND P5, PT, R2, R228, PT ;  /* 0x000000e40200720c */ /* 0x000fe20003fa4070 */
[----:B------:R-:W-:Y:S01]  /*2f10*/  @!P4 IMAD.MOV R226, RZ, RZ, -R226 ;  /* 0x000000ffffe2c224 */ /* 0x000fe200078e0ae2 */
[----:B------:R-:W-:Y:S01]  /*2f20*/  IABS R50, R12 ;  /* 0x0000000c00327213 */ /* 0x000fe20000000000 */
[--C-:B------:R-:W-:Y:S01]  /*2f30*/  @!P3 IMAD.IADD R227, R227, 0x1, -R2.reuse ;  /* 0x00000001e3e3b824 */ /* 0x100fe200078e0a02 */
[----:B------:R-:W-:Y:S01]  /*2f40*/  IABS R229, R0 ;  /* 0x0000000000e57213 */ /* 0x000fe20000000000 */
[----:B------:R-:W-:Y:S01]  /*2f50*/  @!P1 IMAD.MOV R53, RZ, RZ, -R53 ;  /* 0x000000ffff359224 */ /* 0x000fe200078e0a35 */
[----:B------:R-:W-:Y:S01]  /*2f60*/  ISETP.GE.AND P4, PT, R0, RZ, PT ;  /* 0x000000ff0000720c */ /* 0x000fe20003f86270 */
[----:B------:R-:W-:Y:S01]  /*2f70*/  @!P6 IMAD.IADD R52, R52, 0x1, -R2 ;  /* 0x000000013434e824 */ /* 0x000fe200078e0a02 */
[----:B------:R-:W-:Y:S01]  /*2f80*/  ISETP.GT.U32.AND P3, PT, R2, R227, PT ;  /* 0x000000e30200720c */ /* 0x000fe20003f64070 */
[----:B------:R-:W-:Y:S01]  /*2f90*/  IMAD.HI.U32 R0, R3, R51, RZ ;  /* 0x0000003303007227 */ /* 0x000fe200078e00ff */
[----:B------:R-:W-:-:S02]  /*2fa0*/  ISETP.GE.AND P1, PT, R14, RZ, PT ;  /* 0x000000ff0e00720c */ /* 0x000fc40003f26270 */
[----:B------:R-:W-:Y:S01]  /*2fb0*/  ISETP.GT.U32.AND P6, PT, R2, R52, PT ;  /* 0x000000340200720c */ /* 0x000fe20003fc4070 */
[----:B------:R-:W-:Y:S01]  /*2fc0*/  @!P5 IMAD.IADD R228, R228, 0x1, -R2 ;  /* 0x00000001e4e4d824 */ /* 0x000fe200078e0a02 */
[----:B------:R-:W-:Y:S01]  /*2fd0*/  LOP3.LUT R14, R6, 0x144, RZ, 0xfc, !PT ;  /* 0x00000144060e7812 */ /* 0x000fe200078efcff */
[----:B------:R-:W-:-:S03]  /*2fe0*/  IMAD.HI.U32 R4, R3, R229, RZ ;  /* 0x000000e503047227 */ /* 0x000fc600078e00ff */
[----:B------:R-:W-:Y:S01]  /*2ff0*/  ISETP.GT.U32.AND P5, PT, R2, R228, PT ;  /* 0x000000e40200720c */ /* 0x000fe20003fa4070 */
[----:B------:R-:W-:Y:S01]  /*3000*/  IMAD.MOV R0, RZ, RZ, -R0 ;  /* 0x000000ffff007224 */ /* 0x000fe200078e0a00 */
[----:B------:R-:W-:Y:S01]  /*3010*/  IABS R232, R14 ;  /* 0x0000000e00e87213 */ /* 0x000fe20000000000 */
[----:B------:R-:W-:-:S04]  /*3020*/  IMAD.HI.U32 R10, R3, R50, RZ ;  /* 0x00000032030a7227 */ /* 0x000fc800078e00ff */
[----:B------:R-:W-:Y:S02]  /*3030*/  IMAD.MOV R4, RZ, RZ, -R4 ;  /* 0x000000ffff047224 */ /* 0x000fe400078e0a04 */
[----:B------:R-:W-:Y:S01]  /*3040*/  IMAD R51, R2, R0, R51 ;  /* 0x0000000002337224 */ /* 0x000fe200078e0233 */
[----:B------:R-:W-:Y:S01]  /*3050*/  LOP3.LUT R0, R6, 0x154, RZ, 0xfc, !PT ;  /* 0x0000015406007812 */ /* 0x000fe200078efcff */
[----:B------:R-:W-:Y:S01]  /*3060*/  @!P3 IMAD.IADD R227, R227, 0x1, -R2 ;  /* 0x00000001e3e3b824 */ /* 0x000fe200078e0a02 */
[----:B------:R-:W-:Y:S01]  /*3070*/  ISETP.GE.AND P3, PT, R11, RZ, PT ;  /* 0x000000ff0b00720c */ /* 0x000fe20003f66270 */
[----:B------:R-:W-:Y:S01]  /*3080*/  IMAD.MOV R11, RZ, RZ, -R10 ;  /* 0x000000ffff0b7224 */ /* 0x000fe200078e0a0a */
[----:B------:R-:W-:Y:S01]  /*3090*/  IABS R230, R0 ;  /* 0x0000000000e67213 */ /* 0x000fe20000000000 */
[----:B------:R-:W-:Y:S01]  /*30a0*/  IMAD R229, R2, R4, R229 ;  /* 0x0000000402e57224 */ /* 0x000fe200078e02e5 */
[----:B------:R-:W-:Y:S01]  /*30b0*/  LOP3.LUT R4, R6, 0x150, RZ, 0xfc, !PT ;  /* 0x0000015006047812 */ /* 0x000fe200078efcff */
[----:B------:R-:W-:Y:S01]  /*30c0*/  @!P6 IMAD.IADD R52, R52, 0x1, -R2 ;  /* 0x000000013434e824 */ /* 0x000fe200078e0a02 */
[C---:B------:R-:W-:Y:S01]  /*30d0*/  ISETP.GT.U32.AND P6, PT, R2.reuse, R51, PT ;  /* 0x000000330200720c */ /* 0x040fe20003fc4070 */
[C---:B------:R-:W-:Y:S01]  /*30e0*/  IMAD R50, R2.reuse, R11, R50 ;  /* 0x0000000b02327224 */ /* 0x040fe200078e0232 */
[----:B------:R-:W-:Y:S01]  /*30f0*/  IABS R49, R4 ;  /* 0x0000000400317213 */ /* 0x000fe20000000000 */
[----:B------:R-:W-:Y:S01]  /*3100*/  @!P2 IMAD.MOV R227, RZ, RZ, -R227 ;  /* 0x000000ffffe3a224 */ /* 0x000fe200078e0ae3 */
[----:B------:R-:W-:Y:S01]  /*3110*/  ISETP.GT.U32.AND P2, PT, R2, R229, PT ;  /* 0x000000e50200720c */ /* 0x000fe20003f44070 */
[----:B------:R-:W-:Y:S01]  /*3120*/  @!P5 IMAD.IADD R228, R228, 0x1, -R2 ;  /* 0x00000001e4e4d824 */ /* 0x000fe200078e0a02 */
[----:B------:R-:W-:Y:S01]  /*3130*/  ISETP.GT.U32.AND P5, PT, R2, R50, PT ;  /* 0x000000320200720c */ /* 0x000fe20003fa4070 */
[----:B------:R-:W-:Y:S01]  /*3140*/  @!P0 IMAD.MOV R52, RZ, RZ, -R52 ;  /* 0x000000ffff348224 */ /* 0x000fe200078e0a34 */
[----:B------:R-:W-:Y:S01]  /*3150*/  LOP3.LUT R10, R6, 0x14c, RZ, 0xfc, !PT ;  /* 0x0000014c060a7812 */ /* 0x000fe200078efcff */
[----:B------:R-:W-:Y:S01]  /*3160*/  @!P1 IMAD.MOV R228, RZ, RZ, -R228 ;  /* 0x000000ffffe49224 */ /* 0x000fe200078e0ae4 */
[----:B------:R-:W-:-:S02]  /*3170*/  ISETP.GE.AND P0, PT, R12, RZ, PT ;  /* 0x000000ff0c00720c */ /* 0x000fc40003f06270 */
[----:B------:R-:W-:Y:S01]  /*3180*/  IABS R231, R10 ;  /* 0x0000000a00e77213 */ /* 0x000fe20000000000 */
[----:B------:R-:W-:Y:S01]  /*3190*/  @!P6 IMAD.IADD R51, R51, 0x1, -R2 ;  /* 0x000000013333e824 */ /* 0x000fe200078e0a02 */
[----:B------:R-:W-:Y:S01]  /*31a0*/  ISETP.GE.AND P6, PT, R0, RZ, PT ;  /* 0x000000ff0000720c */ /* 0x000fe20003fc6270 */
[----:B------:R-:W-:Y:S01]  /*31b0*/  IMAD.HI.U32 R0, R3, R230, RZ ;  /* 0x000000e603007227 */ /* 0x000fe200078e00ff */
[----:B------:R-:W-:-:S03]  /*31c0*/  LOP3.LUT R12, R6, 0x148, RZ, 0xfc, !PT ;  /* 0x00000148060c7812 */ /* 0x000fc600078efcff */
[--C-:B------:R-:W-:Y:S01]  /*31d0*/  @!P2 IMAD.IADD R229, R229, 0x1, -R2.reuse ;  /* 0x00000001e5e5a824 */ /* 0x100fe200078e0a02 */
[----:B------:R-:W-:Y:S01]  /*31e0*/  ISETP.GT.U32.AND P2, PT, R2, R51, PT ;  /* 0x000000330200720c */ /* 0x000fe20003f44070 */
[----:B------:R-:W-:Y:S01]  /*31f0*/  @!P5 IMAD.IADD R50, R50, 0x1, -R2 ;  /* 0x000000013232d824 */ /* 0x000fe200078e0a02 */
[----:B------:R-:W-:Y:S01]  /*3200*/  IABS R48, R12 ;  /* 0x0000000c00307213 */ /* 0x000fe20000000000 */
[----:B------:R-:W-:Y:S01]  /*3210*/  IMAD.MOV R11, RZ, RZ, -R0 ;  /* 0x000000ffff0b7224 */ /* 0x000fe200078e0a00 */
[C---:B------:R-:W-:Y:S01]  /*3220*/  ISETP.GT.U32.AND P5, PT, R2.reuse, R229, PT ;  /* 0x000000e50200720c */ /* 0x040fe20003fa4070 */
[----:B------:R-:W-:Y:S01]  /*3230*/  IMAD.HI.U32 R0, R3, R49, RZ ;  /* 0x0000003103007227 */ /* 0x000fe200078e00ff */
[----:B------:R-:W-:-:S03]  /*3240*/  ISETP.GT.U32.AND P1, PT, R2, R50, PT ;  /* 0x000000320200720c */ /* 0x000fc60003f24070 */
[----:B------:R-:W-:Y:S02]  /*3250*/  IMAD.MOV R0, RZ, RZ, -R0 ;  /* 0x000000ffff007224 */ /* 0x000fe400078e0a00 */
[C---:B------:R-:W-:Y:S02]  /*3260*/  IMAD R230, R2.reuse, R11, R230 ;  /* 0x0000000b02e67224 */ /* 0x040fe400078e02e6 */
[C---:B------:R-:W-:Y:S02]  /*3270*/  IMAD R49, R2.reuse, R0, R49 ;  /* 0x0000000002317224 */ /* 0x040fe400078e0231 */
[--C-:B------:R-:W-:Y:S01]  /*3280*/  @!P2 IMAD.IADD R51, R51, 0x1, -R2.reuse ;  /* 0x000000013333a824 */ /* 0x100fe200078e0a02 */
[C---:B------:R-:W-:Y:S01]  /*3290*/  ISETP.GT.U32.AND P2, PT, R2.reuse, R230, PT ;  /* 0x000000e60200720c */ /* 0x040fe20003f44070 */
        /* <DEDUP_REMOVED lines=8> */
[--C-:B------:R-:W-:Y:S02]  /*3320*/  @!P5 IMAD.IADD R49, R49, 0x1, -R2.reuse ;  /* 0x000000013131d824 */ /* 0x100fe400078e0a02 */
[----:B------:R-:W-:Y:S01]  /*3330*/  @!P1 IMAD.IADD R50, R50, 0x1, -R2 ;  /* 0x0000000132329824 */ /* 0x000fe200078e0a02 */
[C---:B------:R-:W-:Y:S01]  /*3340*/  ISETP.GT.U32.AND P5, PT, R2.reuse, R230, PT ;  /* 0x000000e60200720c */ /* 0x040fe20003fa4070 */
[----:B------:R-:W-:Y:S01]  /*3350*/  @!P4 IMAD.MOV R229, RZ, RZ, -R229 ;  /* 0x000000ffffe5c224 */ /* 0x000fe200078e0ae5 */
[----:B------:R-:W-:Y:S01]  /*3360*/  ISETP.GT.U32.AND P3, PT, R2, R49, PT ;  /* 0x000000310200720c */ /* 0x000fe20003f64070 */
[----:B------:R-:W-:Y:S01]  /*3370*/  IMAD.HI.U32 R0, R3, R48, RZ ;  /* 0x0000003003007227 */ /* 0x000fe200078e00ff */
[----:B------:R-:W-:-:S02]  /*3380*/  ISETP.GE.AND P1, PT, R4, RZ, PT ;  /* 0x000000ff0400720c */ /* 0x000fc40003f26270 */
[----:B------:R-:W-:Y:S01]  /*3390*/  ISETP.GT.U32.AND P4, PT, R2, R231, PT ;  /* 0x000000e70200720c */ /* 0x000fe20003f84070 */
[----:B------:R-:W-:-:S04]  /*33a0*/  IMAD.HI.U32 R4, R3, R232, RZ ;  /* 0x000000e803047227 */ /* 0x000fc800078e00ff */
        /* <DEDUP_REMOVED lines=15> */
[----:B------:R-:W-:Y:S01]  /*34a0*/  ISETP.GT.U32.AND P4, PT, R2, R231, PT ;  /* 0x000000e70200720c */ /* 0x000fe20003f84070 */
[----:B------:R-:W-:Y:S01]  /*34b0*/  VIADD R0, R9, 0x13c ;  /* 0x0000013c09007836 */ /* 0x000fe20000000000 */
[----:B------:R-:W-:Y:S01]  /*34c0*/  ISETP.GE.AND P0, PT, R12, RZ, PT ;  /* 0x000000ff0c00720c */ /* 0x000fe20003f06270 */
[----:B------:R-:W-:Y:S01]  /*34d0*/  @!P1 IMAD.MOV R49, RZ, RZ, -R49 ;  /* 0x000000ffff319224 */ /* 0x000fe200078e0a31 */
[----:B------:R-:W-:-:S02]  /*34e0*/  LOP3.LUT R12, R6, 0x138, RZ, 0xfc, !PT ;  /* 0x00000138060c7812 */ /* 0x000fc400078efcff */
[----:B------:R-:W-:Y:S01]  /*34f0*/  ISETP.GE.AND P5, PT, R0, RZ, PT ;  /* 0x000000ff0000720c */ /* 0x000fe20003fa6270 */
[--C-:B------:R-:W-:Y:S01]  /*3500*/  @!P3 IMAD.IADD R48, R48, 0x1, -R2.reuse ;  /* 0x000000013030b824 */ /* 0x100fe200078e0a02 */
[----:B------:R-:W-:Y:S02]  /*3510*/  IABS R46, R12 ;  /* 0x0000000c002e7213 */ /* 0x000fe40000000000 */
[----:B------:R-:W-:Y:S01]  /*3520*/  IABS R233, R0 ;  /* 0x0000000000e97213 */ /* 0x000fe20000000000 */
[--C-:B------:R-:W-:Y:S01]  /*3530*/  @!P6 IMAD.IADD R232, R232, 0x1, -R2.reuse ;  /* 0x00000001e8e8e824 */ /* 0x100fe200078e0a02 */
[----:B------:R-:W-:Y:S01]  /*3540*/  ISETP.GT.U32.AND P3, PT, R2, R48, PT ;  /* 0x000000300200720c */ /* 0x000fe20003f64070 */
[----:B------:R-:W-:Y:S01]  /*3550*/  @!P4 IMAD.IADD R231, R231, 0x1, -R2 ;  /* 0x00000001e7e7c824 */ /* 0x000fe200078e0a02 */
[----:B------:R-:W-:Y:S01]  /*3560*/  ISETP.GE.AND P4, PT, R4, RZ, PT ;  /* 0x000000ff0400720c */ /* 0x000fe20003f86270 */
[----:B------:R-:W-:Y:S01]  /*3570*/  IMAD.HI.U32 R0, R3, R47, RZ ;  /* 0x0000002f03007227 */ /* 0x000fe200078e00ff */
[----:B------:R-:W-:-:S02]  /*3580*/  ISETP.GT.U32.AND P6, PT, R2, R232, PT ;  /* 0x000000e80200720c */ /* 0x000fc40003fc4070 */
[----:B------:R-:W-:Y:S01]  /*3590*/  ISETP.GE.AND P1, PT, R14, RZ, PT ;  /* 0x000000ff0e00720c */ /* 0x000fe20003f26270 */
[----:B------:R-:W-:Y:S01]  /*35a0*/  IMAD.HI.U32 R4, R3, R46, RZ ;  /* 0x0000002e03047227 */ /* 0x000fe200078e00ff */
[----:B------:R-:W-:-:S03]  /*35b0*/  LOP3.LUT R14, R6, 0x128, RZ, 0xfc, !PT ;  /* 0x00000128060e7812 */ /* 0x000fc600078efcff */
[----:B------:R-:W-:Y:S01]  /*35c0*/  IMAD.MOV R10, RZ, RZ, -R0 ;  /* 0x000000ffff0a7224 */ /* 0x000fe200078e0a00 */
[----:B------:R-:W-:Y:S01]  /*35d0*/  IABS R44, R14 ;  /* 0x0000000e002c7213 */ /* 0x000fe20000000000 */
[----:B------:R-:W-:-:S04]  /*35e0*/  IMAD.HI.U32 R0, R3, R233, RZ ;  /* 0x000000e903007227 */ /* 0x000fc800078e00ff */
[----:B------:R-:W-:Y:S02]  /*35f0*/  IMAD.MOV R11, RZ, RZ, -R4 ;  /* 0x000000ffff0b7224 */ /* 0x000fe400078e0a04 */
[C---:B------:R-:W-:Y:S02]  /*3600*/  IMAD R47, R2.reuse, R10, R47 ;  /* 0x0000000a022f7224 */ /* 0x040fe400078e022f */
[----:B------:R-:W-:Y:S02]  /*3610*/  IMAD.MOV R0, RZ, RZ, -R0 ;  /* 0x000000ffff007224 */ /* 0x000fe400078e0a00 */
[----:B------:R-:W-:Y:S02]  /*3620*/  IMAD R46, R2, R11, R46 ;  /* 0x0000000b022e7224 */ /* 0x000fe400078e022e */
[--C-:B------:R-:W-:Y:S01]  /*3630*/  @!P3 IMAD.IADD R48, R48, 0x1, -R2.reuse ;  /* 0x000000013030b824 */ /* 0x100fe200078e0a02 */
[C---:B------:R-:W-:Y:S01]  /*3640*/  ISETP.GT.U32.AND P3, PT, R2.reuse, R47, PT ;  /* 0x0000002f0200720c */ /* 0x040fe20003f64070 */
[----:B------:R-:W-:Y:S01]  /*3650*/  IMAD R233, R2, R0, R233 ;  /* 0x0000000002e97224 */ /* 0x000fe200078e02e9 */
[----:B------:R-:W-:Y:S01]  /*3660*/  LOP3.LUT R0, R6, 0x134, RZ, 0xfc, !PT ;  /* 0x0000013406007812 */ /* 0x000fe200078efcff */
[----:B------:R-:W-:Y:S01]  /*3670*/  @!P6 IMAD.IADD R232, R232, 0x1, -R2 ;  /* 0x00000001e8e8e824 */ /* 0x000fe200078e0a02 */
[C---:B------:R-:W-:Y:S01]  /*3680*/  ISETP.GT.U32.AND P6, PT, R2.reuse, R46, PT ;  /* 0x0000002e0200720c */ /* 0x040fe20003fc4070 */
[----:B------:R-:W-:Y:S01]  /*3690*/  @!P0 IMAD.MOV R48, RZ, RZ, -R48 ;  /* 0x000000ffff308224 */ /* 0x000fe200078e0a30 */
[----:B------:R-:W-:Y:S01]  /*36a0*/  ISETP.GT.U32.AND P0, PT, R2, R233, PT ;  /* 0x000000e90200720c */ /* 0x000fe20003f04070 */
[----:B------:R-:W-:Y:S01]  /*36b0*/  @!P2 IMAD.MOV R231, RZ, RZ, -R231 ;  /* 0x000000ffffe7a224 */ /* 0x000fe200078e0ae7 */
[----:B------:R-:W-:Y:S01]  /*36c0*/  ISETP.GE.AND P2, PT, R12, RZ, PT ;  /* 0x000000ff0c00720c */ /* 0x000fe20003f46270 */
[----:B------:R-:W-:Y:S01]  /*36d0*/  @!P1 IMAD.MOV R232, RZ, RZ, -R232 ;  /* 0x000000ffffe89224 */ /* 0x000fe200078e0ae8 */
[----:B------:R-:W-:Y:S01]  /*36e0*/  IABS R234, R0 ;  /* 0x0000000000ea7213 */ /* 0x000fe20000000000 */
[----:B------:R-:W-:Y:S01]  /*36f0*/  IMAD.HI.U32 R4, R3, R44, RZ ;  /* 0x0000002c03047227 */ /* 0x000fe200078e00ff */
[----:B------:R-:W-:-:S03]  /*3700*/  LOP3.LUT R12, R6, 0x130, RZ, 0xfc, !PT ;  /* 0x00000130060c7812 */ /* 0x000fc600078efcff */
[--C-:B------:R-:W-:Y:S01]  /*3710*/  @!P3 IMAD.IADD R47, R47, 0x1, -R2.reuse ;  /* 0x000000012f2fb824 */ /* 0x100fe200078e0a02 */
[----:B------:R-:W-:Y:S01]  /*3720*/  ISETP.GE.AND P3, PT, R0, RZ, PT ;  /* 0x000000ff0000720c */ /* 0x000fe20003f66270 */
[----:B------:R-:W-:Y:S01]  /*3730*/  @!P6 IMAD.IADD R46, R46, 0x1, -R2 ;  /* 0x000000012e2ee824 */ /* 0x000fe200078e0a02 */
[----:B------:R-:W-:Y:S01]  /*3740*/  IABS R45, R12 ;  /* 0x0000000c002d7213 */ /* 0x000fe20000000000 */
[----:B------:R-:W-:-:S03]  /*3750*/  IMAD.HI.U32 R0, R3, R234, RZ ;  /* 0x000000ea03007227 */ /* 0x000fc600078e00ff */
[C---:B------:R-:W-:Y:S01]  /*3760*/  ISETP.GT.U32.AND P6, PT, R2.reuse, R46, PT ;  /* 0x0000002e0200720c */ /* 0x040fe20003fc4070 */
[----:B------:R-:W-:Y:S01]  /*3770*/  @!P0 IMAD.IADD R233, R233, 0x1, -R2 ;  /* 0x00000001e9e98824 */ /* 0x000fe200078e0a02 */
[C---:B------:R-:W-:Y:S01]  /*3780*/  ISETP.GT.U32.AND P0, PT, R2.reuse, R47, PT ;  /* 0x0000002f0200720c */ /* 0x040fe20003f04070 */
[----:B------:R-:W-:Y:S02]  /*3790*/  IMAD.MOV R11, RZ, RZ, -R0 ;  /* 0x000000ffff0b7224 */ /* 0x000fe400078e0a00 */
[----:B------:R-:W-:Y:S01]  /*37a0*/  IMAD.HI.U32 R0, R3, R45, RZ ;  /* 0x0000002d03007227 */ /* 0x000fe200078e00ff */
[----:B------:R-:W-:-:S03]  /*37b0*/  ISETP.GT.U32.AND P1, PT, R2, R233, PT ;  /* 0x000000e90200720c */ /* 0x000fc60003f24070 */
[----:B------:R-:W-:Y:S02]  /*37c0*/  IMAD.MOV R10, RZ, RZ, -R0 ;  /* 0x000000ffff0a7224 */ /* 0x000fe400078e0a00 */
[C---:B------:R-:W-:Y:S02]  /*37d0*/  IMAD R234, R2.reuse, R11, R234 ;  /* 0x0000000b02ea7224 */ /* 0x040fe400078e02ea */
[----:B------:R-:W-:Y:S01]  /*37e0*/  IMAD R45, R2, R10, R45 ;  /* 0x0000000a022d7224 */ /* 0x000fe200078e022d */
[----:B------:R-:W-:Y:S01]  /*37f0*/  LOP3.LUT R10, R6, 0x124, RZ, 0xfc, !PT ;  /* 0x00000124060a7812 */ /* 0x000fe200078efcff */
[----:B------:R-:W-:-:S03]  /*3800*/  IMAD.HI.U32 R0, R3, R235, RZ ;  /* 0x000000eb03007227 */ /* 0x000fc600078e00ff */
[----:B------:R-:W-:Y:S01]  /*3810*/  IABS R236, R10 ;  /* 0x0000000a00ec7213 */ /* 0x000fe20000000000 */
[--C-:B------:R-:W-:Y:S01]  /*3820*/  @!P0 IMAD.IADD R47, R47, 0x1, -R2.reuse ;  /* 0x000000012f2f8824 */ /* 0x100fe200078e0a02 */
[----:B------:R-:W-:Y:S01]  /*3830*/  ISETP.GT.U32.AND P0, PT, R2, R234, PT ;  /* 0x000000ea0200720c */ /* 0x000fe20003f04070 */
[----:B------:R-:W-:Y:S01]  /*3840*/  @!P6 IMAD.IADD R46, R46, 0x1, -R2 ;  /* 0x000000012e2ee824 */ /* 0x000fe200078e0a02 */
[----:B------:R-:W-:Y:S01]  /*3850*/  ISETP.GT.U32.AND P6, PT, R2, R45, PT ;  /* 0x0000002d0200720c */ /* 0x000fe20003fc4070 */
[----:B------:R-:W-:Y:S02]  /*3860*/  IMAD.MOV R0, RZ, RZ, -R0 ;  /* 0x000000ffff007224 */ /* 0x000fe400078e0a00 */
[----:B------:R-:W-:Y:S01]  /*3870*/  @!P1 IMAD.IADD R233, R233, 0x1, -R2 ;  /* 0x00000001e9e99824 */ /* 0x000fe200078e0a02 */
[----:B------:R-:W-:Y:S01]  /*3880*/  ISETP.GE.AND P1, PT, R12, RZ, PT ;  /* 0x000000ff0c00720c */ /* 0x000fe20003f26270 */
[----:B------:R-:W-:Y:S01]  /*3890*/  IMAD.MOV R11, RZ, RZ, -R4 ;  /* 0x000000ffff0b7224 */ /* 0x000fe200078e0a04 */
[----:B------:R-:W-:Y:S01]  /*38a0*/  LOP3.LUT R12, R6, 0x120, RZ, 0xfc, !PT ;  /* 0x00000120060c7812 */ /* 0x000fe200078efcff */
[----:B------:R-:W-:-:S02]  /*38b0*/  IMAD R235, R2, R0, R235 ;  /* 0x0000000002eb7224 */ /* 0x000fc400078e02eb */
[C---:B------:R-:W-:Y:S01]  /*38c0*/  IMAD R44, R2.reuse, R11, R44 ;  /* 0x0000000b022c7224 */ /* 0x040fe200078e022c */
[----:B------:R-:W-:Y:S01]  /*38d0*/  IABS R43, R12 ;  /* 0x0000000c002b7213 */ /* 0x000fe20000000000 */
[----:B------:R-:W-:Y:S01]  /*38e0*/  @!P5 IMAD.MOV R233, RZ, RZ, -R233 ;  /* 0x000000ffffe9d224 */ /* 0x000fe200078e0ae9 */
[----:B------:R-:W-:Y:S01]  /*38f0*/  ISETP.GT.U32.AND P5, PT, R2, R235, PT ;  /* 0x000000eb0200720c */ /* 0x000fe20003fa4070 */
[----:B------:R-:W-:Y:S02]  /*3900*/  VIADD R0, R9, 0x11c ;  /* 0x0000011c09007836 */ /* 0x000fe40000000000 */
[--C-:B------:R-:W-:Y:S02]  /*3910*/  @!P0 IMAD.IADD R234, R234, 0x1, -R2.reuse ;  /* 0x00000001eaea8824 */ /* 0x100fe400078e0a02 */
[----:B------:R-:W-:Y:S01]  /*3920*/  @!P6 IMAD.IADD R45, R45, 0x1, -R2 ;  /* 0x000000012d2de824 */ /* 0x000fe200078e0a02 */
[----:B------:R-:W-:Y:S01]  /*3930*/  ISETP.GE.AND P0, PT, R0, RZ, PT ;  /* 0x000000ff0000720c */ /* 0x000fe20003f06270 */
[----:B------:R-:W-:Y:S01]  /*3940*/  @!P2 IMAD.MOV R46, RZ, RZ, -R46 ;  /* 0x000000ffff2ea224 */ /* 0x000fe200078e0a2e */
[C---:B------:R-:W-:Y:S01]  /*3950*/  ISETP.GT.U32.AND P2, PT, R2.reuse, R44, PT ;  /* 0x0000002c0200720c */ /* 0x040fe20003f44070 */
[----:B------:R-:W-:Y:S01]  /*3960*/  @!P4 IMAD.MOV R47, RZ, RZ, -R47 ;  /* 0x000000ffff2fc224 */ /* 0x000fe200078e0a2f */
[----:B------:R-:W-:Y:S01]  /*3970*/  IABS R237, R0 ;  /* 0x0000000000ed7213 */ /* 0x000fe20000000000 */
[----:B------:R-:W-:Y:S01]  /*3980*/  IMAD.HI.U32 R0, R3, R236, RZ ;  /* 0x000000ec03007227 */ /* 0x000fe200078e00ff */
[----:B------:R-:W-:-:S02]  /*3990*/  ISETP.GT.U32.AND P6, PT, R2, R234, PT ;  /* 0x000000ea0200720c */ /* 0x000fc40003fc4070 */
[----:B------:R-:W-:Y:S01]  /*39a0*/  ISETP.GT.U32.AND P4, PT, R2, R45, PT ;  /* 0x0000002d0200720c */ /* 0x000fe20003f84070 */
[----:B------:R-:W-:Y:S02]  /*39b0*/  IMAD.MOV R11, RZ, RZ, -R0 ;  /* 0x000000ffff0b7224 */ /* 0x000fe400078e0a00 */
[----:B------:R-:W-:Y:S01]  /*39c0*/  @!P5 IMAD.IADD R235, R235, 0x1, -R2 ;  /* 0x00000001ebebd824 */ /* 0x000fe200078e0a02 */
[----:B------:R-:W-:Y:S01]  /*39d0*/  ISETP.GE.AND P5, PT, R14, RZ, PT ;  /* 0x000000ff0e00720c */ /* 0x000fe20003fa6270 */
[----:B------:R-:W-:Y:S01]  /*39e0*/  IMAD R236, R2, R11, R236 ;  /* 0x0000000b02ec7224 */ /* 0x000fe200078e02ec */
[----:B------:R-:W-:Y:S01]  /*39f0*/  LOP3.LUT R14, R6, 0x114, RZ, 0xfc, !PT ;  /* 0x00000114060e7812 */ /* 0x000fe200078efcff */
[----:B------:R-:W-:Y:S01]  /*3a00*/  @!P2 IMAD.IADD R44, R44, 0x1, -R2 ;  /* 0x000000012c2ca824 */ /* 0x000fe200078e0a02 */
[----:B------:R-:W-:Y:S01]  /*3a10*/  ISETP.GT.U32.AND P2, PT, R2, R235, PT ;  /* 0x000000eb0200720c */ /* 0x000fe20003f44070 */
[----:B------:R-:W-:Y:S01]  /*3a20*/  IMAD.HI.U32 R0, R3, R43, RZ ;  /* 0x0000002b03007227 */ /* 0x000fe200078e00ff */
[----:B------:R-:W-:-:S03]  /*3a30*/  IABS R238, R14 ;  /* 0x0000000e00ee7213 */ /* 0x000fc60000000000 */
[--C-:B------:R-:W-:Y:S01]  /*3a40*/  @!P6 IMAD.IADD R234, R234, 0x1, -R2.reuse ;  /* 0x00000001eaeae824 */ /* 0x100fe200078e0a02 */
[----:B------:R-:W-:Y:S01]  /*3a50*/  ISETP.GE.AND P6, PT, R13, RZ, PT ;  /* 0x000000ff0d00720c */ /* 0x000fe20003fc6270 */
[----:B------:R-:W-:Y:S01]  /*3a60*/  @!P4 IMAD.IADD R45, R45, 0x1, -R2 ;  /* 0x000000012d2dc824 */ /* 0x000fe200078e0a02 */
[----:B------:R-:W-:Y:S01]  /*3a70*/  ISETP.GT.U32.AND P4, PT, R2, R236, PT ;  /* 0x000000ec0200720c */ /* 0x000fe20003f84070 */
[----:B------:R-:W-:Y:S01]  /*3a80*/  IMAD.HI.U32 R4, R3, R237, RZ ;  /* 0x000000ed03047227 */ /* 0x000fe200078e00ff */
[----:B------:R-:W-:-:S03]  /*3a90*/  LOP3.LUT R13, R6, 0x118, RZ, 0xfc, !PT ;  /* 0x00000118060d7812 */ /* 0x000fc600078efcff */
[----:B------:R-:W-:Y:S01]  /*3aa0*/  IMAD.MOV R0, RZ, RZ, -R0 ;  /* 0x000000ffff007224 */ /* 0x000fe200078e0a00 */
[----:B------:R-:W-:Y:S01]  /*3ab0*/  IABS R42, R13 ;  /* 0x0000000d002a7213 */ /* 0x000fe20000000000 */
[----:B------:R-:W-:Y:S02]  /*3ac0*/  IMAD.MOV R4, RZ, RZ, -R4 ;  /* 0x000000ffff047224 */ /* 0x000fe400078e0a04 */
[C---:B------:R-:W-:Y:S02]  /*3ad0*/  IMAD R43, R2.reuse, R0, R43 ;  /* 0x00000000022b7224 */ /* 0x040fe400078e022b */
[C---:B------:R-:W-:Y:S02]  /*3ae0*/  IMAD R237, R2.reuse, R4, R237 ;  /* 0x0000000402ed7224 */ /* 0x040fe400078e02ed */
[--C-:B------:R-:W-:Y:S01]  /*3af0*/  @!P2 IMAD.IADD R235, R235, 0x1, -R2.reuse ;  /* 0x00000001ebeba824 */ /* 0x100fe200078e0a02 */
[----:B------:R-:W-:Y:S01]  /*3b00*/  ISETP.GT.U32.AND P2, PT, R2, R43, PT ;  /* 0x0000002b0200720c */ /* 0x000fe20003f44070 */
[----:B------:R-:W-:-:S02]  /*3b10*/  @!P4 IMAD.IADD R236, R236, 0x1, -R2 ;  /* 0x00000001ececc824 */ /* 0x000fc400078e0a02 */
[----:B------:R-:W-:Y:S01]  /*3b20*/  @!P6 IMAD.MOV R235, RZ, RZ, -R235 ;  /* 0x000000ffffebe224 */ /* 0x000fe200078e0aeb */
[C---:B------:R-:W-:Y:S01]  /*3b30*/  ISETP.GT.U32.AND P6, PT, R2.reuse, R237, PT ;  /* 0x000000ed0200720c */ /* 0x040fe20003fc4070 */
[----:B------:R-:W-:Y:S01]  /*3b40*/  @!P1 IMAD.MOV R45, RZ, RZ, -R45 ;  /* 0x000000ffff2d9224 */ /* 0x000fe200078e0a2d */
[----:B------:R-:W-:Y:S01]  /*3b50*/  ISETP.GT.U32.AND P4, PT, R2, R236, PT ;  /* 0x000000ec0200720c */ /* 0x000fe20003f84070 */
[----:B------:R-:W-:Y:S01]  /*3b60*/  IMAD.HI.U32 R0, R3, R42, RZ ;  /* 0x0000002a03007227 */ /* 0x000fe200078e00ff */
[----:B------:R-:W-:-:S03]  /*3b70*/  ISETP.GE.AND P1, PT, R10, RZ, PT ;  /* 0x000000ff0a00720c */ /* 0x000fc60003f26270 */
[----:B------:R-:W-:Y:S01]  /*3b80*/  @!P3 IMAD.MOV R234, RZ, RZ, -R234 ;  /* 0x000000ffffeab224 */ /* 0x000fe200078e0aea */
[----:B------:R-:W-:Y:S01]  /*3b90*/  ISETP.GT.U32.AND P3, PT, R2, R44, PT ;  /* 0x0000002c0200720c */ /* 0x000fe20003f64070 */
[----:B------:R-:W-:Y:S01]  /*3ba0*/  @!P2 IMAD.IADD R43, R43, 0x1, -R2 ;  /* 0x000000012b2ba824 */ /* 0x000fe200078e0a02 */
[----:B------:R-:W-:Y:S01]  /*3bb0*/  ISETP.GE.AND P2, PT, R14, RZ, PT ;  /* 0x000000ff0e00720c */ /* 0x000fe20003f46270 */
[----:B------:R-:W-:Y:S01]  /*3bc0*/  IMAD.HI.U32 R4, R3, R238, RZ ;  /* 0x000000ee03047227 */ /* 0x000fe200078e00ff */
[----:B------:R-:W-:-:S03]  /*3bd0*/  LOP3.LUT R14, R6, 0x104, RZ, 0xfc, !PT ;  /* 0x00000104060e7812 */ /* 0x000fc600078efcff */
[----:B------:R-:W-:Y:S01]  /*3be0*/  @!P6 IMAD.IADD R237, R237, 0x1, -R2 ;  /* 0x00000001edede824 */ /* 0x000fe200078e0a02 */
[----:B------:R-:W-:Y:S01]  /*3bf0*/  ISETP.GT.U32.AND P6, PT, R2, R43, PT ;  /* 0x0000002b0200720c */ /* 0x000fe20003fc4070 */
[----:B------:R-:W-:Y:S01]  /*3c00*/  IMAD.MOV R11, RZ, RZ, -R0 ;  /* 0x000000ffff0b7224 */ /* 0x000fe200078e0a00 */
[----:B------:R-:W-:Y:S01]  /*3c10*/  IABS R240, R14 ;  /* 0x0000000e00f07213 */ /* 0x000fe20000000000 */
[----:B------:R-:W-:Y:S01]  /*3c20*/  @!P4 IMAD.IADD R236, R236, 0x1, -R2 ;  /* 0x00000001ececc824 */ /* 0x000fe200078e0a02 */
[----:B------:R-:W-:Y:S01]  /*3c30*/  ISETP.GE.AND P4, PT, R13, RZ, PT ;  /* 0x000000ff0d00720c */ /* 0x000fe20003f86270 */
[----:B------:R-:W-:Y:S01]  /*3c40*/  IMAD.MOV R13, RZ, RZ, -R4 ;  /* 0x000000ffff0d7224 */ /* 0x000fe200078e0a04 */
[----:B------:R-:W-:Y:S01]  /*3c50*/  LOP3.LUT R4, R6, 0x110, RZ, 0xfc, !PT ;  /* 0x0000011006047812 */ /* 0x000fe200078efcff */
[----:B------:R-:W-:Y:S01]  /*3c60*/  IMAD R42, R2, R11, R42 ;  /* 0x0000000b022a7224 */ /* 0x000fe200078e022a */
[----:B------:R-:W-:Y:S01]  /*3c70*/  LOP3.LUT R11, R6, 0x10c, RZ, 0xfc, !PT ;  /* 0x0000010c060b7812 */ /* 0x000fe200078efcff */
[C---:B------:R-:W-:Y:S01]  /*3c80*/  IMAD R238, R2.reuse, R13, R238 ;  /* 0x0000000d02ee7224 */ /* 0x040fe200078e02ee */
[----:B------:R-:W-:Y:S01]  /*3c90*/  IABS R41, R4 ;  /* 0x0000000400297213 */ /* 0x000fe20000000000 */
[----:B------:R-:W-:Y:S01]  /*3ca0*/  @!P1 IMAD.MOV R236, RZ, RZ, -R236 ;  /* 0x000000ffffec9224 */ /* 0x000fe200078e0aec */
[C---:B------:R-:W-:Y:S01]  /*3cb0*/  ISETP.GT.U32.AND P1, PT, R2.reuse, R42, PT ;  /* 0x0000002a0200720c */ /* 0x040fe20003f24070 */
[--C-:B------:R-:W-:Y:S01]  /*3cc0*/  @!P6 IMAD.IADD R43, R43, 0x1, -R2.reuse ;  /* 0x000000012b2be824 */ /* 0x100fe200078e0a02 */
[----:B------:R-:W-:Y:S01]  /*3cd0*/  ISETP.GT.U32.AND P6, PT, R2, R238, PT ;  /* 0x000000ee0200720c */ /* 0x000fe20003fc4070 */
[----:B------:R-:W-:Y:S01]  /*3ce0*/  @!P3 IMAD.IADD R44, R44, 0x1, -R2 ;  /* 0x000000012c2cb824 */ /* 0x000fe200078e0a02 */
[----:B------:R-:W-:Y:S01]  /*3cf0*/  ISETP.GE.AND P3, PT, R12, RZ, PT ;  /* 0x000000ff0c00720c */ /* 0x000fe20003f66270 */
[----:B------:R-:W-:Y:S01]  /*3d00*/  IMAD.HI.U32 R0, R3, R41, RZ ;  /* 0x0000002903007227 */ /* 0x000fe200078e00ff */
[----:B------:R-:W-:-:S02]  /*3d10*/  LOP3.LUT R12, R6, 0x108, RZ, 0xfc, !PT ;  /* 0x00000108060c7812 */ /* 0x000fc400078efcff */
[----:B------:R-:W-:Y:S01]  /*3d20*/  IABS R239, R11 ;  /* 0x0000000b00ef7213 */ /* 0x000fe20000000000 */
[----:B------:R-:W-:Y:S01]  /*3d30*/  @!P5 IMAD.MOV R44, RZ, RZ, -R44 ;  /* 0x000000ffff2cd224 */ /* 0x000fe200078e0a2c */
[----:B------:R-:W-:Y:S01]  /*3d40*/  ISETP.GT.U32.AND P5, PT, R2, R237, PT ;  /* 0x000000ed0200720c */ /* 0x000fe20003fa4070 */
[----:B------:R-:W-:Y:S01]  /*3d50*/  IMAD.MOV R0, RZ, RZ, -R0 ;  /* 0x000000ffff007224 */ /* 0x000fe200078e0a00 */
[----:B------:R-:W-:Y:S01]  /*3d60*/  IABS R40, R12 ;  /* 0x0000000c00287213 */ /* 0x000fe20000000000 */
[--C-:B------:R-:W-:Y:S02]  /*3d70*/  @!P1 IMAD.IADD R42, R42, 0x1, -R2.reuse ;  /* 0x000000012a2a9824 */ /* 0x100fe400078e0a02 */
[----:B------:R-:W-:Y:S02]  /*3d80*/  IMAD R41, R2, R0, R41 ;  /* 0x0000000002297224 */ /* 0x000fe400078e0229 */
[----:B------:R-:W-:Y:S01]  /*3d90*/  @!P6 IMAD.IADD R238, R238, 0x1, -R2 ;  /* 0x00000001eeeee824 */ /* 0x000fe200078e0a02 */
[C---:B------:R-:W-:Y:S01]  /*3da0*/  ISETP.GT.U32.AND P1, PT, R2.reuse, R42, PT ;  /* 0x0000002a0200720c */ /* 0x040fe20003f24070 */
[----:B------:R-:W-:Y:S01]  /*3db0*/  @!P3 IMAD.MOV R43, RZ, RZ, -R43 ;  /* 0x000000ffff2bb224 */ /* 0x000fe200078e0a2b */
[C---:B------:R-:W-:Y:S01]  /*3dc0*/  ISETP.GT.U32.AND P3, PT, R2.reuse, R41, PT ;  /* 0x000000290200720c */ /* 0x040fe20003f64070 */
[----:B------:R-:W-:Y:S01]  /*3dd0*/  IMAD.HI.U32 R0, R3, R239, RZ ;  /* 0x000000ef03007227 */ /* 0x000fe200078e00ff */
[----:B------:R-:W-:-:S03]  /*3de0*/  ISETP.GT.U32.AND P6, PT, R2, R238, PT ;  /* 0x000000ee0200720c */ /* 0x000fc60003fc4070 */
[----:B------:R-:W-:Y:S01]  /*3df0*/  @!P5 IMAD.IADD R237, R237, 0x1, -R2 ;  /* 0x00000001ededd824 */ /* 0x000fe200078e0a02 */
[----:B------:R-:W-:Y:S01]  /*3e00*/  ISETP.GE.AND P5, PT, R4, RZ, PT ;  /* 0x000000ff0400720c */ /* 0x000fe20003fa6270 */
[----:B------:R-:W-:-:S04]  /*3e10*/  IMAD.HI.U32 R4, R3, R40, RZ ;  /* 0x0000002803047227 */ /* 0x000fc800078e00ff */
[----:B------:R-:W-:Y:S01]  /*3e20*/  @!P0 IMAD.MOV R237, RZ, RZ, -R237 ;  /* 0x000000ffffed8224 */ /* 0x000fe200078e0aed */
[----:B------:R-:W-:Y:S01]  /*3e30*/  ISETP.GE.AND P0, PT, R11, RZ, PT ;  /* 0x000000ff0b00720c */ /* 0x000fe20003f06270 */
[----:B------:R-:W-:Y:S02]  /*3e40*/  IMAD.MOV R0, RZ, RZ, -R0 ;  /* 0x000000ffff007224 */ /* 0x000fe400078e0a00 */
[----:B------:R-:W-:Y:S02]  /*3e50*/  IMAD.MOV R11, RZ, RZ, -R4 ;  /* 0x000000ffff0b7224 */ /* 0x000fe400078e0a04 */
[----:B------:R-:W-:Y:S02]  /*3e60*/  IMAD R239, R2, R0, R239 ;  /* 0x0000000002ef7224 */ /* 0x000fe400078e02ef */
[----:B------:R-:W-:Y:S01]  /*3e70*/  @!P1 IMAD.IADD R42, R42, 0x1, -R2 ;  /* 0x000000012a2a9824 */ /* 0x000fe200078e0a02 */
[----:B------:R-:W-:Y:S01]  /*3e80*/  ISETP.GE.AND P1, PT, R12, RZ, PT ;  /* 0x000000ff0c00720c */ /* 0x000fe20003f26270 */
[----:B------:R-:W-:Y:S01]  /*3e90*/  IMAD R40, R2, R11, R40 ;  /* 0x0000000b02287224 */ /* 0x000fe200078e0228 */
[----:B------:R-:W-:Y:S01]  /*3ea0*/  LOP3.LUT R12, R6, 0x100, RZ, 0xfc, !PT ;  /* 0x00000100060c7812 */ /* 0x000fe200078efcff */
[--C-:B------:R-:W-:Y:S01]  /*3eb0*/  @!P6 IMAD.IADD R238, R238, 0x1, -R2.reuse ;  /* 0x00000001eeeee824 */ /* 0x100fe200078e0a02 */
[C---:B------:R-:W-:Y:S01]  /*3ec0*/  ISETP.GT.U32.AND P6, PT, R2.reuse, R239, PT ;  /* 0x000000ef0200720c */ /* 0x040fe20003fc4070 */
[----:B------:R-:W-:Y:S01]  /*3ed0*/  @!P3 IMAD.IADD R41, R41, 0x1, -R2 ;  /* 0x000000012929b824 */ /* 0x000fe200078e0a02 */
[----:B------:R-:W-:Y:S01]  /*3ee0*/  IABS R241, R12 ;  /* 0x0000000c00f17213 */ /* 0x000fe20000000000 */
[----:B------:R-:W-:Y:S01]  /*3ef0*/  @!P4 IMAD.MOV R42, RZ, RZ, -R42 ;  /* 0x000000ffff2ac224 */ /* 0x000fe200078e0a2a */
[C---:B------:R-:W-:Y:S01]  /*3f00*/  ISETP.GT.U32.AND P4, PT, R2.reuse, R40, PT ;  /* 0x000000280200720c */ /* 0x040fe20003f84070 */
[----:B------:R-:W-:Y:S01]  /*3f10*/  IMAD.HI.U32 R10, R3, R240, RZ ;  /* 0x000000f0030a7227 */ /* 0x000fe200078e00ff */
[----:B------:R-:W-:-:S03]  /*3f20*/  ISETP.GT.U32.AND P3, PT, R2, R41, PT ;  /* 0x000000290200720c */ /* 0x000fc60003f64070 */
[----:B------:R-:W-:Y:S02]  /*3f30*/  IMAD.MOV R13, RZ, RZ, -R10 ;  /* 0x000000ffff0d7224 */ /* 0x000fe400078e0a0a */
[----:B------:R-:W-:Y:S02]  /*3f40*/  VIADD R0, R9, 0xfc ;  /* 0x000000fc09007836 */ /* 0x000fe40000000000 */
[----:B------:R-:W-:Y:S01]  /*3f50*/  IMAD R240, R2, R13, R240 ;  /* 0x0000000d02f07224 */ /* 0x000fe200078e02f0 */
[----:B------:R-:W-:Y:S01]  /*3f60*/  LOP3.LUT R13, R6, 0xf8, RZ, 0xfc, !PT ;  /* 0x000000f8060d7812 */ /* 0x000fe200078efcff */
[--C-:B------:R-:W-:Y:S01]  /*3f70*/  @!P6 IMAD.IADD R239, R239, 0x1, -R2.reuse ;  /* 0x00000001efefe824 */ /* 0x100fe200078e0a02 */
[----:B------:R-:W-:Y:S01]  /*3f80*/  IABS R242, R0 ;  /* 0x0000000000f27213 */ /* 0x000fe20000000000 */
[--C-:B------:R-:W-:Y:S01]  /*3f90*/  @!P4 IMAD.IADD R40, R40, 0x1, -R2.reuse ;  /* 0x000000012828c824 */ /* 0x100fe200078e0a02 */
[----:B------:R-:W-:Y:S01]  /*3fa0*/  IABS R39, R13 ;  /* 0x0000000d00277213 */ /* 0x000fe20000000000 */
        /* <DEDUP_REMOVED lines=9> */
[----:B------:R-:W-:Y:S02]  /*4040*/  IMAD.MOV R11, RZ, RZ, -R4 ;  /* 0x000000ffff0b7224 */ /* 0x000fe400078e0a04 */
[----:B------:R-:W-:Y:S01]  /*4050*/  IMAD R241, R2, R0, R241 ;  /* 0x0000000002f17224 */ /* 0x000fe200078e02f1 */
[----:B------:R-:W-:Y:S01]  /*4060*/  LOP3.LUT R0, R6, 0xf4, RZ, 0xfc, !PT ;  /* 0x000000f406007812 */ /* 0x000fe200078efcff */
[--C-:B------:R-:W-:Y:S01]  /*4070*/  @!P6 IMAD.IADD R239, R239, 0x1, -R2.reuse ;  /* 0x00000001efefe824 */ /* 0x100fe200078e0a02 */
[----:B------:R-:W-:Y:S01]  /*4080*/  ISETP.GE.AND P6, PT, R12, RZ, PT ;  /* 0x000000ff0c00720c */ /* 0x000fe20003fc6270 */
[----:B------:R-:W-:Y:S01]  /*4090*/  @!P3 IMAD.IADD R240, R240, 0x1, -R2 ;  /* 0x00000001f0f0b824 */ /* 0x000fe200078e0a02 */
[----:B------:R-:W-:Y:S01]  /*40a0*/  IABS R243, R0 ;  /* 0x0000000000f37213 */ /* 0x000fe20000000000 */
[----:B------:R-:W-:Y:S01]  /*40b0*/  IMAD R242, R2, R11, R242 ;  /* 0x0000000b02f27224 */ /* 0x000fe200078e02f2 */
[----:B------:R-:W-:Y:S01]  /*40c0*/  LOP3.LUT R12, R6, 0xec, RZ, 0xfc, !PT ;  /* 0x000000ec060c7812 */ /* 0x000fe200078efcff */
[----:B------:R-:W-:Y:S01]  /*40d0*/  @!P4 IMAD.IADD R40, R40, 0x1, -R2 ;  /* 0x000000012828c824 */ /* 0x000fe200078e0a02 */
[C---:B------:R-:W-:Y:S01]  /*40e0*/  ISETP.GT.U32.AND P4, PT, R2.reuse, R241, PT ;  /* 0x000000f10200720c */ /* 0x040fe20003f84070 */
[----:B------:R-:W-:Y:S01]  /*40f0*/  @!P0 IMAD.MOV R239, RZ, RZ, -R239 ;  /* 0x000000ffffef8224 */ /* 0x000fe200078e0aef */
[C---:B------:R-:W-:Y:S01]  /*4100*/  ISETP.GT.U32.AND P3, PT, R2.reuse, R240, PT ;  /* 0x000000f00200720c */ /* 0x040fe20003f64070 */
[----:B------:R-:W-:Y:S01]  /*4110*/  IMAD.HI.U32 R10, R3, R39, RZ ;  /* 0x00000027030a7227 */ /* 0x000fe200078e00ff */
[----:B------:R-:W-:-:S02]  /*4120*/  ISETP.GT.U32.AND P0, PT, R2, R242, PT ;  /* 0x000000f20200720c */ /* 0x000fc40003f04070 */
[----:B------:R-:W-:Y:S01]  /*4130*/  IABS R244, R12 ;  /* 0x0000000c00f47213 */ /* 0x000fe20000000000 */
[----:B------:R-:W-:Y:S01]  /*4140*/  @!P5 IMAD.MOV R41, RZ, RZ, -R41 ;  /* 0x000000ffff29d224 */ /* 0x000fe200078e0a29 */
[----:B------:R-:W-:Y:S01]  /*4150*/  ISETP.GE.AND P5, PT, R14, RZ, PT ;  /* 0x000000ff0e00720c */ /* 0x000fe20003fa6270 */
[----:B------:R-:W-:Y:S01]  /*4160*/  IMAD.MOV R10, RZ, RZ, -R10 ;  /* 0x000000ffff0a7224 */ /* 0x000fe200078e0a0a */
[----:B------:R-:W-:Y:S01]  /*4170*/  LOP3.LUT R14, R6, 0xe4, RZ, 0xfc, !PT ;  /* 0x000000e4060e7812 */ /* 0x000fe200078efcff */
[----:B------:R-:W-:Y:S01]  /*4180*/  @!P1 IMAD.MOV R40, RZ, RZ, -R40 ;  /* 0x000000ffff289224 */ /* 0x000fe200078e0a28 */
[----:B------:R-:W-:Y:S01]  /*4190*/  ISETP.GE.AND P1, PT, R13, RZ, PT ;  /* 0x000000ff0d00720c */ /* 0x000fe20003f26270 */
[----:B------:R-:W-:Y:S01]  /*41a0*/  IMAD R39, R2, R10, R39 ;  /* 0x0000000a02277224 */ /* 0x000fe200078e0227 */
[----:B------:R-:W-:Y:S01]  /*41b0*/  LOP3.LUT R10, R6, 0xf0, RZ, 0xfc, !PT ;  /* 0x000000f0060a7812 */ /* 0x000fe200078efcff */
[--C-:B------:R-:W-:Y:S01]  /*41c0*/  @!P4 IMAD.IADD R241, R241, 0x1, -R2.reuse ;  /* 0x00000001f1f1c824 */ /* 0x100fe200078e0a02 */
[----:B------:R-:W-:Y:S01]  /*41d0*/  ISETP.GE.AND P4, PT, R0, RZ, PT ;  /* 0x000000ff0000720c */ /* 0x000fe20003f86270 */
[--C-:B------:R-:W-:Y:S01]  /*41e0*/  @!P3 IMAD.IADD R240, R240, 0x1, -R2.reuse ;  /* 0x00000001f0f0b824 */ /* 0x100fe200078e0a02 */
[----:B------:R-:W-:Y:S01]  /*41f0*/  IABS R38, R10 ;  /* 0x0000000a00267213 */ /* 0x000fe20000000000 */
[----:B------:R-:W-:Y:S01]  /*4200*/  @!P0 IMAD.IADD R242, R242, 0x1, -R2 ;  /* 0x00000001f2f28824 */ /* 0x000fe200078e0a02 */
[C---:B------:R-:W-:Y:S01]  /*4210*/  ISETP.GT.U32.AND P0, PT, R2.reuse, R241, PT ;  /* 0x000000f10200720c */ /* 0x040fe20003f04070 */
[----:B------:R-:W-:Y:S01]  /*4220*/  IMAD.HI.U32 R0, R3, R243, RZ ;  /* 0x000000f303007227 */ /* 0x000fe200078e00ff */
[----:B------:R-:W-:-:S02]  /*4230*/  ISETP.GT.U32.AND P3, PT, R2, R39, PT ;  /* 0x000000270200720c */ /* 0x000fc40003f64070 */
[----:B------:R-:W-:Y:S01]  /*4240*/  LOP3.LUT R13, R6, 0xe8, RZ, 0xfc, !PT ;  /* 0x000000e8060d7812 */ /* 0x000fe200078efcff */
[----:B------:R-:W-:Y:S01]  /*4250*/  @!P5 IMAD.MOV R240, RZ, RZ, -R240 ;  /* 0x000000fffff0d224 */ /* 0x000fe200078e0af0 */
[----:B------:R-:W-:Y:S01]  /*4260*/  ISETP.GT.U32.AND P5, PT, R2, R242, PT ;  /* 0x000000f20200720c */ /* 0x000fe20003fa4070 */
[----:B------:R-:W-:Y:S01]  /*4270*/  IMAD.MOV R4, RZ, RZ, -R0 ;  /* 0x000000ffff047224 */ /* 0x000fe200078e0a00 */
[----:B------:R-:W-:Y:S01]  /*4280*/  IABS R37, R13 ;  /* 0x0000000d00257213 */ /* 0x000fe20000000000 */
[----:B------:R-:W-:Y:S01]  /*4290*/  IMAD.HI.U32 R0, R3, R38, RZ ;  /* 0x0000002603007227 */ /* 0x000fe200078e00ff */
[----:B------:R-:W-:-:S03]  /*42a0*/  IABS R245, R14 ;  /* 0x0000000e00f57213 */ /* 0x000fc60000000000 */
[----:B------:R-:W-:Y:S02]  /*42b0*/  IMAD.MOV R11, RZ, RZ, -R0 ;  /* 0x000000ffff0b7224 */ /* 0x000fe400078e0a00 */
[C---:B------:R-:W-:Y:S02]  /*42c0*/  IMAD R243, R2.reuse, R4, R243 ;  /* 0x0000000402f37224 */ /* 0x040fe400078e02f3 */
[C---:B------:R-:W-:Y:S02]  /*42d0*/  IMAD R38, R2.reuse, R11, R38 ;  /* 0x0000000b02267224 */ /* 0x040fe400078e0226 */
[--C-:B------:R-:W-:Y:S01]  /*42e0*/  @!P0 IMAD.IADD R241, R241, 0x1, -R2.reuse ;  /* 0x00000001f1f18824 */ /* 0x100fe200078e0a02 */
[----:B------:R-:W-:Y:S01]  /*42f0*/  ISETP.GT.U32.AND P0, PT, R2, R243, PT ;  /* 0x000000f30200720c */ /* 0x000fe20003f04070 */
[--C-:B------:R-:W-:Y:S01]  /*4300*/  @!P5 IMAD.IADD R242, R242, 0x1, -R2.reuse ;  /* 0x00000001f2f2d824 */ /* 0x100fe200078e0a02 */
[----:B------:R-:W-:Y:S01]  /*4310*/  ISETP.GT.U32.AND P5, PT, R2, R38, PT ;  /* 0x000000260200720c */ /* 0x000fe20003fa4070 */
[----:B------:R-:W-:-:S02]  /*4320*/  @!P3 IMAD.IADD R39, R39, 0x1, -R2 ;  /* 0x000000012727b824 */ /* 0x000fc400078e0a02 */
[----:B------:R-:W-:-:S03]  /*4330*/  IMAD.HI.U32 R0, R3, R244, RZ ;  /* 0x000000f403007227 */ /* 0x000fc600078e00ff */
[----:B------:R-:W-:Y:S01]  /*4340*/  ISETP.GT.U32.AND P3, PT, R2, R39, PT ;  /* 0x000000270200720c */ /* 0x000fe20003f64070 */
[----:B------:R-:W-:Y:S02]  /*4350*/  IMAD.MOV R11, RZ, RZ, -R0 ;  /* 0x000000ffff0b7224 */ /* 0x000fe400078e0a00 */
[----:B------:R-:W-:Y:S02]  /*4360*/  @!P6 IMAD.MOV R241, RZ, RZ, -R241 ;  /* 0x000000fffff1e224 */ /* 0x000fe400078e0af1 */
[--C-:B------:R-:W-:Y:S01]  /*4370*/  @!P0 IMAD.IADD R243, R243, 0x1, -R2.reuse ;  /* 0x00000001f3f38824 */ /* 0x100fe200078e0a02 */
[----:B------:R-:W-:Y:S01]  /*4380*/  ISETP.GE.AND P0, PT, R12, RZ, PT ;  /* 0x000000ff0c00720c */ /* 0x000fe20003f06270 */
[----:B------:R-:W-:Y:S01]  /*4390*/  @!P5 IMAD.IADD R38, R38, 0x1, -R2 ;  /* 0x000000012626d824 */ /* 0x000fe200078e0a02 */
[----:B------:R-:W-:Y:S01]  /*43a0*/  LOP3.LUT R12, R6, 0xcc, RZ, 0xfc, !PT ;  /* 0x000000cc060c7812 */ /* 0x000fe200078efcff */
[C---:B------:R-:W-:Y:S01]  /*43b0*/  IMAD R244, R2.reuse, R11, R244 ;  /* 0x0000000b02f47224 */ /* 0x040fe200078e02f4 */
[C---:B------:R-:W-:Y:S01]  /*43c0*/  ISETP.GT.U32.AND P5, PT, R2.reuse, R243, PT ;  /* 0x000000f30200720c */ /* 0x040fe20003fa4070 */
[----:B------:R-:W-:Y:S01]  /*43d0*/  @!P2 IMAD.MOV R242, RZ, RZ, -R242 ;  /* 0x000000fffff2a224 */ /* 0x000fe200078e0af2 */
[C---:B------:R-:W-:Y:S01]  /*43e0*/  ISETP.GT.U32.AND P6, PT, R2.reuse, R38, PT ;  /* 0x000000260200720c */ /* 0x040fe20003fc4070 */
[----:B------:R-:W-:Y:S01]  /*43f0*/  IMAD.HI.U32 R0, R3, R37, RZ ;  /* 0x0000002503007227 */ /* 0x000fe200078e00ff */
[----:B------:R-:W-:-:S02]  /*4400*/  ISETP.GT.U32.AND P2, PT, R2, R244, PT ;  /* 0x000000f40200720c */ /* 0x000fc40003f44070 */
[----:B-1----:R-:W-:Y:S01]  /*4410*/  IABS R248, R12 ;  /* 0x0000000c00f87213 */ /* 0x002fe20000000000 */
[----:B------:R-:W-:-:S04]  /*4420*/  IMAD.HI.U32 R4, R3, R245, RZ ;  /* 0x000000f503047227 */ /* 0x000fc800078e00ff */
[----:B------:R-:W-:Y:S01]  /*4430*/  @!P3 IMAD.IADD R39, R39, 0x1, -R2 ;  /* 0x000000012727b824 */ /* 0x000fe200078e0a02 */
[----:B------:R-:W-:Y:S01]  /*4440*/  ISETP.GE.AND P3, PT, R10, RZ, PT ;  /* 0x000000ff0a00720c */ /* 0x000fe20003f66270 */
[----:B------:R-:W-:Y:S02]  /*4450*/  IMAD.MOV R10, RZ, RZ, -R0 ;  /* 0x000000ffff0a7224 */ /* 0x000fe400078e0a00 */
[----:B------:R-:W-:Y:S02]  /*4460*/  IMAD.MOV R4, RZ, RZ, -R4 ;  /* 0x000000ffff047224 */ /* 0x000fe400078e0a04 */
[----:B------:R-:W-:Y:S01]  /*4470*/  IMAD R37, R2, R10, R37 ;  /* 0x0000000a02257224 */ /* 0x000fe200078e0225 */
[----:B------:R-:W-:Y:S01]  /*4480*/  LOP3.LUT R10, R6, 0xd8, RZ, 0xfc, !PT ;  /* 0x000000d8060a7812 */ /* 0x000fe200078efcff */
[----:B------:R-:W-:Y:S01]  /*4490*/  IMAD R245, R2, R4, R245 ;  /* 0x0000000402f57224 */ /* 0x000fe200078e02f5 */
[----:B------:R-:W-:Y:S01]  /*44a0*/  LOP3.LUT R4, R6, 0xe0, RZ, 0xfc, !PT ;  /* 0x000000e006047812 */ /* 0x000fe200078efcff */
[--C-:B------:R-:W-:Y:S01]  /*44b0*/  @!P5 IMAD.IADD R243, R243, 0x1, -R2.reuse ;  /* 0x00000001f3f3d824 */ /* 0x100fe200078e0a02 */
[----:B------:R-:W-:Y:S01]  /*44c0*/  IABS R35, R10 ;  /* 0x0000000a00237213 */ /* 0x000fe20000000000 */
[--C-:B------:R-:W-:Y:S01]  /*44d0*/  @!P6 IMAD.IADD R38, R38, 0x1, -R2.reuse ;  /* 0x000000012626e824 */ /* 0x100fe200078e0a02 */
[----:B------:R-:W-:Y:S01]  /*44e0*/  ISETP.GT.U32.AND P6, PT, R2, R37, PT ;  /* 0x000000250200720c */ /* 0x000fe20003fc4070 */
[----:B------:R-:W-:Y:S01]  /*44f0*/  @!P2 IMAD.IADD R244, R244, 0x1, -R2 ;  /* 0x00000001f4f4a824 */ /* 0x000fe200078e0a02 */
[----:B------:R-:W-:Y:S01]  /*4500*/  IABS R36, R4 ;  /* 0x0000000400247213 */ /* 0x000fe20000000000 */
[----:B------:R-:W-:Y:S01]  /*4510*/  @!P4 IMAD.MOV R243, RZ, RZ, -R243 ;  /* 0x000000fffff3c224 */ /* 0x000fe200078e0af3 */
[C---:B------:R-:W-:Y:S01]  /*4520*/  ISETP.GT.U32.AND P4, PT, R2.reuse, R245, PT ;  /* 0x000000f50200720c */ /* 0x040fe20003f84070 */
[----:B------:R-:W-:Y:S01]  /*4530*/  VIADD R0, R9, 0xdc ;  /* 0x000000dc09007836 */ /* 0x000fe20000000000 */
[----:B------:R-:W-:Y:S01]  /*4540*/  ISETP.GT.U32.AND P2, PT, R2, R244, PT ;  /* 0x000000f40200720c */ /* 0x000fe20003f44070 */
[----:B------:R-:W-:Y:S01]  /*4550*/  @!P1 IMAD.MOV R39, RZ, RZ, -R39 ;  /* 0x000000ffff279224 */ /* 0x000fe200078e0a27 */
[----:B------:R-:W-:Y:S01]  /*4560*/  ISETP.GE.AND P1, PT, R13, RZ, PT ;  /* 0x000000ff0d00720c */ /* 0x000fe20003f26270 */
[----:B------:R-:W-:Y:S01]  /*4570*/  @!P3 IMAD.MOV R38, RZ, RZ, -R38 ;  /* 0x000000ffff26b224 */ /* 0x000fe200078e0a26 */
[----:B------:R-:W-:-:S02]  /*4580*/  ISETP.GE.AND P5, PT, R0, RZ, PT ;  /* 0x000000ff0000720c */ /* 0x000fc40003fa6270 */
[----:B------:R-:W-:Y:S01]  /*4590*/  IABS R246, R0 ;  /* 0x0000000000f67213 */ /* 0x000fe20000000000 */
[--C-:B------:R-:W-:Y:S01]  /*45a0*/  @!P6 IMAD.IADD R37, R37, 0x1, -R2.reuse ;  /* 0x000000012525e824 */ /* 0x100fe200078e0a02 */
[----:B------:R-:W-:Y:S01]  /*45b0*/  ISETP.GE.AND P3, PT, R14, RZ, PT ;  /* 0x000000ff0e00720c */ /* 0x000fe20003f66270 */
[----:B------:R-:W-:Y:S01]  /*45c0*/  IMAD.HI.U32 R0, R3, R36, RZ ;  /* 0x0000002403007227 */ /* 0x000fe200078e00ff */
[----:B------:R-:W-:Y:S02]  /*45d0*/  LOP3.LUT R13, R6, 0xc8, RZ, 0xfc, !PT ;  /* 0x000000c8060d7812 */ /* 0x000fe400078efcff */
[----:B------:R-:W-:Y:S01]  /*45e0*/  ISETP.GT.U32.AND P6, PT, R2, R37, PT ;  /* 0x000000250200720c */ /* 0x000fe20003fc4070 */
[--C-:B------:R-:W-:Y:S01]  /*45f0*/  @!P4 IMAD.IADD R245, R245, 0x1, -R2.reuse ;  /* 0x00000001f5f5c824 */ /* 0x100fe200078e0a02 */
[----:B------:R-:W-:Y:S01]  /*4600*/  IABS R33, R13 ;  /* 0x0000000d00217213 */ /* 0x000fe20000000000 */
[----:B------:R-:W-:Y:S01]  /*4610*/  @!P2 IMAD.IADD R244, R244, 0x1, -R2 ;  /* 0x00000001f4f4a824 */ /* 0x000fe200078e0a02 */
[----:B------:R-:W-:Y:S01]  /*4620*/  ISETP.GE.AND P2, PT, R4, RZ, PT ;  /* 0x000000ff0400720c */ /* 0x000fe20003f46270 */
[----:B------:R-:W-:Y:S01]  /*4630*/  IMAD.HI.U32 R4, R3, R35, RZ ;  /* 0x0000002303047227 */ /* 0x000fe200078e00ff */
[----:B------:R-:W-:-:S02]  /*4640*/  ISETP.GT.U32.AND P4, PT, R2, R245, PT ;  /* 0x000000f50200720c */ /* 0x000fc40003f84070 */
[----:B------:R-:W-:Y:S01]  /*4650*/  LOP3.LUT R14, R6, 0xc0, RZ, 0xfc, !PT ;  /* 0x000000c0060e7812 */ /* 0x000fe200078efcff */
[----:B------:R-:W-:Y:S02]  /*4660*/  IMAD.MOV R11, RZ, RZ, -R0 ;  /* 0x000000ffff0b7224 */ /* 0x000fe400078e0a00 */
[----:B------:R-:W-:Y:S01]  /*4670*/  IMAD.MOV R4, RZ, RZ, -R4 ;  /* 0x000000ffff047224 */ /* 0x000fe200078e0a04 */
[----:B------:R-:W-:Y:S01]  /*4680*/  IABS R32, R14 ;  /* 0x0000000e00207213 */ /* 0x000fe20000000000 */
[----:B------:R-:W-:-:S04]  /*4690*/  IMAD.HI.U32 R0, R3, R246, RZ ;  /* 0x000000f603007227 */ /* 0x000fc800078e00ff */
[C---:B------:R-:W-:Y:S02]  /*46a0*/  IMAD R36, R2.reuse, R11, R36 ;  /* 0x0000000b02247224 */ /* 0x040fe400078e0224 */
[----:B------:R-:W-:Y:S02]  /*46b0*/  IMAD R35, R2, R4, R35 ;  /* 0x0000000402237224 */ /* 0x000fe400078e0223 */
[----:B------:R-:W-:Y:S01]  /*46c0*/  IMAD.MOV R11, RZ, RZ, -R0 ;  /* 0x000000ffff0b7224 */ /* 0x000fe200078e0a00 */
[----:B------:R-:W-:Y:S01]  /*46d0*/  LOP3.LUT R0, R6, 0xd4, RZ, 0xfc, !PT ;  /* 0x000000d406007812 */ /* 0x000fe200078efcff */
[--C-:B------:R-:W-:Y:S01]  /*46e0*/  @!P6 IMAD.IADD R37, R37, 0x1, -R2.reuse ;  /* 0x000000012525e824 */ /* 0x100fe200078e0a02 */
[C---:B------:R-:W-:Y:S01]  /*46f0*/  ISETP.GT.U32.AND P6, PT, R2.reuse, R36, PT ;  /* 0x000000240200720c */ /* 0x040fe20003fc4070 */
[----:B------:R-:W-:Y:S01]  /*4700*/  @!P4 IMAD.IADD R245, R245, 0x1, -R2 ;  /* 0x00000001f5f5c824 */ /* 0x000fe200078e0a02 */
[C---:B------:R-:W-:Y:S01]  /*4710*/  ISETP.GT.U32.AND P4, PT, R2.reuse, R35, PT ;  /* 0x000000230200720c */ /* 0x040fe20003f84070 */
[----:B------:R-:W-:Y:S01]  /*4720*/  IMAD R246, R2, R11, R246 ;  /* 0x0000000b02f67224 */ /* 0x000fe200078e02f6 */
[----:B------:R-:W-:Y:S01]  /*4730*/  IABS R247, R0 ;  /* 0x0000000000f77213 */ /* 0x000fe20000000000 */
[----:B------:R-:W-:-:S02]  /*4740*/  @!P1 IMAD.MOV R37, RZ, RZ, -R37 ;  /* 0x000000ffff259224 */ /* 0x000fc400078e0a25 */
[----:B------:R-:W-:Y:S01]  /*4750*/  @!P0 IMAD.MOV R244, RZ, RZ, -R244 ;  /* 0x000000fffff48224 */ /* 0x000fe200078e0af4 */
[----:B------:R-:W-:Y:S01]  /*4760*/  ISETP.GT.U32.AND P1, PT, R2, R246, PT ;  /* 0x000000f60200720c */ /* 0x000fe20003f24070 */
[----:B------:R-:W-:Y:S01]  /*4770*/  @!P3 IMAD.MOV R245, RZ, RZ, -R245 ;  /* 0x000000fffff5b224 */ /* 0x000fe200078e0af5 */
[----:B------:R-:W-:Y:S02]  /*4780*/  ISETP.GE.AND P0, PT, R10, RZ, PT ;  /* 0x000000ff0a00720c */ /* 0x000fe40003f06270 */
[----:B------:R-:W-:Y:S01]  /*4790*/  LOP3.LUT R10, R6, 0xd0, RZ, 0xfc, !PT ;  /* 0x000000d0060a7812 */ /* 0x000fe200078efcff */
[--C-:B------:R-:W-:Y:S01]  /*47a0*/  @!P6 IMAD.IADD R36, R36, 0x1, -R2.reuse ;  /* 0x000000012424e824 */ /* 0x100fe200078e0a02 */
[----:B------:R-:W-:Y:S01]  /*47b0*/  ISETP.GE.AND P6, PT, R0, RZ, PT ;  /* 0x000000ff0000720c */ /* 0x000fe20003fc6270 */
[----:B------:R-:W-:Y:S01]  /*47c0*/  @!P4 IMAD.IADD R35, R35, 0x1, -R2 ;  /* 0x000000012323c824 */ /* 0x000fe200078e0a02 */
[----:B------:R-:W-:Y:S01]  /*47d0*/  IABS R34, R10 ;  /* 0x0000000a00227213 */ /* 0x000fe20000000000 */
[----:B------:R-:W-:-:S03]  /*47e0*/  IMAD.HI.U32 R0, R3, R247, RZ ;  /* 0x000000f703007227 */ /* 0x000fc600078e00ff */
[----:B------:R-:W-:Y:S01]  /*47f0*/  ISETP.GT.U32.AND P3, PT, R2, R35, PT ;  /* 0x000000230200720c */ /* 0x000fe20003f64070 */
[----:B------:R-:W-:Y:S01]  /*4800*/  @!P1 IMAD.IADD R246, R246, 0x1, -R2 ;  /* 0x00000001f6f69824 */ /* 0x000fe200078e0a02 */
[C---:B------:R-:W-:Y:S01]  /*4810*/  ISETP.GT.U32.AND P1, PT, R2.reuse, R36, PT ;  /* 0x000000240200720c */ /* 0x040fe20003f24070 */
[----:B------:R-:W-:Y:S02]  /*4820*/  IMAD.MOV R4, RZ, RZ, -R0 ;  /* 0x000000ffff047224 */ /* 0x000fe400078e0a00 */
[----:B------:R-:W-:Y:S01]  /*4830*/  IMAD.HI.U32 R0, R3, R34, RZ ;  /* 0x0000002203007227 */ /* 0x000fe200078e00ff */
[----:B------:R-:W-:-:S03]  /*4840*/  ISETP.GT.U32.AND P4, PT, R2, R246, PT ;  /* 0x000000f60200720c */ /* 0x000fc60003f84070 */
[----:B------:R-:W-:Y:S02]  /*4850*/  IMAD.MOV R11, RZ, RZ, -R0 ;  /* 0x000000ffff0b7224 */ /* 0x000fe400078e0a00 */
[----:B------:R-:W-:-:S04]  /*4860*/  IMAD.HI.U32 R0, R3, R248, RZ ;  /* 0x000000f803007227 */ /* 0x000fc800078e00ff */
[C---:B------:R-:W-:Y:S02]  /*4870*/  IMAD R34, R2.reuse, R11, R34 ;  /* 0x0000000b02227224 */ /* 0x040fe400078e0222 */
[C---:B------:R-:W-:Y:S02]  /*4880*/  IMAD R247, R2.reuse, R4, R247 ;  /* 0x0000000402f77224 */ /* 0x040fe400078e02f7 */
[----:B------:R-:W-:Y:S01]  /*4890*/  @!P3 IMAD.IADD R35, R35, 0x1, -R2 ;  /* 0x000000012323b824 */ /* 0x000fe200078e0a02 */
[----:B------:R-:W-:Y:S01]  /*48a0*/  ISETP.GT.U32.AND P3, PT, R2, R34, PT ;  /* 0x000000220200720c */ /* 0x000fe20003f64070 */
[----:B------:R-:W-:-:S04]  /*48b0*/  IMAD.HI.U32 R4, R3, R33, RZ ;  /* 0x0000002103047227 */ /* 0x000fc800078e00ff */
[----:B------:R-:W-:Y:S02]  /*48c0*/  IMAD.MOV R11, RZ, RZ, -R0 ;  /* 0x000000ffff0b7224 */ /* 0x000fe400078e0a00 */
[--C-:B------:R-:W-:Y:S01]  /*48d0*/  @!P1 IMAD.IADD R36, R36, 0x1, -R2.reuse ;  /* 0x0000000124249824 */ /* 0x100fe200078e0a02 */
[----:B------:R-:W-:Y:S01]  /*48e0*/  ISETP.GT.U32.AND P1, PT, R2, R247, PT ;  /* 0x000000f70200720c */ /* 0x000fe20003f24070 */
[----:B------:R-:W-:Y:S01]  /*48f0*/  @!P4 IMAD.IADD R246, R246, 0x1, -R2 ;  /* 0x00000001f6f6c824 */ /* 0x000fe200078e0a02 */
[----:B------:R-:W-:Y:S01]  /*4900*/  ISETP.GE.AND P4, PT, R10, RZ, PT ;  /* 0x000000ff0a00720c */ /* 0x000fe20003f86270 */
[----:B------:R-:W-:Y:S01]  /*4910*/  IMAD.MOV R4, RZ, RZ, -R4 ;  /* 0x000000ffff047224 */ /* 0x000fe200078e0a04 */
[----:B------:R-:W-:Y:S01]  /*4920*/  LOP3.LUT R10, R6, 0xc4, RZ, 0xfc, !PT ;  /* 0x000000c4060a7812 */ /* 0x000fe200078efcff */
[C---:B------:R-:W-:Y:S02]  /*4930*/  IMAD R248, R2.reuse, R11, R248 ;  /* 0x0000000b02f87224 */ /* 0x040fe400078e02f8 */
[C---:B------:R-:W-:Y:S01]  /*4940*/  IMAD R33, R2.reuse, R4, R33 ;  /* 0x0000000402217224 */ /* 0x040fe200078e0221 */
[----:B------:R-:W-:Y:S01]  /*4950*/  IABS R249, R10 ;  /* 0x0000000a00f97213 */ /* 0x000fe20000000000 */
[----:B------:R-:W-:Y:S01]  /*4960*/  @!P5 IMAD.MOV R246, RZ, RZ, -R246 ;  /* 0x000000fffff6d224 */ /* 0x000fe200078e0af6 */
[C---:B------:R-:W-:Y:S01]  /*4970*/  ISETP.GT.U32.AND P5, PT, R2.reuse, R248, PT ;  /* 0x000000f80200720c */ /* 0x040fe20003fa4070 */
[----:B------:R-:W-:Y:S01]  /*4980*/  @!P0 IMAD.MOV R35, RZ, RZ, -R35 ;  /* 0x000000ffff238224 */ /* 0x000fe200078e0a23 */
[----:B------:R-:W-:Y:S01]  /*4990*/  ISETP.GT.U32.AND P0, PT, R2, R33, PT ;  /* 0x000000210200720c */ /* 0x000fe20003f04070 */
[----:B------:R-:W-:-:S02]  /*49a0*/  VIADD R0, R9, 0xbc ;  /* 0x000000bc09007836 */ /* 0x000fc40000000000 */
[--C-:B------:R-:W-:Y:S02]  /*49b0*/  @!P3 IMAD.IADD R34, R34, 0x1, -R2.reuse ;  /* 0x000000012222b824 */ /* 0x100fe400078e0a02 */
[----:B------:R-:W-:Y:S01]  /*49c0*/  @!P1 IMAD.IADD R247, R247, 0x1, -R2 ;  /* 0x00000001f7f79824 */ /* 0x000fe200078e0a02 */
[----:B------:R-:W-:Y:S01]  /*49d0*/  ISETP.GE.AND P1, PT, R0, RZ, PT ;  /* 0x000000ff0000720c */ /* 0x000fe20003f26270 */
[----:B------:R-:W-:Y:S01]  /*49e0*/  @!P2 IMAD.MOV R36, RZ, RZ, -R36 ;  /* 0x000000ffff24a224 */ /* 0x000fe200078e0a24 */
[----:B------:R-:W-:Y:S01]  /*49f0*/  IABS R250, R0 ;  /* 0x0000000000fa7213 */ /* 0x000fe20000000000 */
[----:B------:R-:W-:Y:S01]  /*4a00*/  IMAD.HI.U32 R0, R3, R249, RZ ;  /* 0x000000f903007227 */ /* 0x000fe200078e00ff */
[C---:B------:R-:W-:Y:S02]  /*4a10*/  ISETP.GT.U32.AND P3, PT, R2.reuse, R34, PT ;  /* 0x000000220200720c */ /* 0x040fe40003f64070 */
[----:B------:R-:W-:Y:S01]  /*4a20*/  ISETP.GT.U32.AND P2, PT, R2, R247, PT ;  /* 0x000000f70200720c */ /* 0x000fe20003f44070 */
[----:B------:R-:W-:Y:S01]  /*4a30*/  @!P5 IMAD.IADD R248, R248, 0x1, -R2 ;  /* 0x00000001f8f8d824 */ /* 0x000fe200078e0a02 */
[----:B------:R-:W-:Y:S01]  /*4a40*/  ISETP.GE.AND P5, PT, R13, RZ, PT ;  /* 0x000000ff0d00720c */ /* 0x000fe20003fa6270 */
[----:B------:R-:W-:-:S02]  /*4a50*/  IMAD.MOV R0, RZ, RZ, -R0 ;  /* 0x000000ffff007224 */ /* 0x000fc400078e0a00 */
[----:B------:R-:W-:Y:S01]  /*4a60*/  @!P0 IMAD.IADD R33, R33, 0x1, -R2 ;  /* 0x0000000121218824 */ /* 0x000fe200078e0a02 */
[C---:B------:R-:W-:Y:S01]  /*4a70*/  ISETP.GT.U32.AND P0, PT, R2.reuse, R248, PT ;  /* 0x000000f80200720c */ /* 0x040fe20003f04070 */
[----:B------:R-:W-:Y:S02]  /*4a80*/  IMAD R249, R2, R0, R249 ;  /* 0x0000000002f97224 */ /* 0x000fe400078e02f9 */
[----:B------:R-:W-:-:S04]  /*4a90*/  IMAD.HI.U32 R0, R3, R32, RZ ;  /* 0x0000002003007227 */ /* 0x000fc800078e00ff */
[----:B------:R-:W-:-:S04]  /*4aa0*/  IMAD.HI.U32 R4, R3, R250, RZ ;  /* 0x000000fa03047227 */ /* 0x000fc800078e00ff */
[----:B------:R-:W-:Y:S01]  /*4ab0*/  @!P3 IMAD.IADD R34, R34, 0x1, -R2 ;  /* 0x000000012222b824 */ /* 0x000fe200078e0a02 */
[----:B------:R-:W-:Y:S01]  /*4ac0*/  ISETP.GT.U32.AND P3, PT, R2, R249, PT ;  /* 0x000000f90200720c */ /* 0x000fe20003f64070 */
[----:B------:R-:W-:Y:S02]  /*4ad0*/  IMAD.MOV R11, RZ, RZ, -R0 ;  /* 0x000000ffff0b7224 */ /* 0x000fe400078e0a00 */
[----:B------:R-:W-:Y:S01]  /*4ae0*/  IMAD.MOV R13, RZ, RZ, -R4 ;  /* 0x000000ffff0d7224 */ /* 0x000fe200078e0a04 */
[----:B------:R-:W-:Y:S01]  /*4af0*/  LOP3.LUT R4, R6, 0xb8, RZ, 0xfc, !PT ;  /* 0x000000b806047812 */ /* 0x000fe200078efcff */
[----:B------:R-:W-:Y:S01]  /*4b00*/  IMAD R32, R2, R11, R32 ;  /* 0x0000000b02207224 */ /* 0x000fe200078e0220 */
[----:B------:R-:W-:Y:S01]  /*4b10*/  LOP3.LUT R11, R6, 0xb4, RZ, 0xfc, !PT ;  /* 0x000000b4060b7812 */ /* 0x000fe200078efcff */
[--C-:B------:R-:W-:Y:S01]  /*4b20*/  @!P2 IMAD.IADD R247, R247, 0x1, -R2.reuse ;  /* 0x00000001f7f7a824 */ /* 0x100fe200078e0a02 */
[----:B------:R-:W-:Y:S01]  /*4b30*/  IABS R31, R4 ;  /* 0x00000004001f7213 */ /* 0x000fe20000000000 */
[----:B------:R-:W-:Y:S01]  /*4b40*/  @!P0 IMAD.IADD R248, R248, 0x1, -R2 ;  /* 0x00000001f8f88824 */ /* 0x000fe200078e0a02 */
[----:B------:R-:W-:Y:S01]  /*4b50*/  ISETP.GE.AND P2, PT, R12, RZ, PT ;  /* 0x000000ff0c00720c */ /* 0x000fe20003f46270 */
[C---:B------:R-:W-:Y:S01]  /*4b60*/  IMAD R250, R2.reuse, R13, R250 ;  /* 0x0000000d02fa7224 */ /* 0x040fe200078e02fa */
[----:B------:R-:W-:Y:S01]  /*4b70*/  ISETP.GT.U32.AND P0, PT, R2, R32, PT ;  /* 0x000000200200720c */ /* 0x000fe20003f04070 */
[----:B------:R-:W-:Y:S01]  /*4b80*/  IMAD.HI.U32 R0, R3, R31, RZ ;  /* 0x0000001f03007227 */ /* 0x000fe200078e00ff */
[----:B------:R-:W-:-:S02]  /*4b90*/  IABS R251, R11 ;  /* 0x0000000b00fb7213 */ /* 0x000fc40000000000 */
[C---:B------:R-:W-:Y:S01]  /*4ba0*/  LOP3.LUT R12, R6.reuse, 0xa8, RZ, 0xfc, !PT ;  /* 0x000000a8060c7812 */ /* 0x040fe200078efcff */
[----:B------:R-:W-:Y:S01]  /*4bb0*/  @!P3 IMAD.IADD R249, R249, 0x1, -R2 ;  /* 0x00000001f9f9b824 */ /* 0x000fe200078e0a02 */
[----:B------:R-:W-:Y:S01]  /*4bc0*/  LOP3.LUT R13, R6, 0xa4, RZ, 0xfc, !PT ;  /* 0x000000a4060d7812 */ /* 0x000fe200078efcff */
[----:B------:R-:W-:Y:S01]  /*4bd0*/  IMAD.MOV R0, RZ, RZ, -R0 ;  /* 0x000000ffff007224 */ /* 0x000fe200078e0a00 */
[----:B------:R-:W-:Y:S01]  /*4be0*/  IABS R29, R12 ;  /* 0x0000000c001d7213 */ /* 0x000fe20000000000 */
[----:B------:R-:W-:Y:S01]  /*4bf0*/  @!P4 IMAD.MOV R34, RZ, RZ, -R34 ;  /* 0x000000ffff22c224 */ /* 0x000fe200078e0a22 */
[C---:B------:R-:W-:Y:S01]  /*4c00*/  ISETP.GT.U32.AND P3, PT, R2.reuse, R249, PT ;  /* 0x000000f90200720c */ /* 0x040fe20003f64070 */
[----:B------:R-:W-:Y:S01]  /*4c10*/  IMAD R31, R2, R0, R31 ;  /* 0x00000000021f7224 */ /* 0x000fe200078e021f */
[----:B------:R-:W-:Y:S01]  /*4c20*/  ISETP.GE.AND P4, PT, R10, RZ, PT ;  /* 0x000000ff0a00720c */ /* 0x000fe20003f86270 */
[----:B------:R-:W-:Y:S01]  /*4c30*/  @!P2 IMAD.MOV R248, RZ, RZ, -R248 ;  /* 0x000000fffff8a224 */ /* 0x000fe200078e0af8 */
[----:B------:R-:W-:Y:S01]  /*4c40*/  ISETP.GT.U32.AND P2, PT, R2, R250, PT ;  /* 0x000000fa0200720c */ /* 0x000fe20003f44070 */
[----:B------:R-:W-:Y:S01]  /*4c50*/  @!P0 IMAD.IADD R32, R32, 0x1, -R2 ;  /* 0x0000000120208824 */ /* 0x000fe200078e0a02 */
[C---:B------:R-:W-:Y:S01]  /*4c60*/  ISETP.GT.U32.AND P0, PT, R2.reuse, R31, PT ;  /* 0x0000001f0200720c */ /* 0x040fe20003f04070 */
[----:B------:R-:W-:Y:S01]  /*4c70*/  @!P6 IMAD.MOV R247, RZ, RZ, -R247 ;  /* 0x000000fffff7e224 */ /* 0x000fe200078e0af7 */
[----:B------:R-:W-:Y:S01]  /*4c80*/  ISETP.GT.U32.AND P6, PT, R2, R33, PT ;  /* 0x000000210200720c */ /* 0x000fe20003fc4070 */
[----:B------:R-:W-:Y:S01]  /*4c90*/  IMAD.HI.U32 R0, R3, R251, RZ ;  /* 0x000000fb03007227 */ /* 0x000fe200078e00ff */
[----:B------:R-:W-:-:S02]  /*4ca0*/  LOP3.LUT R10, R6, 0xac, RZ, 0xfc, !PT ;  /* 0x000000ac060a7812 */ /* 0x000fc400078efcff */
[----:B------:R-:W-:Y:S01]  /*4cb0*/  IABS R28, R13 ;  /* 0x0000000d001c7213 */ /* 0x000fe20000000000 */
[----:B------:R-:W-:Y:S01]  /*4cc0*/  @!P3 IMAD.IADD R249, R249, 0x1, -R2 ;  /* 0x00000001f9f9b824 */ /* 0x000fe200078e0a02 */
[----:B------:R-:W-:Y:S01]  /*4cd0*/  ISETP.GE.AND P3, PT, R4, RZ, PT ;  /* 0x000000ff0400720c */ /* 0x000fe20003f66270 */
[----:B------:R-:W-:Y:S01]  /*4ce0*/  IMAD.MOV R0, RZ, RZ, -R0 ;  /* 0x000000ffff007224 */ /* 0x000fe200078e0a00 */
[----:B------:R-:W-:Y:S01]  /*4cf0*/  LOP3.LUT R4, R6, 0xb0, RZ, 0xfc, !PT ;  /* 0x000000b006047812 */ /* 0x000fe200078efcff */
[--C-:B------:R-:W-:Y:S01]  /*4d00*/  @!P2 IMAD.IADD R250, R250, 0x1, -R2.reuse ;  /* 0x00000001fafaa824 */ /* 0x100fe200078e0a02 */
[C---:B------:R-:W-:Y:S01]  /*4d10*/  ISETP.GT.U32.AND P2, PT, R2.reuse, R32, PT ;  /* 0x000000200200720c */ /* 0x040fe20003f44070 */
[----:B------:R-:W-:Y:S01]  /*4d20*/  @!P0 IMAD.IADD R31, R31, 0x1, -R2 ;  /* 0x000000011f1f8824 */ /* 0x000fe200078e0a02 */
[----:B------:R-:W-:Y:S01]  /*4d30*/  IABS R30, R4 ;  /* 0x00000004001e7213 */ /* 0x000fe20000000000 */
[C---:B------:R-:W-:Y:S01]  /*4d40*/  IMAD R251, R2.reuse, R0, R251 ;  /* 0x0000000002fb7224 */ /* 0x040fe200078e02fb */
[----:B------:R-:W-:Y:S01]  /*4d50*/  IABS R252, R10 ;  /* 0x0000000a00fc7213 */ /* 0x000fe20000000000 */
[----:B------:R-:W-:Y:S01]  /*4d60*/  @!P4 IMAD.MOV R249, RZ, RZ, -R249 ;  /* 0x000000fffff9c224 */ /* 0x000fe200078e0af9 */
[----:B------:R-:W-:Y:S01]  /*4d70*/  ISETP.GT.U32.AND P0, PT, R2, R31, PT ;  /* 0x0000001f0200720c */ /* 0x000fe20003f04070 */
[----:B------:R-:W-:Y:S01]  /*4d80*/  IMAD.HI.U32 R0, R3, R30, RZ ;  /* 0x0000001e03007227 */ /* 0x000fe200078e00ff */
[----:B------:R-:W-:-:S03]  /*4d90*/  ISETP.GE.AND P4, PT, R11, RZ, PT ;  /* 0x000000ff0b00720c */ /* 0x000fc60003f86270 */
[----:B------:R-:W-:Y:S01]  /*4da0*/  @!P6 IMAD.IADD R33, R33, 0x1, -R2 ;  /* 0x000000012121e824 */ /* 0x000fe200078e0a02 */
[----:B------:R-:W-:Y:S01]  /*4db0*/  ISETP.GE.AND P6, PT, R14, RZ, PT ;  /* 0x000000ff0e00720c */ /* 0x000fe20003fc6270 */
[----:B------:R-:W-:Y:S01]  /*4dc0*/  IMAD.MOV R11, RZ, RZ, -R0 ;  /* 0x000000ffff0b7224 */ /* 0x000fe200078e0a00 */
[----:B------:R-:W-:Y:S01]  /*4dd0*/  LOP3.LUT R14, R6, 0xa0, RZ, 0xfc, !PT ;  /* 0x000000a0060e7812 */ /* 0x000fe200078efcff */
[----:B------:R-:W-:Y:S01]  /*4de0*/  @!P5 IMAD.MOV R33, RZ, RZ, -R33 ;  /* 0x000000ffff21d224 */ /* 0x000fe200078e0a21 */
[----:B------:R-:W-:Y:S01]  /*4df0*/  ISETP.GT.U32.AND P5, PT, R2, R250, PT ;  /* 0x000000fa0200720c */ /* 0x000fe20003fa4070 */
[----:B------:R-:W-:Y:S01]  /*4e00*/  @!P2 IMAD.IADD R32, R32, 0x1, -R2 ;  /* 0x000000012020a824 */ /* 0x000fe200078e0a02 */
[C---:B------:R-:W-:Y:S01]  /*4e10*/  ISETP.GT.U32.AND P2, PT, R2.reuse, R251, PT ;  /* 0x000000fb0200720c */ /* 0x040fe20003f44070 */
[----:B------:R-:W-:Y:S01]  /*4e20*/  IMAD R30, R2, R11, R30 ;  /* 0x0000000b021e7224 */ /* 0x000fe200078e021e */
[----:B------:R-:W-:Y:S01]  /*4e30*/  IABS R27, R14 ;  /* 0x0000000e001b7213 */ /* 0x000fe20000000000 */
[----:B------:R-:W-:-:S02]  /*4e40*/  @!P0 IMAD.IADD R31, R31, 0x1, -R2 ;  /* 0x000000011f1f8824 */ /* 0x000fc400078e0a02 */
[----:B------:R-:W-:Y:S01]  /*4e50*/  IMAD.HI.U32 R0, R3, R252, RZ ;  /* 0x000000fc03007227 */ /* 0x000fe200078e00ff */
[----:B------:R-:W-:-:S03]  /*4e60*/  ISETP.GT.U32.AND P0, PT, R2, R30, PT ;  /* 0x0000001e0200720c */ /* 0x000fc60003f04070 */
[----:B------:R-:W-:Y:S02]  /*4e70*/  IMAD.MOV R11, RZ, RZ, -R0 ;  /* 0x000000ffff0b7224 */ /* 0x000fe400078e0a00 */
[----:B------:R-:W-:Y:S01]  /*4e80*/  @!P5 IMAD.IADD R250, R250, 0x1, -R2 ;  /* 0x00000001fafad824 */ /* 0x000fe200078e0a02 */
[----:B------:R-:W-:Y:S01]  /*4e90*/  ISETP.GE.AND P5, PT, R4, RZ, PT ;  /* 0x000000ff0400720c */ /* 0x000fe20003fa6270 */
[C---:B------:R-:W-:Y:S02]  /*4ea0*/  IMAD R252, R2.reuse, R11, R252 ;  /* 0x0000000b02fc7224 */ /* 0x040fe400078e02fc */
[----:B------:R-:W-:Y:S02]  /*4eb0*/  @!P2 IMAD.IADD R251, R251, 0x1, -R2 ;  /* 0x00000001fbfba824 */ /* 0x000fe400078e0a02 */
[----:B------:R-:W-:Y:S01]  /*4ec0*/  @!P1 IMAD.MOV R250, RZ, RZ, -R250 ;  /* 0x000000fffffa9224 */ /* 0x000fe200078e0afa */
[----:B------:R-:W-:Y:S01]  /*4ed0*/  ISETP.GT.U32.AND P1, PT, R2, R252, PT ;  /* 0x000000fc0200720c */ /* 0x000fe20003f24070 */
[----:B------:R-:W-:Y:S01]  /*4ee0*/  @!P0 IMAD.IADD R30, R30, 0x1, -R2 ;  /* 0x000000011e1e8824 */ /* 0x000fe200078e0a02 */
[----:B------:R-:W-:Y:S01]  /*4ef0*/  ISETP.GT.U32.AND P0, PT, R2, R251, PT ;  /* 0x000000fb0200720c */ /* 0x000fe20003f04070 */
[----:B------:R-:W-:-:S04]  /*4f00*/  IMAD.HI.U32 R0, R3, R29, RZ ;  /* 0x0000001d03007227 */ /* 0x000fc800078e00ff */
[----:B------:R-:W-:Y:S02]  /*4f10*/  IMAD.MOV R0, RZ, RZ, -R0 ;  /* 0x000000ffff007224 */ /* 0x000fe400078e0a00 */
[----:B------:R-:W-:Y:S02]  /*4f20*/  VIADD R4, R9, 0x9c ;  /* 0x0000009c09047836 */ /* 0x000fe40000000000 */
[----:B------:R-:W-:Y:S02]  /*4f30*/  IMAD R29, R2, R0, R29 ;  /* 0x00000000021d7224 */ /* 0x000fe400078e021d */
[--C-:B------:R-:W-:Y:S01]  /*4f40*/  @!P1 IMAD.IADD R252, R252, 0x1, -R2.reuse ;  /* 0x00000001fcfc9824 */ /* 0x100fe200078e0a02 */
[----:B------:R-:W-:Y:S01]  /*4f50*/  ISETP.GE.AND P2, PT, R4, RZ, PT ;  /* 0x000000ff0400720c */ /* 0x000fe20003f46270 */
[----:B------:R-:W-:Y:S01]  /*4f60*/  @!P0 IMAD.IADD R251, R251, 0x1, -R2 ;  /* 0x00000001fbfb8824 */ /* 0x000fe200078e0a02 */
[C---:B------:R-:W-:Y:S01]  /*4f70*/  ISETP.GT.U32.AND P0, PT, R2.reuse, R29, PT ;  /* 0x0000001d0200720c */ /* 0x040fe20003f04070 */
[----:B------:R-:W-:Y:S01]  /*4f80*/  @!P6 IMAD.MOV R32, RZ, RZ, -R32 ;  /* 0x000000ffff20e224 */ /* 0x000fe200078e0a20 */
[----:B------:R-:W-:Y:S01]  /*4f90*/  IABS R26, R4 ;  /* 0x00000004001a7213 */ /* 0x000fe20000000000 */
[----:B------:R-:W-:Y:S01]  /*4fa0*/  IMAD.HI.U32 R4, R3, R27, RZ ;  /* 0x0000001b03047227 */ /* 0x000fe200078e00ff */
[----:B------:R-:W-:-:S02]  /*4fb0*/  ISETP.GT.U32.AND P1, PT, R2, R252, PT ;  /* 0x000000fc0200720c */ /* 0x000fc40003f24070 */
[----:B------:R-:W-:Y:S01]  /*4fc0*/  ISETP.GT.U32.AND P6, PT, R2, R30, PT ;  /* 0x0000001e0200720c */ /* 0x000fe20003fc4070 */
[----:B------:R-:W-:Y:S02]  /*4fd0*/  IMAD.MOV R4, RZ, RZ, -R4 ;  /* 0x000000ffff047224 */ /* 0x000fe400078e0a04 */
[----:B------:R-:W-:Y:S01]  /*4fe0*/  @!P3 IMAD.MOV R31, RZ, RZ, -R31 ;  /* 0x000000ffff1fb224 */ /* 0x000fe200078e0a1f */
[----:B------:R-:W-:Y:S01]  /*4ff0*/  ISETP.GE.AND P3, PT, R10, RZ, PT ;  /* 0x000000ff0a00720c */ /* 0x000fe20003f66270 */
[----:B------:R-:W-:Y:S01]  /*5000*/  IMAD R27, R2, R4, R27 ;  /* 0x00000004021b7224 */ /* 0x000fe200078e021b */
[C---:B------:R-:W-:Y:S01]  /*5010*/  LOP3.LUT R10, R6.reuse, 0x98, RZ, 0xfc, !PT ;  /* 0x00000098060a7812 */ /* 0x040fe200078efcff */
[----:B------:R-:W-:Y:S01]  /*5020*/  @!P0 IMAD.IADD R29, R29, 0x1, -R2 ;  /* 0x000000011d1d8824 */ /* 0x000fe200078e0a02 */
[----:B------:R-:W-:Y:S01]  /*5030*/  LOP3.LUT R4, R6, 0x94, RZ, 0xfc, !PT ;  /* 0x0000009406047812 */ /* 0x000fe200078efcff */
[----:B------:R-:W-:Y:S01]  /*5040*/  IMAD.HI.U32 R0, R3, R28, RZ ;  /* 0x0000001c03007227 */ /* 0x000fe200078e00ff */
[----:B------:R-:W-:-:S02]  /*5050*/  IABS R25, R10 ;  /* 0x0000000a00197213 */ /* 0x000fc40000000000 */
[----:B------:R-:W-:Y:S01]  /*5060*/  ISETP.GT.U32.AND P0, PT, R2, R29, PT ;  /* 0x0000001d0200720c */ /* 0x000fe20003f04070 */
[--C-:B------:R-:W-:Y:S01]  /*5070*/  @!P1 IMAD.IADD R252, R252, 0x1, -R2.reuse ;  /* 0x00000001fcfc9824 */ /* 0x100fe200078e0a02 */
[----:B------:R-:W-:Y:S01]  /*5080*/  ISETP.GT.U32.AND P1, PT, R2, R27, PT ;  /* 0x0000001b0200720c */ /* 0x000fe20003f24070 */
[----:B------:R-:W-:Y:S01]  /*5090*/  @!P6 IMAD.IADD R30, R30, 0x1, -R2 ;  /* 0x000000011e1ee824 */ /* 0x000fe200078e0a02 */
[----:B------:R-:W-:Y:S01]  /*50a0*/  ISETP.GE.AND P6, PT, R12, RZ, PT ;  /* 0x000000ff0c00720c */ /* 0x000fe20003fc6270 */
[----:B------:R-:W-:Y:S01]  /*50b0*/  IMAD.MOV R11, RZ, RZ, -R0 ;  /* 0x000000ffff0b7224 */ /* 0x000fe200078e0a00 */
[----:B------:R-:W-:Y:S01]  /*50c0*/  IABS R24, R4 ;  /* 0x0000000400187213 */ /* 0x000fe20000000000 */
[----:B------:R-:W-:Y:S01]  /*50d0*/  IMAD.HI.U32 R0, R3, R26, RZ ;  /* 0x0000001a03007227 */ /* 0x000fe200078e00ff */
[----:B------:R-:W-:-:S03]  /*50e0*/  LOP3.LUT R12, R6, 0x8c, RZ, 0xfc, !PT ;  /* 0x0000008c060c7812 */ /* 0x000fc600078efcff */
[----:B------:R-:W-:Y:S01]  /*50f0*/  IMAD R28, R2, R11, R28 ;  /* 0x0000000b021c7224 */ /* 0x000fe200078e021c */
[----:B------:R-:W-:Y:S01]  /*5100*/  IABS R22, R12 ;  /* 0x0000000c00167213 */ /* 0x000fe20000000000 */
[----:B------:R-:W-:Y:S02]  /*5110*/  IMAD.MOV R11, RZ, RZ, -R0 ;  /* 0x000000ffff0b7224 */ /* 0x000fe400078e0a00 */
[----:B------:R-:W-:-:S04]  /*5120*/  IMAD.HI.U32 R0, R3, R25, RZ ;  /* 0x0000001903007227 */ /* 0x000fc800078e00ff */
[----:B------:R-:W-:Y:S02]  /*5130*/  IMAD R26, R2, R11, R26 ;  /* 0x0000000b021a7224 */ /* 0x000fe400078e021a */
[--C-:B------:R-:W-:Y:S01]  /*5140*/  @!P0 IMAD.IADD R29, R29, 0x1, -R2.reuse ;  /* 0x000000011d1d8824 */ /* 0x100fe200078e0a02 */
[----:B------:R-:W-:Y:S01]  /*5150*/  ISETP.GE.AND P0, PT, R14, RZ, PT ;  /* 0x000000ff0e00720c */ /* 0x000fe20003f06270 */
[----:B------:R-:W-:Y:S01]  /*5160*/  @!P1 IMAD.IADD R27, R27, 0x1, -R2 ;  /* 0x000000011b1b9824 */ /* 0x000fe200078e0a02 */
[----:B------:R-:W-:Y:S01]  /*5170*/  IABS R14, R70 ;  /* 0x00000046000e7213 */ /* 0x000fe20000000000 */
[----:B------:R-:W-:Y:S02]  /*5180*/  IMAD.MOV R0, RZ, RZ, -R0 ;  /* 0x000000ffff007224 */ /* 0x000fe400078e0a00 */
[----:B------:R-:W-:Y:S01]  /*5190*/  @!P3 IMAD.MOV R252, RZ, RZ, -R252 ;  /* 0x000000fffffcb224 */ /* 0x000fe200078e0afc */
[C---:B------:R-:W-:Y:S01]  /*51a0*/  ISETP.GT.U32.AND P3, PT, R2.reuse, R26, PT ;  /* 0x0000001a0200720c */ /* 0x040fe20003f64070 */
[----:B------:R-:W-:Y:S01]  /*51b0*/  @!P4 IMAD.MOV R251, RZ, RZ, -R251 ;  /* 0x000000fffffbc224 */ /* 0x000fe200078e0afb */
[C---:B------:R-:W-:Y:S01]  /*51c0*/  ISETP.GT.U32.AND P4, PT, R2.reuse, R28, PT ;  /* 0x0000001c0200720c */ /* 0x040fe20003f84070 */
[----:B------:R-:W-:Y:S01]  /*51d0*/  @!P6 IMAD.MOV R29, RZ, RZ, -R29 ;  /* 0x000000ffff1de224 */ /* 0x000fe200078e0a1d */
[C---:B------:R-:W-:Y:S01]  /*51e0*/  ISETP.GT.U32.AND P6, PT, R2.reuse, R27, PT ;  /* 0x0000001b0200720c */ /* 0x040fe20003fc4070 */
[----:B------:R-:W-:-:S02]  /*51f0*/  IMAD R25, R2, R0, R25 ;  /* 0x0000000002197224 */ /* 0x000fc400078e0219 */
[----:B------:R-:W-:-:S04]  /*5200*/  IMAD.HI.U32 R0, R3, R24, RZ ;  /* 0x0000001803007227 */ /* 0x000fc800078e00ff */
[----:B------:R-:W-:Y:S02]  /*5210*/  IMAD.MOV R11, RZ, RZ, -R0 ;  /* 0x000000ffff0b7224 */ /* 0x000fe400078e0a00 */
[----:B------:R-:W-:Y:S02]  /*5220*/  @!P3 IMAD.IADD R26, R26, 0x1, -R2 ;  /* 0x000000011a1ab824 */ /* 0x000fe400078e0a02 */
[----:B------:R-:W-:Y:S02]  /*5230*/  IMAD R24, R2, R11, R24 ;  /* 0x0000000b02187224 */ /* 0x000fe400078e0218 */
[--C-:B------:R-:W-:Y:S01]  /*5240*/  @!P4 IMAD.IADD R28, R28, 0x1, -R2.reuse ;  /* 0x000000011c1cc824 */ /* 0x100fe200078e0a02 */
[C---:B------:R-:W-:Y:S01]  /*5250*/  ISETP.GT.U32.AND P3, PT, R2.reuse, R26, PT ;  /* 0x0000001a0200720c */ /* 0x040fe20003f64070 */
[----:B------:R-:W-:Y:S01]  /*5260*/  @!P6 IMAD.IADD R27, R27, 0x1, -R2 ;  /* 0x000000011b1be824 */ /* 0x000fe200078e0a02 */
[----:B------:R-:W-:Y:S01]  /*5270*/  ISETP.GT.U32.AND P6, PT, R2, R24, PT ;  /* 0x000000180200720c */ /* 0x000fe20003fc4070 */
[----:B------:R-:W-:Y:S01]  /*5280*/  @!P5 IMAD.MOV R30, RZ, RZ, -R30 ;  /* 0x000000ffff1ed224 */ /* 0x000fe200078e0a1e */
[----:B------:R-:W-:Y:S01]  /*5290*/  ISETP.GE.AND P4, PT, R10, RZ, PT ;  /* 0x000000ff0a00720c */ /* 0x000fe20003f86270 */
[----:B------:R-:W-:Y:S01]  /*52a0*/  @!P0 IMAD.MOV R27, RZ, RZ, -R27 ;  /* 0x000000ffff1b8224 */ /* 0x000fe200078e0a1b */
[----:B------:R-:W-:-:S02]  /*52b0*/  ISETP.GT.U32.AND P1, PT, R2, R28, PT ;  /* 0x0000001c0200720c */ /* 0x000fc40003f24070 */
[----:B------:R-:W-:Y:S02]  /*52c0*/  LOP3.LUT R10, R6, 0x90, RZ, 0xfc, !PT ;  /* 0x00000090060a7812 */ /* 0x000fe400078efcff */
[----:B------:R-:W-:Y:S02]  /*52d0*/  ISETP.GE.AND P5, PT, R13, RZ, PT ;  /* 0x000000ff0d00720c */ /* 0x000fe40003fa6270 */
[----:B------:R-:W-:Y:S01]  /*52e0*/  IABS R23, R10 ;  /* 0x0000000a00177213 */ /* 0x000fe20000000000 */
[--C-:B------:R-:W-:Y:S01]  /*52f0*/  @!P3 IMAD.IADD R26, R26, 0x1, -R2.reuse ;  /* 0x000000011a1ab824 */ /* 0x100fe200078e0a02 */
[----:B------:R-:W-:Y:S01]  /*5300*/  ISETP.GE.AND P3, PT, R4, RZ, PT ;  /* 0x000000ff0400720c */ /* 0x000fe20003f66270 */
[----:B------:R-:W-:Y:S01]  /*5310*/  @!P6 IMAD.IADD R24, R24, 0x1, -R2 ;  /* 0x000000011818e824 */ /* 0x000fe200078e0a02 */
[----:B------:R-:W-:Y:S01]  /*5320*/  LOP3.LUT R13, R6, 0x88, RZ, 0xfc, !PT ;  /* 0x00000088060d7812 */ /* 0x000fe200078efcff */
[----:B------:R-:W-:-:S03]  /*5330*/  IMAD.HI.U32 R0, R3, R23, RZ ;  /* 0x0000001703007227 */ /* 0x000fc600078e00ff */
[----:B------:R-:W-:Y:S01]  /*5340*/  ISETP.GT.U32.AND P6, PT, R2, R24, PT ;  /* 0x000000180200720c */ /* 0x000fe20003fc4070 */
[----:B------:R-:W-:Y:S01]  /*5350*/  @!P1 IMAD.IADD R28, R28, 0x1, -R2 ;  /* 0x000000011c1c9824 */ /* 0x000fe200078e0a02 */
[----:B------:R-:W-:Y:S01]  /*5360*/  ISETP.GT.U32.AND P1, PT, R2, R25, PT ;  /* 0x000000190200720c */ /* 0x000fe20003f24070 */
[----:B------:R-:W-:Y:S01]  /*5370*/  IMAD.MOV R4, RZ, RZ, -R0 ;  /* 0x000000ffff047224 */ /* 0x000fe200078e0a00 */
[----:B------:R-:W-:Y:S01]  /*5380*/  IABS R21, R13 ;  /* 0x0000000d00157213 */ /* 0x000fe20000000000 */
[----:B------:R-:W-:-:S04]  /*5390*/  IMAD.HI.U32 R0, R3, R22, RZ ;  /* 0x0000001603007227 */ /* 0x000fc800078e00ff */
[----:B------:R-:W-:Y:S02]  /*53a0*/  IMAD.MOV R11, RZ, RZ, -R0 ;  /* 0x000000ffff0b7224 */ /* 0x000fe400078e0a00 */
[C---:B------:R-:W-:Y:S02]  /*53b0*/  IMAD R23, R2.reuse, R4, R23 ;  /* 0x0000000402177224 */ /* 0x040fe400078e0217 */
[----:B------:R-:W-:Y:S01]  /*53c0*/  IMAD R22, R2, R11, R22 ;  /* 0x0000000b02167224 */ /* 0x000fe200078e0216 */
[----:B------:R-:W-:Y:S01]  /*53d0*/  LOP3.LUT R11, R6, 0x80, RZ, 0xfc, !PT ;  /* 0x00000080060b7812 */ /* 0x000fe200078efcff */
[--C-:B------:R-:W-:Y:S01]  /*53e0*/  @!P1 IMAD.IADD R25, R25, 0x1, -R2.reuse ;  /* 0x0000000119199824 */ /* 0x100fe200078e0a02 */
[----:B------:R-:W-:Y:S01]  /*53f0*/  ISETP.GT.U32.AND P0, PT, R2, R23, PT ;  /* 0x000000170200720c */ /* 0x000fe20003f04070 */
[----:B------:R-:W-:Y:S01]  /*5400*/  @!P6 IMAD.IADD R24, R24, 0x1, -R2 ;  /* 0x000000011818e824 */ /* 0x000fe200078e0a02 */
[C---:B------:R-:W-:Y:S01]  /*5410*/  ISETP.GT.U32.AND P6, PT, R2.reuse, R22, PT ;  /* 0x000000160200720c */ /* 0x040fe20003fc4070 */
[----:B------:R-:W-:Y:S01]  /*5420*/  @!P5 IMAD.MOV R28, RZ, RZ, -R28 ;  /* 0x000000ffff1cd224 */ /* 0x000fe200078e0a1c */
[----:B------:R-:W-:Y:S01]  /*5430*/  ISETP.GT.U32.AND P1, PT, R2, R25, PT ;  /* 0x000000190200720c */ /* 0x000fe20003f24070 */
[----:B------:R-:W-:Y:S01]  /*5440*/  IMAD.HI.U32 R4, R3, R21, RZ ;  /* 0x0000001503047227 */ /* 0x000fe200078e00ff */
[----:B------:R-:W-:-:S02]  /*5450*/  ISETP.GE.AND P5, PT, R10, RZ, PT ;  /* 0x000000ff0a00720c */ /* 0x000fc40003fa6270 */
[----:B------:R-:W-:Y:S01]  /*5460*/  LOP3.LUT R10, R6, 0x84, RZ, 0xfc, !PT ;  /* 0x00000084060a7812 */ /* 0x000fe200078efcff */
[----:B------:R-:W-:Y:S01]  /*5470*/  IMAD.MOV R4, RZ, RZ, -R4 ;  /* 0x000000ffff047224 */ /* 0x000fe200078e0a04 */
[----:B------:R-:W-:Y:S01]  /*5480*/  IABS R17, R11 ;  /* 0x0000000b00117213 */ /* 0x000fe20000000000 */
[----:B------:R-:W-:Y:S01]  /*5490*/  @!P3 IMAD.MOV R24, RZ, RZ, -R24 ;  /* 0x000000ffff18b224 */ /* 0x000fe200078e0a18 */
[----:B------:R-:W-:Y:S01]  /*54a0*/  IABS R19, R10 ;  /* 0x0000000a00137213 */ /* 0x000fe20000000000 */
[--C-:B------:R-:W-:Y:S02]  /*54b0*/  @!P0 IMAD.IADD R23, R23, 0x1, -R2.reuse ;  /* 0x0000000117178824 */ /* 0x100fe400078e0a02 */
[--C-:B------:R-:W-:Y:S02]  /*54c0*/  @!P6 IMAD.IADD R22, R22, 0x1, -R2.reuse ;  /* 0x000000011616e824 */ /* 0x100fe400078e0a02 */
[C---:B------:R-:W-:Y:S01]  /*54d0*/  IMAD R21, R2.reuse, R4, R21 ;  /* 0x0000000402157224 */ /* 0x040fe200078e0215 */
[C---:B------:R-:W-:Y:S01]  /*54e0*/  ISETP.GT.U32.AND P0, PT, R2.reuse, R23, PT ;  /* 0x000000170200720c */ /* 0x040fe20003f04070 */
[----:B------:R-:W-:Y:S01]  /*54f0*/  @!P1 IMAD.IADD R25, R25, 0x1, -R2 ;  /* 0x0000000119199824 */ /* 0x000fe200078e0a02 */
[C---:B------:R-:W-:Y:S01]  /*5500*/  ISETP.GT.U32.AND P6, PT, R2.reuse, R22, PT ;  /* 0x000000160200720c */ /* 0x040fe20003fc4070 */
[----:B------:R-:W-:Y:S01]  /*5510*/  VIADD R4, R9, 0x7c ;  /* 0x0000007c09047836 */ /* 0x000fe20000000000 */
[----:B------:R-:W-:Y:S01]  /*5520*/  ISETP.GT.U32.AND P3, PT, R2, R21, PT ;  /* 0x000000150200720c */ /* 0x000fe20003f64070 */
[----:B------:R-:W-:Y:S01]  /*5530*/  IMAD.HI.U32 R0, R3, R19, RZ ;  /* 0x0000001303007227 */ /* 0x000fe200078e00ff */
[----:B------:R-:W-:-:S02]  /*5540*/  ISETP.GE.AND P1, PT, R13, RZ, PT ;  /* 0x000000ff0d00720c */ /* 0x000fc40003f26270 */
[----:B------:R-:W-:Y:S01]  /*5550*/  IABS R15, R4 ;  /* 0x00000004000f7213 */ /* 0x000fe20000000000 */
[----:B------:R-:W-:Y:S01]  /*5560*/  @!P4 IMAD.MOV R25, RZ, RZ, -R25 ;  /* 0x000000ffff19c224 */ /* 0x000fe200078e0a19 */
[----:B------:R-:W-:Y:S01]  /*5570*/  ISETP.GE.AND P4, PT, R4, RZ, PT ;  /* 0x000000ff0400720c */ /* 0x000fe20003f86270 */
[----:B------:R-:W-:-:S04]  /*5580*/  IMAD.HI.U32 R4, R3, R17, RZ ;  /* 0x0000001103047227 */ /* 0x000fc800078e00ff */
[----:B------:R-:W-:Y:S02]  /*5590*/  IMAD.MOV R0, RZ, RZ, -R0 ;  /* 0x000000ffff007224 */ /* 0x000fe400078e0a00 */
[----:B------:R-:W-:Y:S02]  /*55a0*/  IMAD.MOV R4, RZ, RZ, -R4 ;  /* 0x000000ffff047224 */ /* 0x000fe400078e0a04 */
[----:B------:R-:W-:Y:S02]  /*55b0*/  IMAD R19, R2, R0, R19 ;  /* 0x0000000002137224 */ /* 0x000fe400078e0213 */
[--C-:B------:R-:W-:Y:S01]  /*55c0*/  @!P0 IMAD.IADD R23, R23, 0x1, -R2.reuse ;  /* 0x0000000117178824 */ /* 0x100fe200078e0a02 */
[----:B------:R-:W-:Y:S01]  /*55d0*/  ISETP.GE.AND P0, PT, R10, RZ, PT ;  /* 0x000000ff0a00720c */ /* 0x000fe20003f06270 */
[----:B------:R-:W-:Y:S01]  /*55e0*/  IMAD R17, R2, R4, R17 ;  /* 0x0000000402117224 */ /* 0x000fe200078e0211 */
[----:B------:R-:W-:Y:S01]  /*55f0*/  IABS R10, R18 ;  /* 0x00000012000a7213 */ /* 0x000fe20000000000 */
[----:B------:R-:W-:Y:S01]  /*5600*/  @!P6 IMAD.IADD R22, R22, 0x1, -R2 ;  /* 0x000000011616e824 */ /* 0x000fe200078e0a02 */
[C---:B------:R-:W-:Y:S01]  /*5610*/  ISETP.GT.U32.AND P6, PT, R2.reuse, R19, PT ;  /* 0x000000130200720c */ /* 0x040fe20003fc4070 */
[----:B------:R-:W-:Y:S01]  /*5620*/  @!P5 IMAD.MOV R23, RZ, RZ, -R23 ;  /* 0x000000ffff17d224 */ /* 0x000fe200078e0a17 */
[----:B------:R-:W-:Y:S01]  /*5630*/  ISETP.GT.U32.AND P5, PT, R2, R17, PT ;  /* 0x000000110200720c */ /* 0x000fe20003fa4070 */
[----:B------:R-:W-:Y:S01]  /*5640*/  @!P2 IMAD.MOV R26, RZ, RZ, -R26 ;  /* 0x000000ffff1aa224 */ /* 0x000fe200078e0a1a */
[----:B------:R-:W-:Y:S01]  /*5650*/  ISETP.GE.AND P2, PT, R12, RZ, PT ;  /* 0x000000ff0c00720c */ /* 0x000fe20003f46270 */
[----:B------:R-:W-:Y:S01]  /*5660*/  IMAD.HI.U32 R0, R3, R15, RZ ;  /* 0x0000000f03007227 */ /* 0x000fe200078e00ff */
[----:B------:R-:W-:-:S03]  /*5670*/  LOP3.LUT R12, R6, 0x78, RZ, 0xfc, !PT ;  /* 0x00000078060c7812 */ /* 0x000fc600078efcff */
[----:B------:R-:W-:Y:S01]  /*5680*/  IMAD.MOV R0, RZ, RZ, -R0 ;  /* 0x000000ffff007224 */ /* 0x000fe200078e0a00 */
[----:B------:R-:W-:Y:S01]  /*5690*/  IABS R13, R12 ;  /* 0x0000000c000d7213 */ /* 0x000fe20000000000 */
[--C-:B------:R-:W-:Y:S02]  /*56a0*/  @!P3 IMAD.IADD R21, R21, 0x1, -R2.reuse ;  /* 0x000000011515b824 */ /* 0x100fe400078e0a02 */
[--C-:B------:R-:W-:Y:S02]  /*56b0*/  @!P6 IMAD.IADD R19, R19, 0x1, -R2.reuse ;  /* 0x000000011313e824 */ /* 0x100fe400078e0a02 */
[----:B------:R-:W-:Y:S01]  /*56c0*/  @!P5 IMAD.IADD R17, R17, 0x1, -R2 ;  /* 0x000000011111d824 */ /* 0x000fe200078e0a02 */
[C---:B------:R-:W-:Y:S01]  /*56d0*/  ISETP.GT.U32.AND P3, PT, R2.reuse, R21, PT ;  /* 0x000000150200720c */ /* 0x040fe20003f64070 */
[----:B------:R-:W-:Y:S01]  /*56e0*/  IMAD.HI.U32 R4, R3, R13, RZ ;  /* 0x0000000d03047227 */ /* 0x000fe200078e00ff */
[----:B------:R-:W-:-:S03]  /*56f0*/  ISETP.GT.U32.AND P5, PT, R2, R19, PT ;  /* 0x000000130200720c */ /* 0x000fc60003fa4070 */
[C---:B------:R-:W-:Y:S02]  /*5700*/  IMAD R15, R2.reuse, R0, R15 ;  /* 0x00000000020f7224 */ /* 0x040fe400078e020f */
[----:B------:R-:W-:Y:S02]  /*5710*/  IMAD.MOV R4, RZ, RZ, -R4 ;  /* 0x000000ffff047224 */ /* 0x000fe400078e0a04 */
[----:B------:R-:W-:Y:S01]  /*5720*/  IMAD.HI.U32 R0, R3, R10, RZ ;  /* 0x0000000a03007227 */ /* 0x000fe200078e00ff */
[----:B------:R-:W-:-:S03]  /*5730*/  ISETP.GT.U32.AND P6, PT, R2, R15, PT ;  /* 0x0000000f0200720c */ /* 0x000fc60003fc4070 */
[C---:B------:R-:W-:Y:S02]  /*5740*/  IMAD R13, R2.reuse, R4, R13 ;  /* 0x00000004020d7224 */ /* 0x040fe400078e020d */
[--C-:B------:R-:W-:Y:S02]  /*5750*/  @!P5 IMAD.IADD R19, R19, 0x1, -R2.reuse ;  /* 0x000000011313d824 */ /* 0x100fe400078e0a02 */
[----:B------:R-:W-:Y:S01]  /*5760*/  @!P3 IMAD.IADD R21, R21, 0x1, -R2 ;  /* 0x000000011515b824 */ /* 0x000fe200078e0a02 */
[----:B------:R-:W-:Y:S01]  /*5770*/  ISETP.GT.U32.AND P5, PT, R2, R13, PT ;  /* 0x0000000d0200720c */ /* 0x000fe20003fa4070 */
[----:B------:R-:W-:Y:S01]  /*5780*/  @!P2 IMAD.MOV R22, RZ, RZ, -R22 ;  /* 0x000000ffff16a224 */ /* 0x000fe200078e0a16 */
[----:B------:R-:W-:Y:S01]  /*5790*/  ISETP.GE.AND P3, PT, R12, RZ, PT ;  /* 0x000000ff0c00720c */ /* 0x000fe20003f66270 */
[----:B------:R-:W-:Y:S01]  /*57a0*/  @!P1 IMAD.MOV R21, RZ, RZ, -R21 ;  /* 0x000000ffff159224 */ /* 0x000fe200078e0a15 */
[----:B------:R-:W-:Y:S01]  /*57b0*/  ISETP.GT.U32.AND P1, PT, R2, R17, PT ;  /* 0x000000110200720c */ /* 0x000fe20003f24070 */
[----:B------:R-:W-:Y:S01]  /*57c0*/  @!P6 IMAD.IADD R15, R15, 0x1, -R2 ;  /* 0x000000010f0fe824 */ /* 0x000fe200078e0a02 */
[----:B------:R-:W-:Y:S01]  /*57d0*/  IABS R12, R20 ;  /* 0x00000014000c7213 */ /* 0x000fe20000000000 */
[----:B------:R-:W-:Y:S01]  /*57e0*/  IMAD.HI.U32 R4, R3, R14, RZ ;  /* 0x0000000e03047227 */ /* 0x000fe200078e00ff */
[----:B------:R-:W-:-:S02]  /*57f0*/  ISETP.GE.AND P2, PT, R11, RZ, PT ;  /* 0x000000ff0b00720c */ /* 0x000fc40003f46270 */
[----:B------:R-:W-:Y:S01]  /*5800*/  ISETP.GT.U32.AND P6, PT, R2, R15, PT ;  /* 0x0000000f0200720c */ /* 0x000fe20003fc4070 */
[----:B------:R-:W-:Y:S02]  /*5810*/  IMAD.MOV R11, RZ, RZ, -R0 ;  /* 0x000000ffff0b7224 */ /* 0x000fe400078e0a00 */
[----:B------:R-:W-:Y:S01]  /*5820*/  @!P5 IMAD.IADD R13, R13, 0x1, -R2 ;  /* 0x000000010d0dd824 */ /* 0x000fe200078e0a02 */
[----:B------:R-:W-:Y:S01]  /*5830*/  ISETP.GE.AND P5, PT, R20, RZ, PT ;  /* 0x000000ff1400720c */ /* 0x000fe20003fa6270 */
[----:B------:R-:W-:Y:S01]  /*5840*/  IMAD.HI.U32 R0, R3, R12, RZ ;  /* 0x0000000c03007227 */ /* 0x000fe200078e00ff */
[----:B------:R-:W-:-:S03]  /*5850*/  IABS R20, R76 ;  /* 0x0000004c00147213 */ /* 0x000fc60000000000 */
[----:B------:R-:W-:Y:S01]  /*5860*/  @!P0 IMAD.MOV R19, RZ, RZ, -R19 ;  /* 0x000000ffff138224 */ /* 0x000fe200078e0a13 */
[C---:B------:R-:W-:Y:S01]  /*5870*/  ISETP.GT.U32.AND P0, PT, R2.reuse, R13, PT ;  /* 0x0000000d0200720c */ /* 0x040fe20003f04070 */
[----:B------:R-:W-:Y:S02]  /*5880*/  IMAD R10, R2, R11, R10 ;  /* 0x0000000b020a7224 */ /* 0x000fe400078e020a */
[----:B------:R-:W-:-:S04]  /*5890*/  IMAD.HI.U32 R11, R3, R16, RZ ;  /* 0x00000010030b7227 */ /* 0x000fc800078e00ff */
[----:B------:R-:W-:Y:S02]  /*58a0*/  IMAD.MOV R75, RZ, RZ, -R4 ;  /* 0x000000ffff4b7224 */ /* 0x000fe400078e0a04 */
[----:B------:R-:W-:Y:S02]  /*58b0*/  IMAD.MOV R73, RZ, RZ, -R0 ;  /* 0x000000ffff497224 */ /* 0x000fe400078e0a00 */
[----:B------:R-:W-:Y:S01]  /*58c0*/  @!P6 IMAD.IADD R15, R15, 0x1, -R2 ;  /* 0x000000010f0fe824 */ /* 0x000fe200078e0a02 */
[C---:B------:R-:W-:Y:S01]  /*58d0*/  ISETP.GT.U32.AND P6, PT, R2.reuse, R10, PT ;  /* 0x0000000a0200720c */ /* 0x040fe20003fc4070 */
[----:B------:R-:W-:Y:S02]  /*58e0*/  IMAD.MOV R11, RZ, RZ, -R11 ;  /* 0x000000ffff0b7224 */ /* 0x000fe400078e0a0b */
[----:B------:R-:W-:Y:S01]  /*58f0*/  IMAD R4, R2, R75, R14 ;  /* 0x0000004b02047224 */ /* 0x000fe200078e020e */
[----:B------:R-:W-:Y:S01]  /*5900*/  IABS R14, R74 ;  /* 0x0000004a000e7213 */ /* 0x000fe20000000000 */
[----:B------:R-:W-:Y:S01]  /*5910*/  @!P1 IMAD.IADD R17, R17, 0x1, -R2 ;  /* 0x0000000111119824 */ /* 0x000fe200078e0a02 */
[----:B------:R-:W-:Y:S01]  /*5920*/  LOP3.LUT R75, R6, 0x60, RZ, 0xfc, !PT ;  /* 0x00000060064b7812 */ /* 0x000fe200078efcff */
[----:B------:R-:W-:Y:S01]  /*5930*/  IMAD R0, R2, R73, R12 ;  /* 0x0000004902007224 */ /* 0x000fe200078e020c */
[----:B------:R-:W-:Y:S01]  /*5940*/  ISETP.GE.AND P1, PT, R18, RZ, PT ;  /* 0x000000ff1200720c */ /* 0x000fe20003f26270 */
[C---:B------:R-:W-:Y:S01]  /*5950*/  IMAD R11, R2.reuse, R11, R16 ;  /* 0x0000000b020b7224 */ /* 0x040fe200078e0210 */
[----:B------:R-:W-:Y:S01]  /*5960*/  IABS R18, R75 ;  /* 0x0000004b00127213 */ /* 0x000fe20000000000 */
[----:B------:R-:W-:Y:S01]  /*5970*/  @!P4 IMAD.MOV R15, RZ, RZ, -R15 ;  /* 0x000000ffff0fc224 */ /* 0x000fe200078e0a0f */
[C---:B------:R-:W-:Y:S01]  /*5980*/  ISETP.GT.U32.AND P4, PT, R2.reuse, R4, PT ;  /* 0x000000040200720c */ /* 0x040fe20003f84070 */
[----:B------:R-:W-:Y:S01]  /*5990*/  @!P2 IMAD.MOV R17, RZ, RZ, -R17 ;  /* 0x000000ffff11a224 */ /* 0x000fe200078e0a11 */
[C---:B------:R-:W-:Y:S01]  /*59a0*/  ISETP.GT.U32.AND P2, PT, R2.reuse, R0, PT ;  /* 0x000000000200720c */ /* 0x040fe20003f44070 */
[--C-:B------:R-:W-:Y:S01]  /*59b0*/  @!P0 IMAD.IADD R13, R13, 0x1, -R2.reuse ;  /* 0x000000010d0d8824 */ /* 0x100fe200078e0a02 */
[----:B------:R-:W-:Y:S01]  /*59c0*/  ISETP.GT.U32.AND P0, PT, R2, R11, PT ;  /* 0x0000000b0200720c */ /* 0x000fe20003f04070 */
[----:B------:R-:W-:-:S02]  /*59d0*/  @!P6 IMAD.IADD R10, R10, 0x1, -R2 ;  /* 0x000000010a0ae824 */ /* 0x000fc400078e0a02 */
[----:B------:R-:W-:-:S03]  /*59e0*/  IMAD.HI.U32 R12, R3, R14, RZ ;  /* 0x0000000e030c7227 */ /* 0x000fc600078e00ff */
[----:B------:R-:W-:Y:S01]  /*59f0*/  ISETP.GT.U32.AND P6, PT, R2, R10, PT ;  /* 0x0000000a0200720c */ /* 0x000fe20003fc4070 */
[----:B------:R-:W-:Y:S02]  /*5a00*/  IMAD.MOV R73, RZ, RZ, -R12 ;  /* 0x000000ffff497224 */ /* 0x000fe400078e0a0c */
[--C-:B------:R-:W-:Y:S02]  /*5a10*/  @!P4 IMAD.IADD R4, R4, 0x1, -R2.reuse ;  /* 0x000000010404c824 */ /* 0x100fe400078e0a02 */
[----:B------:R-:W-:Y:S02]  /*5a20*/  @!P2 IMAD.IADD R0, R0, 0x1, -R2 ;  /* 0x000000010000a824 */ /* 0x000fe400078e0a02 */
[----:B------:R-:W-:Y:S02]  /*5a30*/  VIADD R16, R9, 0x5c ;  /* 0x0000005c09107836 */ /* 0x000fe40000000000 */
[----:B------:R-:W-:Y:S01]  /*5a40*/  IMAD.HI.U32 R12, R3, R18, RZ ;  /* 0x00000012030c7227 */ /* 0x000fe200078e00ff */
[----:B------:R-:W-:-:S02]  /*5a50*/  ISETP.GT.U32.AND P4, PT, R2, R0, PT ;  /* 0x000000000200720c */ /* 0x000fc40003f84070 */
[----:B------:R-:W-:Y:S01]  /*5a60*/  ISETP.GE.AND P2, PT, R16, RZ, PT ;  /* 0x000000ff1000720c */ /* 0x000fe20003f46270 */
[----:B------:R-:W-:Y:S01]  /*5a70*/  @!P0 IMAD.IADD R11, R11, 0x1, -R2 ;  /* 0x000000010b0b8824 */ /* 0x000fe200078e0a02 */
[C---:B------:R-:W-:Y:S01]  /*5a80*/  ISETP.GT.U32.AND P0, PT, R2.reuse, R4, PT ;  /* 0x000000040200720c */ /* 0x040fe20003f04070 */
[----:B------:R-:W-:Y:S02]  /*5a90*/  IMAD R14, R2, R73, R14 ;  /* 0x00000049020e7224 */ /* 0x000fe400078e020e */
[----:B------:R-:W-:Y:S01]  /*5aa0*/  IMAD.MOV R73, RZ, RZ, -R12 ;  /* 0x000000ffff497224 */ /* 0x000fe200078e0a0c */
[----:B------:R-:W-:Y:S01]  /*5ab0*/  IABS R12, R16 ;  /* 0x00000010000c7213 */ /* 0x000fe20000000000 */
[----:B------:R-:W-:Y:S01]  /*5ac0*/  @!P6 IMAD.IADD R10, R10, 0x1, -R2 ;  /* 0x000000010a0ae824 */ /* 0x000fe200078e0a02 */
[----:B------:R-:W-:Y:S01]  /*5ad0*/  ISETP.GE.AND P6, PT, R70, RZ, PT ;  /* 0x000000ff4600720c */ /* 0x000fe20003fc6270 */
[----:B------:R-:W-:Y:S02]  /*5ae0*/  IMAD R16, R2, R73, R18 ;  /* 0x0000004902107224 */ /* 0x000fe400078e0212 */
[----:B------:R-:W-:-:S02]  /*5af0*/  IMAD.MOV.U32 R18, RZ, RZ, R12 ;  /* 0x000000ffff127224 */ /* 0x000fc400078e000c */
[----:B------:R-:W-:Y:S01]  /*5b00*/  @!P4 IMAD.IADD R0, R0, 0x1, -R2 ;  /* 0x000000010000c824 */ /* 0x000fe200078e0a02 */
[----:B------:R-:W-:Y:S01]  /*5b10*/  ISETP.GE.AND P4, PT, R72, RZ, PT ;  /* 0x000000ff4800720c */ /* 0x000fe20003f86270 */
[----:B------:R-:W-:Y:S01]  /*5b20*/  IMAD.HI.U32 R12, R3, R18, RZ ;  /* 0x00000012030c7227 */ /* 0x000fe200078e00ff */
[----:B------:R-:W-:-:S03]  /*5b30*/  LOP3.LUT R72, R6, 0x54, RZ, 0xfc, !PT ;  /* 0x0000005406487812 */ /* 0x000fc600078efcff */
[----:B------:R-:W-:Y:S01]  /*5b40*/  @!P0 IMAD.IADD R4, R4, 0x1, -R2 ;  /* 0x0000000104048824 */ /* 0x000fe200078e0a02 */
[C---:B------:R-:W-:Y:S01]  /*5b50*/  ISETP.GT.U32.AND P0, PT, R2.reuse, R16, PT ;  /* 0x000000100200720c */ /* 0x040fe20003f04070 */
[----:B------:R-:W-:Y:S01]  /*5b60*/  IMAD.MOV R73, RZ, RZ, -R12 ;  /* 0x000000ffff497224 */ /* 0x000fe200078e0a0c */
[----:B------:R-:W-:Y:S01]  /*5b70*/  IABS R70, R72 ;  /* 0x0000004800467213 */ /* 0x000fe20000000000 */
[----:B------:R-:W-:Y:S01]  /*5b80*/  @!P1 IMAD.MOV R10, RZ, RZ, -R10 ;  /* 0x000000ffff0a9224 */ /* 0x000fe200078e0a0a */
[C---:B------:R-:W-:Y:S01]  /*5b90*/  ISETP.GT.U32.AND P1, PT, R2.reuse, R14, PT ;  /* 0x0000000e0200720c */ /* 0x040fe20003f24070 */
[----:B------:R-:W-:Y:S02]  /*5ba0*/  IMAD R18, R2, R73, R18 ;  /* 0x0000004902127224 */ /* 0x000fe400078e0212 */
[----:B------:R-:W-:-:S04]  /*5bb0*/  IMAD.HI.U32 R12, R3, R20, RZ ;  /* 0x00000014030c7227 */ /* 0x000fc800078e00ff */
[----:B------:R-:W-:Y:S01]  /*5bc0*/  @!P6 IMAD.MOV R4, RZ, RZ, -R4 ;  /* 0x000000ffff04e224 */ /* 0x000fe200078e0a04 */
[----:B------:R-:W-:Y:S01]  /*5bd0*/  ISETP.GT.U32.AND P6, PT, R2, R18, PT ;  /* 0x000000120200720c */ /* 0x000fe20003fc4070 */
[----:B------:R-:W-:Y:S02]  /*5be0*/  IMAD.MOV R73, RZ, RZ, -R12 ;  /* 0x000000ffff497224 */ /* 0x000fe400078e0a0c */
[----:B------:R-:W-:-:S04]  /*5bf0*/  IMAD.HI.U32 R12, R3, R70, RZ ;  /* 0x00000046030c7227 */ /* 0x000fc800078e00ff */
[----:B------:R-:W-:Y:S02]  /*5c00*/  @!P0 IMAD.IADD R16, R16, 0x1, -R2 ;  /* 0x0000000110108824 */ /* 0x000fe400078e0a02 */
[----:B------:R-:W-:Y:S01]  /*5c10*/  @!P3 IMAD.MOV R13, RZ, RZ, -R13 ;  /* 0x000000ffff0db224 */ /* 0x000fe200078e0a0d */
[C---:B------:R-:W-:Y:S01]  /*5c20*/  ISETP.GT.U32.AND P3, PT, R2.reuse, R11, PT ;  /* 0x0000000b0200720c */ /* 0x040fe20003f64070 */
[C---:B------:R-:W-:Y:S01]  /*5c30*/  IMAD R20, R2.reuse, R73, R20 ;  /* 0x0000004902147224 */ /* 0x040fe200078e0214 */
[----:B------:R-:W-:Y:S01]  /*5c40*/  ISETP.GT.U32.AND P0, PT, R2, R16, PT ;  /* 0x000000100200720c */ /* 0x000fe20003f04070 */
[----:B------:R-:W-:Y:S02]  /*5c50*/  IMAD.MOV R73, RZ, RZ, -R12 ;  /* 0x000000ffff497224 */ /* 0x000fe400078e0a0c */
[----:B------:R-:W-:Y:S01]  /*5c60*/  @!P1 IMAD.IADD R14, R14, 0x1, -R2 ;  /* 0x000000010e0e9824 */ /* 0x000fe200078e0a02 */
[----:B------:R-:W-:Y:S01]  /*5c70*/  ISETP.GE.AND P1, PT, R75, RZ, PT ;  /* 0x000000ff4b00720c */ /* 0x000fe20003f26270 */
[----:B------:R-:W-:Y:S01]  /*5c80*/  IMAD R70, R2, R73, R70 ;  /* 0x0000004902467224 */ /* 0x000fe200078e0246 */
[----:B------:R-:W-:Y:S01]  /*5c90*/  LOP3.LUT R75, R6, 0x50, RZ, 0xfc, !PT ;  /* 0x00000050064b7812 */ /* 0x000fe200078efcff */
[----:B------:R-:W-:Y:S01]  /*5ca0*/  @!P5 IMAD.MOV R0, RZ, RZ, -R0 ;  /* 0x000000ffff00d224 */ /* 0x000fe200078e0a00 */
[----:B------:R-:W-:Y:S01]  /*5cb0*/  ISETP.GT.U32.AND P5, PT, R2, R14, PT ;  /* 0x0000000e0200720c */ /* 0x000fe20003fa4070 */
[--C-:B------:R-:W-:Y:S01]  /*5cc0*/  @!P6 IMAD.IADD R18, R18, 0x1, -R2.reuse ;  /* 0x000000011212e824 */ /* 0x100fe200078e0a02 */
[----:B------:R-:W-:Y:S01]  /*5cd0*/  ISETP.GT.U32.AND P6, PT, R2, R70, PT ;  /* 0x000000460200720c */ /* 0x000fe20003fc4070 */
[--C-:B------:R-:W-:Y:S01]  /*5ce0*/  @!P3 IMAD.IADD R11, R11, 0x1, -R2.reuse ;  /* 0x000000010b0bb824 */ /* 0x100fe200078e0a02 */
[----:B------:R-:W-:Y:S01]  /*5cf0*/  ISETP.GE.AND P3, PT, R74, RZ, PT ;  /* 0x000000ff4a00720c */ /* 0x000fe20003f66270 */
[----:B------:R-:W-:Y:S01]  /*5d00*/  @!P0 IMAD.IADD R16, R16, 0x1, -R2 ;  /* 0x0000000110108824 */ /* 0x000fe200078e0a02 */
[----:B------:R-:W-:Y:S01]  /*5d10*/  ISETP.GE.AND P0, PT, R72, RZ, PT ;  /* 0x000000ff4800720c */ /* 0x000fe20003f06270 */
[----:B------:R-:W-:Y:S01]  /*5d20*/  @!P4 IMAD.MOV R11, RZ, RZ, -R11 ;  /* 0x000000ffff0bc224 */ /* 0x000fe200078e0a0b */
[----:B------:R-:W-:Y:S01]  /*5d30*/  ISETP.GE.AND P4, PT, R76, RZ, PT ;  /* 0x000000ff4c00720c */ /* 0x000fe20003f86270 */
[----:B------:R-:W-:Y:S01]  /*5d40*/  @!P1 IMAD.MOV R16, RZ, RZ, -R16 ;  /* 0x000000ffff109224 */ /* 0x000fe200078e0a10 */
[----:B------:R-:W-:-:S02]  /*5d50*/  IABS R72, R75 ;  /* 0x0000004b00487213 */ /* 0x000fc40000000000 */
[----:B------:R-:W-:Y:S01]  /*5d60*/  LOP3.LUT R76, R6, 0x4c, RZ, 0xfc, !PT ;  /* 0x0000004c064c7812 */ /* 0x000fe200078efcff */
[--C-:B------:R-:W-:Y:S01]  /*5d70*/  @!P5 IMAD.IADD R14, R14, 0x1, -R2.reuse ;  /* 0x000000010e0ed824 */ /* 0x100fe200078e0a02 */
[----:B------:R-:W-:Y:S01]  /*5d80*/  ISETP.GT.U32.AND P5, PT, R2, R20, PT ;  /* 0x000000140200720c */ /* 0x000fe20003fa4070 */
[----:B------:R-:W-:Y:S01]  /*5d90*/  @!P6 IMAD.IADD R70, R70, 0x1, -R2 ;  /* 0x000000014646e824 */ /* 0x000fe200078e0a02 */
[----:B------:R-:W-:Y:S01]  /*5da0*/  IABS R74, R76 ;  /* 0x0000004c004a7213 */ /* 0x000fe20000000000 */
[----:B------:R-:W-:Y:S01]  /*5db0*/  IMAD.HI.U32 R12, R3, R72, RZ ;  /* 0x00000048030c7227 */ /* 0x000fe200078e00ff */
[----:B------:R-:W-:Y:S02]  /*5dc0*/  ISETP.GE.AND P1, PT, R75, RZ, PT ;  /* 0x000000ff4b00720c */ /* 0x000fe40003f26270 */
[----:B------:R-:W-:Y:S01]  /*5dd0*/  ISETP.GT.U32.AND P6, PT, R2, R70, PT ;  /* 0x000000460200720c */ /* 0x000fe20003fc4070 */
[----:B------:R-:W-:Y:S01]  /*5de0*/  IMAD.MOV R73, RZ, RZ, -R12 ;  /* 0x000000ffff497224 */ /* 0x000fe200078e0a0c */
[----:B------:R-:W-:Y:S01]  /*5df0*/  IABS R75, R77 ;  /* 0x0000004d004b7213 */ /* 0x000fe20000000000 */
[----:B------:R-:W-:-:S04]  /*5e00*/  IMAD.HI.U32 R12, R3, R74, RZ ;  /* 0x0000004a030c7227 */ /* 0x000fc800078e00ff */
[----:B------:R-:W-:Y:S02]  /*5e10*/  IMAD R72, R2, R73, R72 ;  /* 0x0000004902487224 */ /* 0x000fe400078e0248 */
[----:B------:R-:W-:Y:S02]  /*5e20*/  IMAD.MOV R73, RZ, RZ, -R12 ;  /* 0x000000ffff497224 */ /* 0x000fe400078e0a0c */
[----:B------:R-:W-:Y:S01]  /*5e30*/  @!P5 IMAD.IADD R20, R20, 0x1, -R2 ;  /* 0x000000011414d824 */ /* 0x000fe200078e0a02 */
[C---:B------:R-:W-:Y:S01]  /*5e40*/  ISETP.GT.U32.AND P5, PT, R2.reuse, R18, PT ;  /* 0x000000120200720c */ /* 0x040fe20003fa4070 */
[C---:B------:R-:W-:Y:S02]  /*5e50*/  IMAD R73, R2.reuse, R73, R74 ;  /* 0x0000004902497224 */ /* 0x040fe400078e024a */
[----:B------:R-:W-:Y:S01]  /*5e60*/  @!P3 IMAD.MOV R14, RZ, RZ, -R14 ;  /* 0x000000ffff0eb224 */ /* 0x000fe200078e0a0e */
[----:B------:R-:W-:Y:S01]  /*5e70*/  ISETP.GT.U32.AND P3, PT, R2, R20, PT ;  /* 0x000000140200720c */ /* 0x000fe20003f64070 */
[----:B------:R-:W-:Y:S01]  /*5e80*/  @!P6 IMAD.IADD R70, R70, 0x1, -R2 ;  /* 0x000000014646e824 */ /* 0x000fe200078e0a02 */
[----:B------:R-:W-:Y:S01]  /*5e90*/  ISETP.GT.U32.AND P6, PT, R2, R73, PT ;  /* 0x000000490200720c */ /* 0x000fe20003fc4070 */
[----:B------:R-:W-:-:S04]  /*5ea0*/  IMAD.HI.U32 R12, R3, R75, RZ ;  /* 0x0000004b030c7227 */ /* 0x000fc800078e00ff */
[----:B------:R-:W-:Y:S02]  /*5eb0*/  IMAD.MOV R12, RZ, RZ, -R12 ;  /* 0x000000ffff0c7224 */ /* 0x000fe400078e0a0c */
[--C-:B------:R-:W-:Y:S01]  /*5ec0*/  @!P5 IMAD.IADD R18, R18, 0x1, -R2.reuse ;  /* 0x000000011212d824 */ /* 0x100fe200078e0a02 */
[C---:B------:R-:W-:Y:S01]  /*5ed0*/  ISETP.GT.U32.AND P5, PT, R2.reuse, R72, PT ;  /* 0x000000480200720c */ /* 0x040fe20003fa4070 */
[----:B------:R-:W-:Y:S02]  /*5ee0*/  IMAD R74, R2, R12, R75 ;  /* 0x0000000c024a7224 */ /* 0x000fe400078e024b */
[--C-:B------:R-:W-:Y:S01]  /*5ef0*/  @!P3 IMAD.IADD R20, R20, 0x1, -R2.reuse ;  /* 0x000000011414b824 */ /* 0x100fe200078e0a02 */
[----:B------:R-:W-:Y:S01]  /*5f00*/  ISETP.GE.AND P3, PT, R76, RZ, PT ;  /* 0x000000ff4c00720c */ /* 0x000fe20003f66270 */
[----:B------:R-:W-:Y:S01]  /*5f10*/  @!P6 IMAD.IADD R73, R73, 0x1, -R2 ;  /* 0x000000014949e824 */ /* 0x000fe200078e0a02 */
[----:B------:R-:W-:Y:S01]  /*5f20*/  IABS R76, R78 ;  /* 0x0000004e004c7213 */ /* 0x000fe20000000000 */
[----:B------:R-:W-:Y:S01]  /*5f30*/  @!P4 IMAD.MOV R20, RZ, RZ, -R20 ;  /* 0x000000ffff14c224 */ /* 0x000fe200078e0a14 */
[C---:B------:R-:W-:Y:S01]  /*5f40*/  ISETP.GT.U32.AND P4, PT, R2.reuse, R74, PT ;  /* 0x0000004a0200720c */ /* 0x040fe20003f84070 */
[----:B------:R-:W-:Y:S01]  /*5f50*/  @!P2 IMAD.MOV R18, RZ, RZ, -R18 ;  /* 0x000000ffff12a224 */ /* 0x000fe200078e0a12 */
[----:B------:R-:W-:Y:S01]  /*5f60*/  ISETP.GT.U32.AND P6, PT, R2, R73, PT ;  /* 0x000000490200720c */ /* 0x000fe20003fc4070 */
[----:B------:R-:W-:Y:S01]  /*5f70*/  IMAD.HI.U32 R12, R3, R76, RZ ;  /* 0x0000004c030c7227 */ /* 0x000fe200078e00ff */
[----:B------:R-:W-:-:S03]  /*5f80*/  ISETP.GE.AND P2, PT, R77, RZ, PT ;  /* 0x000000ff4d00720c */ /* 0x000fc60003f46270 */
[----:B------:R-:W-:Y:S02]  /*5f90*/  IMAD.MOV R75, RZ, RZ, -R12 ;  /* 0x000000ffff4b7224 */ /* 0x000fe400078e0a0c */
[----:B------:R-:W-:-:S04]  /*5fa0*/  IMAD.HI.U32 R12, R3, R82, RZ ;  /* 0x00000052030c7227 */ /* 0x000fc800078e00ff */
[----:B------:R-:W-:Y:S02]  /*5fb0*/  IMAD R75, R2, R75, R76 ;  /* 0x0000004b024b7224 */ /* 0x000fe400078e024c */
[--C-:B------:R-:W-:Y:S02]  /*5fc0*/  @!P6 IMAD.IADD R73, R73, 0x1, -R2.reuse ;  /* 0x000000014949e824 */ /* 0x100fe400078e0a02 */
[----:B------:R-:W-:Y:S01]  /*5fd0*/  @!P4 IMAD.IADD R74, R74, 0x1, -R2 ;  /* 0x000000014a4ac824 */ /* 0x000fe200078e0a02 */
[C---:B------:R-:W-:Y:S01]  /*5fe0*/  ISETP.GT.U32.AND P6, PT, R2.reuse, R75, PT ;  /* 0x0000004b0200720c */ /* 0x040fe20003fc4070 */
[----:B------:R-:W-:Y:S02]  /*5ff0*/  VIADD R76, R9, 0x3c ;  /* 0x0000003c094c7836 */ /* 0x000fe40000000000 */
[----:B------:R-:W-:Y:S01]  /*6000*/  IMAD.MOV R77, RZ, RZ, -R12 ;  /* 0x000000ffff4d7224 */ /* 0x000fe200078e0a0c */
[----:B------:R-:W-:Y:S01]  /*6010*/  ISETP.GT.U32.AND P4, PT, R2, R74, PT ;  /* 0x0000004a0200720c */ /* 0x000fe20003f84070 */
[----:B------:R-:W-:Y:S01]  /*6020*/  @!P3 IMAD.MOV R73, RZ, RZ, -R73 ;  /* 0x000000ffff49b224 */ /* 0x000fe200078e0a49 */
[----:B------:R-:W-:Y:S01]  /*6030*/  IABS R84, R76 ;  /* 0x0000004c00547213 */ /* 0x000fe20000000000 */
[----:B------:R-:W-:Y:S01]  /*6040*/  @!P5 IMAD.IADD R72, R72, 0x1, -R2 ;  /* 0x000000014848d824 */ /* 0x000fe200078e0a02 */
[----:B------:R-:W-:Y:S01]  /*6050*/  LOP3.LUT R12, R6, 0x38, RZ, 0xfc, !PT ;  /* 0x00000038060c7812 */ /* 0x000fe200078efcff */
[----:B------:R-:W-:-:S02]  /*6060*/  IMAD R82, R2, R77, R82 ;  /* 0x0000004d02527224 */ /* 0x000fc400078e0252 */
[----:B------:R-:W-:Y:S01]  /*6070*/  @!P0 IMAD.MOV R70, RZ, RZ, -R70 ;  /* 0x000000ffff468224 */ /* 0x000fe200078e0a46 */
[----:B------:R-:W-:Y:S01]  /*6080*/  ISETP.GE.AND P3, PT, R12, RZ, PT ;  /* 0x000000ff0c00720c */ /* 0x000fe20003f66270 */
[--C-:B------:R-:W-:Y:S01]  /*6090*/  @!P6 IMAD.IADD R75, R75, 0x1, -R2.reuse ;  /* 0x000000014b4be824 */ /* 0x100fe200078e0a02 */
[----:B------:R-:W-:Y:S01]  /*60a0*/  IABS R80, R12 ;  /* 0x0000000c00507213 */ /* 0x000fe20000000000 */
[----:B------:R-:W-:Y:S01]  /*60b0*/  IMAD.HI.U32 R12, R3, R84, RZ ;  /* 0x00000054030c7227 */ /* 0x000fe200078e00ff */
[C---:B------:R-:W-:Y:S02]  /*60c0*/  ISETP.GT.U32.AND P5, PT, R2.reuse, R72, PT ;  /* 0x000000480200720c */ /* 0x040fe40003fa4070 */
[----:B------:R-:W-:Y:S01]  /*60d0*/  ISETP.GT.U32.AND P6, PT, R2, R75, PT ;  /* 0x0000004b0200720c */ /* 0x000fe20003fc4070 */
[----:B------:R-:W-:Y:S01]  /*60e0*/  @!P4 IMAD.IADD R74, R74, 0x1, -R2 ;  /* 0x000000014a4ac824 */ /* 0x000fe200078e0a02 */
[----:B------:R-:W-:Y:S01]  /*60f0*/  ISETP.GE.AND P0, PT, R78, RZ, PT ;  /* 0x000000ff4e00720c */ /* 0x000fe20003f06270 */
[----:B------:R-:W-:-:S02]  /*6100*/  IMAD.MOV R77, RZ, RZ, -R12 ;  /* 0x000000ffff4d7224 */ /* 0x000fc400078e0a0c */
[----:B------:R-:W-:Y:S01]  /*6110*/  @!P2 IMAD.MOV R74, RZ, RZ, -R74 ;  /* 0x000000ffff4aa224 */ /* 0x000fe200078e0a4a */
[C---:B------:R-:W-:Y:S01]  /*6120*/  ISETP.GT.U32.AND P2, PT, R2.reuse, R82, PT ;  /* 0x000000520200720c */ /* 0x040fe20003f44070 */
[----:B------:R-:W-:Y:S02]  /*6130*/  IMAD R84, R2, R77, R84 ;  /* 0x0000004d02547224 */ /* 0x000fe400078e0254 */
[----:B------:R-:W-:-:S04]  /*6140*/  IMAD.HI.U32 R12, R3, R80, RZ ;  /* 0x00000050030c7227 */ /* 0x000fc800078e00ff */
[--C-:B------:R-:W-:Y:S01]  /*6150*/  @!P6 IMAD.IADD R75, R75, 0x1, -R2.reuse ;  /* 0x000000014b4be824 */ /* 0x100fe200078e0a02 */
[----:B------:R-:W-:Y:S01]  /*6160*/  ISETP.GT.U32.AND P6, PT, R2, R84, PT ;  /* 0x000000540200720c */ /* 0x000fe20003fc4070 */
[----:B------:R-:W-:Y:S01]  /*6170*/  @!P5 IMAD.IADD R72, R72, 0x1, -R2 ;  /* 0x000000014848d824 */ /* 0x000fe200078e0a02 */
[----:B------:R-:W-:Y:S01]  /*6180*/  ISETP.GE.AND P5, PT, R79, RZ, PT ;  /* 0x000000ff4f00720c */ /* 0x000fe20003fa6270 */
[----:B------:R-:W-:Y:S02]  /*6190*/  IMAD.MOV R77, RZ, RZ, -R12 ;  /* 0x000000ffff4d7224 */ /* 0x000fe400078e0a0c */
[----:B------:R-:W-:Y:S02]  /*61a0*/  @!P2 IMAD.IADD R82, R82, 0x1, -R2 ;  /* 0x000000015252a824 */ /* 0x000fe400078e0a02 */
[----:B------:R-:W-:Y:S01]  /*61b0*/  @!P1 IMAD.MOV R72, RZ, RZ, -R72 ;  /* 0x000000ffff489224 */ /* 0x000fe200078e0a48 */
[----:B------:R-:W-:Y:S01]  /*61c0*/  ISETP.GE.AND P1, PT, R76, RZ, PT ;  /* 0x000000ff4c00720c */ /* 0x000fe20003f26270 */
[----:B------:R-:W-:Y:S01]  /*61d0*/  IMAD R80, R2, R77, R80 ;  /* 0x0000004d02507224 */ /* 0x000fe200078e0250 */
[----:B------:R-:W-:Y:S01]  /*61e0*/  LOP3.LUT R76, R6, 0x34, RZ, 0xfc, !PT ;  /* 0x00000034064c7812 */ /* 0x000fe200078efcff */
[----:B------:R-:W-:Y:S01]  /*61f0*/  @!P0 IMAD.MOV R75, RZ, RZ, -R75 ;  /* 0x000000ffff4b8224 */ /* 0x000fe200078e0a4b */
[----:B------:R-:W-:Y:S01]  /*6200*/  ISETP.GT.U32.AND P2, PT, R2, R82, PT ;  /* 0x000000520200720c */ /* 0x000fe20003f44070 */
[----:B------:R-:W-:Y:S01]  /*6210*/  @!P6 IMAD.IADD R84, R84, 0x1, -R2 ;  /* 0x000000015454e824 */ /* 0x000fe200078e0a02 */
[----:B------:R-:W-:-:S02]  /*6220*/  IABS R78, R76 ;  /* 0x0000004c004e7213 */ /* 0x000fc40000000000 */
[----:B------:R-:W-:Y:S01]  /*6230*/  ISETP.GE.AND P4, PT, R76, RZ, PT ;  /* 0x000000ff4c00720c */ /* 0x000fe20003f86270 */
[----:B------:R-:W-:Y:S01]  /*6240*/  IMAD.HI.U32 R76, R3, R86, RZ ;  /* 0x00000056034c7227 */ /* 0x000fe200078e00ff */
[----:B------:R-:W-:-:S03]  /*6250*/  ISETP.GT.U32.AND P6, PT, R2, R84, PT ;  /* 0x000000540200720c */ /* 0x000fc60003fc4070 */
[----:B------:R-:W-:-:S04]  /*6260*/  IMAD.HI.U32 R12, R3, R78, RZ ;  /* 0x0000004e030c7227 */ /* 0x000fc800078e00ff */
[----:B------:R-:W-:Y:S02]  /*6270*/  IMAD.MOV R77, RZ, RZ, -R12 ;  /* 0x000000ffff4d7224 */ /* 0x000fe400078e0a0c */
[----:B------:R-:W-:Y:S01]  /*6280*/  @!P2 IMAD.IADD R82, R82, 0x1, -R2 ;  /* 0x000000015252a824 */ /* 0x000fe200078e0a02 */
[C---:B------:R-:W-:Y:S01]  /*6290*/  ISETP.GT.U32.AND P2, PT, R2.reuse, R80, PT ;  /* 0x000000500200720c */ /* 0x040fe20003f44070 */
[----:B------:R-:W-:Y:S02]  /*62a0*/  IMAD R78, R2, R77, R78 ;  /* 0x0000004d024e7224 */ /* 0x000fe400078e024e */
[----:B------:R-:W-:Y:S02]  /*62b0*/  @!P6 IMAD.IADD R84, R84, 0x1, -R2 ;  /* 0x000000015454e824 */ /* 0x000fe400078e0a02 */
[----:B------:R-:W-:Y:S01]  /*62c0*/  IMAD.MOV R79, RZ, RZ, -R76 ;  /* 0x000000ffff4f7224 */ /* 0x000fe200078e0a4c */
[----:B------:R-:W-:Y:S01]  /*62d0*/  ISETP.GT.U32.AND P6, PT, R2, R78, PT ;  /* 0x0000004e0200720c */ /* 0x000fe20003fc4070 */
[----:B------:R-:W-:-:S04]  /*62e0*/  IMAD.HI.U32 R12, R3, R88, RZ ;  /* 0x00000058030c7227 */ /* 0x000fc800078e00ff */
[----:B------:R-:W-:Y:S02]  /*62f0*/  IMAD R86, R2, R79, R86 ;  /* 0x0000004f02567224 */ /* 0x000fe400078e0256 */
[----:B------:R-:W-:Y:S02]  /*6300*/  @!P2 IMAD.IADD R80, R80, 0x1, -R2 ;  /* 0x000000015050a824 */ /* 0x000fe400078e0a02 */
[----:B------:R-:W-:Y:S02]  /*6310*/  IMAD.MOV R77, RZ, RZ, -R12 ;  /* 0x000000ffff4d7224 */ /* 0x000fe400078e0a0c */
[----:B------:R-:W-:Y:S01]  /*6320*/  VIADD R12, R9, 0x1c ;  /* 0x0000001c090c7836 */ /* 0x000fe20000000000 */
[----:B------:R-:W-:Y:S01]  /*6330*/  ISETP.GT.U32.AND P2, PT, R2, R80, PT ;  /* 0x000000500200720c */ /* 0x000fe20003f44070 */
[----:B------:R-:W-:Y:S02]  /*6340*/  @!P6 IMAD.IADD R78, R78, 0x1, -R2 ;  /* 0x000000014e4ee824 */ /* 0x000fe400078e0a02 */
[----:B------:R-:W-:Y:S01]  /*6350*/  IMAD.HI.U32 R9, R3, R90, RZ ;  /* 0x0000005a03097227 */ /* 0x000fe200078e00ff */
[----:B------:R-:W-:-:S02]  /*6360*/  ISETP.GE.AND P0, PT, R12, RZ, PT ;  /* 0x000000ff0c00720c */ /* 0x000fc40003f06270 */
[C---:B------:R-:W-:Y:S01]  /*6370*/  ISETP.GT.U32.AND P6, PT, R2.reuse, R78, PT ;  /* 0x0000004e0200720c */ /* 0x040fe20003fc4070 */
[----:B------:R-:W-:Y:S01]  /*6380*/  IMAD R88, R2, R77, R88 ;  /* 0x0000004d02587224 */ /* 0x000fe200078e0258 */
[----:B------:R-:W-:Y:S01]  /*6390*/  IABS R96, R12 ;  /* 0x0000000c00607213 */ /* 0x000fe20000000000 */
[----:B------:R-:W-:Y:S02]  /*63a0*/  IMAD.MOV R9, RZ, RZ, -R9 ;  /* 0x000000ffff097224 */ /* 0x000fe400078e0a09 */
[----:B------:R-:W-:-:S04]  /*63b0*/  IMAD.HI.U32 R12, R3, R94, RZ ;  /* 0x0000005e030c7227 */ /* 0x000fc800078e00ff */
[----:B------:R-:W-:Y:S01]  /*63c0*/  @!P2 IMAD.IADD R80, R80, 0x1, -R2 ;  /* 0x000000015050a824 */ /* 0x000fe200078e0a02 */
[C---:B------:R-:W-:Y:S01]  /*63d0*/  ISETP.GT.U32.AND P2, PT, R2.reuse, R86, PT ;  /* 0x000000560200720c */ /* 0x040fe20003f44070 */
[----:B------:R-:W-:Y:S02]  /*63e0*/  IMAD R90, R2, R9, R90 ;  /* 0x00000009025a7224 */ /* 0x000fe400078e025a */
[----:B------:R-:W-:Y:S01]  /*63f0*/  @!P6 IMAD.IADD R78, R78, 0x1, -R2 ;  /* 0x000000014e4ee824 */ /* 0x000fe200078e0a02 */
[----:B------:R-:W-:Y:S01]  /*6400*/  ISETP.GT.U32.AND P6, PT, R2, R88, PT ;  /* 0x000000580200720c */ /* 0x000fe20003fc4070 */
[----:B------:R-:W-:-:S04]  /*6410*/  IMAD.HI.U32 R9, R3, R92, RZ ;  /* 0x0000005c03097227 */ /* 0x000fc800078e00ff */
[----:B------:R-:W-:Y:S02]  /*6420*/  IMAD.MOV R9, RZ, RZ, -R9 ;  /* 0x000000ffff097224 */ /* 0x000fe400078e0a09 */
[----:B------:R-:W-:Y:S02]  /*6430*/  IMAD.MOV R77, RZ, RZ, -R12 ;  /* 0x000000ffff4d7224 */ /* 0x000fe400078e0a0c */
[----:B------:R-:W-:Y:S01]  /*6440*/  @!P2 IMAD.IADD R86, R86, 0x1, -R2 ;  /* 0x000000015656a824 */ /* 0x000fe200078e0a02 */
[C---:B------:R-:W-:Y:S01]  /*6450*/  ISETP.GT.U32.AND P2, PT, R2.reuse, R90, PT ;  /* 0x0000005a0200720c */ /* 0x040fe20003f44070 */
[----:B------:R-:W-:Y:S02]  /*6460*/  IMAD R92, R2, R9, R92 ;  /* 0x00000009025c7224 */ /* 0x000fe400078e025c */
[----:B------:R-:W-:Y:S02]  /*6470*/  @!P6 IMAD.IADD R88, R88, 0x1, -R2 ;  /* 0x000000015858e824 */ /* 0x000fe400078e0a02 */
[----:B------:R-:W-:Y:S01]  /*6480*/  IMAD.HI.U32 R76, R3, R96, RZ ;  /* 0x00000060034c7227 */ /* 0x000fe200078e00ff */
[----:B------:R-:W-:-:S03]  /*6490*/  ISETP.GT.U32.AND P6, PT, R2, R92, PT ;  /* 0x0000005c0200720c */ /* 0x000fc60003fc4070 */
[----:B------:R-:W-:Y:S02]  /*64a0*/  IMAD R94, R2, R77, R94 ;  /* 0x0000004d025e7224 */ /* 0x000fe400078e025e */
[----:B------:R-:W-:Y:S01]  /*64b0*/  IMAD.MOV R79, RZ, RZ, -R76 ;  /* 0x000000ffff4f7224 */ /* 0x000fe200078e0a4c */
[----:B------:R-:W-:Y:S01]  /*64c0*/  LOP3.LUT R76, R6, 0x4, RZ, 0xfc, !PT ;  /* 0x00000004064c7812 */ /* 0x000fe200078efcff */
[----:B------:R-:W-:Y:S01]  /*64d0*/  @!P2 IMAD.IADD R90, R90, 0x1, -R2 ;  /* 0x000000015a5aa824 */ /* 0x000fe200078e0a02 */
[C---:B------:R-:W-:Y:S01]  /*64e0*/  ISETP.GT.U32.AND P2, PT, R2.reuse, R94, PT ;  /* 0x0000005e0200720c */ /* 0x040fe20003f44070 */
[----:B------:R-:W-:Y:S02]  /*64f0*/  IMAD R96, R2, R79, R96 ;  /* 0x0000004f02607224 */ /* 0x000fe400078e0260 */
[----:B------:R-:W-:-:S04]  /*6500*/  IMAD.HI.U32 R9, R3, R100, RZ ;  /* 0x0000006403097227 */ /* 0x000fc800078e00ff */
[----:B------:R-:W-:Y:S01]  /*6510*/  @!P6 IMAD.IADD R92, R92, 0x1, -R2 ;  /* 0x000000015c5ce824 */ /* 0x000fe200078e0a02 */
[C---:B------:R-:W-:Y:S01]  /*6520*/  ISETP.GT.U32.AND P6, PT, R2.reuse, R96, PT ;  /* 0x000000600200720c */ /* 0x040fe20003fc4070 */
[----:B------:R-:W-:Y:S01]  /*6530*/  @!P5 IMAD.MOV R82, RZ, RZ, -R82 ;  /* 0x000000ffff52d224 */ /* 0x000fe200078e0a52 */
[----:B------:R-:W-:Y:S01]  /*6540*/  ISETP.GT.U32.AND P5, PT, R2, R88, PT ;  /* 0x000000580200720c */ /* 0x000fe20003fa4070 */
[----:B------:R-:W-:Y:S02]  /*6550*/  IMAD.MOV R9, RZ, RZ, -R9 ;  /* 0x000000ffff097224 */ /* 0x000fe400078e0a09 */
[----:B------:R-:W-:-:S04]  /*6560*/  IMAD.HI.U32 R6, R3, R102, RZ ;  /* 0x0000006603067227 */ /* 0x000fc800078e00ff */
[----:B------:R-:W-:Y:S01]  /*6570*/  @!P1 IMAD.MOV R84, RZ, RZ, -R84 ;  /* 0x000000ffff549224 */ /* 0x000fe200078e0a54 */
[C---:B------:R-:W-:Y:S01]  /*6580*/  ISETP.GT.U32.AND P1, PT, R2.reuse, R90, PT ;  /* 0x0000005a0200720c */ /* 0x040fe20003f24070 */
[----:B------:R-:W-:Y:S02]  /*6590*/  IMAD R100, R2, R9, R100 ;  /* 0x0000000902647224 */ /* 0x000fe400078e0264 */
[----:B------:R-:W-:Y:S01]  /*65a0*/  @!P2 IMAD.IADD R94, R94, 0x1, -R2 ;  /* 0x000000015e5ea824 */ /* 0x000fe200078e0a02 */
[----:B------:R-:W-:Y:S01]  /*65b0*/  ISETP.GT.U32.AND P2, PT, R2, R86, PT ;  /* 0x000000560200720c */ /* 0x000fe20003f44070 */
[----:B------:R-:W-:-:S04]  /*65c0*/  IMAD.HI.U32 R9, R3, R104, RZ ;  /* 0x0000006803097227 */ /* 0x000fc800078e00ff */
[----:B------:R-:W-:-:S04]  /*65d0*/  IMAD.HI.U32 R12, R3, R98, RZ ;  /* 0x00000062030c7227 */ /* 0x000fc800078e00ff */
[----:B------:R-:W-:Y:S02]  /*65e0*/  IMAD.MOV R77, RZ, RZ, -R6 ;  /* 0x000000ffff4d7224 */ /* 0x000fe400078e0a06 */
[----:B------:R-:W-:Y:S02]  /*65f0*/  IMAD.MOV R9, RZ, RZ, -R9 ;  /* 0x000000ffff097224 */ /* 0x000fe400078e0a09 */
[----:B------:R-:W-:Y:S01]  /*6600*/  IMAD.MOV R79, RZ, RZ, -R12 ;  /* 0x000000ffff4f7224 */ /* 0x000fe200078e0a0c */
[----:B------:R-:W-:Y:S01]  /*6610*/  IABS R12, R76 ;  /* 0x0000004c000c7213 */ /* 0x000fe20000000000 */
[----:B------:R-:W-:Y:S01]  /*6620*/  IMAD R102, R2, R77, R102 ;  /* 0x0000004d02667224 */ /* 0x000fe200078e0266 */
[----:B------:R-:W-:Y:S01]  /*6630*/  LOP3.LUT R77, RZ, R5, RZ, 0x33, !PT ;  /* 0x00000005ff4d7212 */ /* 0x000fe200078e33ff */
[----:B------:R-:W-:Y:S02]  /*6640*/  @!P6 IMAD.IADD R96, R96, 0x1, -R2 ;  /* 0x000000016060e824 */ /* 0x000fe400078e0a02 */
[----:B------:R-:W-:-:S02]  /*6650*/  IMAD R104, R2, R9, R104 ;  /* 0x0000000902687224 */ /* 0x000fc400078e0268 */
[----:B------:R-:W-:Y:S01]  /*6660*/  @!P3 IMAD.MOV R80, RZ, RZ, -R80 ;  /* 0x000000ffff50b224 */ /* 0x000fe200078e0a50 */
[----:B------:R-:W-:Y:S01]  /*6670*/  ISETP.GT.U32.AND P3, PT, R2, R92, PT ;  /* 0x0000005c0200720c */ /* 0x000fe20003f64070 */
[----:B------:R-:W-:Y:S01]  /*6680*/  @!P5 IMAD.IADD R88, R88, 0x1, -R2 ;  /* 0x000000015858d824 */ /* 0x000fe200078e0a02 */
[C---:B------:R-:W-:Y:S01]  /*6690*/  ISETP.GT.U32.AND P5, PT, R2.reuse, R102, PT ;  /* 0x000000660200720c */ /* 0x040fe20003fa4070 */
[----:B------:R-:W-:Y:S01]  /*66a0*/  IMAD.HI.U32 R6, R3, R106, RZ ;  /* 0x0000006a03067227 */ /* 0x000fe200078e00ff */
[----:B------:R-:W-:-:S03]  /*66b0*/  ISETP.GT.U32.AND P6, PT, R2, R96, PT ;  /* 0x000000600200720c */ /* 0x000fc60003fc4070 */
[----:B------:R-:W-:-:S04]  /*66c0*/  IMAD.HI.U32 R3, R3, R12, RZ ;  /* 0x0000000c03037227 */ /* 0x000fc800078e00ff */
[----:B------:R-:W-:Y:S01]  /*66d0*/  @!P1 IMAD.IADD R90, R90, 0x1, -R2 ;  /* 0x000000015a5a9824 */ /* 0x000fe200078e0a02 */
[----:B------:R-:W-:Y:S01]  /*66e0*/  ISETP.GT.U32.AND P1, PT, R2, R104, PT ;  /* 0x000000680200720c */ /* 0x000fe20003f24070 */
[----:B------:R-:W-:Y:S01]  /*66f0*/  IMAD.MOV R9, RZ, RZ, -R6 ;  /* 0x000000ffff097224 */ /* 0x000fe200078e0a06 */
[----:B------:R-:W-:Y:S01]  /*6700*/  SHF.R.S32.HI R6, RZ, 0x6, R206 ;  /* 0x00000006ff067819 */ /* 0x000fe200000114ce */
[----:B------:R-:W-:Y:S01]  /*6710*/  @!P2 IMAD.IADD R86, R86, 0x1, -R2 ;  /* 0x000000015656a824 */ /* 0x000fe200078e0a02 */
[----:B------:R-:W-:Y:S01]  /*6720*/  ISETP.GT.U32.AND P2, PT, R2, R100, PT ;  /* 0x000000640200720c */ /* 0x000fe20003f44070 */
[----:B------:R-:W-:Y:S01]  /*6730*/  IMAD.MOV R3, RZ, RZ, -R3 ;  /* 0x000000ffff037224 */ /* 0x000fe200078e0a03 */
[----:B------:R-:W-:Y:S01]  /*6740*/  SGXT R6, R6, 0x1 ;  /* 0x000000010606781a */ /* 0x000fe20000000200 */
[C---:B------:R-:W-:Y:S02]  /*6750*/  IMAD R106, R2.reuse, R9, R106 ;  /* 0x00000009026a7224 */ /* 0x040fe400078e026a */
[----:B------:R-:W-:-:S02]  /*6760*/  IMAD R98, R2, R79, R98 ;  /* 0x0000004f02627224 */ /* 0x000fc400078e0262 */
        /* <DEDUP_REMOVED lines=14> */
[----:B------:R-:W-:-:S02]  /*6850*/  IMAD.SHL.U32 R3, R206, 0x2, RZ ;  /* 0x00000002ce037824 */ /* 0x000fc400078e00ff */
[--C-:B------:R-:W-:Y:S01]  /*6860*/  @!P3 IMAD.IADD R98, R98, 0x1, -R2.reuse ;  /* 0x000000016262b824 */ /* 0x100fe200078e0a02 */
[----:B------:R-:W-:Y:S01]  /*6870*/  ISETP.GE.AND P3, PT, R87, RZ, PT ;  /* 0x000000ff5700720c */ /* 0x000fe20003f66270 */
[--C-:B------:R-:W-:Y:S01]  /*6880*/  @!P5 IMAD.IADD R9, R9, 0x1, -R2.reuse ;  /* 0x000000010909d824 */ /* 0x100fe200078e0a02 */
[----:B------:R-:W-:Y:S01]  /*6890*/  LOP3.LUT R3, R3, 0x7e, RZ, 0xc0, !PT ;  /* 0x0000007e03037812 */ /* 0x000fe200078ec0ff */
[--C-:B------:R-:W-:Y:S01]  /*68a0*/  @!P4 IMAD.IADD R94, R94, 0x1, -R2.reuse ;  /* 0x000000015e5ec824 */ /* 0x100fe200078e0a02 */
[----:B------:R-:W-:Y:S01]  /*68b0*/  ISETP.GE.AND P4, PT, R81, RZ, PT ;  /* 0x000000ff5100720c */ /* 0x000fe20003f86270 */
[----:B------:R-:W-:Y:S01]  /*68c0*/  @!P6 IMAD.IADD R106, R106, 0x1, -R2 ;  /* 0x000000016a6ae824 */ /* 0x000fe200078e0a02 */
[----:B------:R-:W-:Y:S01]  /*68d0*/  ISETP.GE.AND P6, PT, R89, RZ, PT ;  /* 0x000000ff5900720c */ /* 0x000fe20003fc6270 */
[----:B------:R-:W-:Y:S01]  /*68e0*/  @!P1 IMAD.MOV R90, RZ, RZ, -R90 ;  /* 0x000000ffff5a9224 */ /* 0x000fe200078e0a5a */
[C---:B------:R-:W-:Y:S01]  /*68f0*/  ISETP.GT.U32.AND P1, PT, R2.reuse, R104, PT ;  /* 0x000000680200720c */ /* 0x040fe20003f24070 */
[----:B------:R-:W-:Y:S01]  /*6900*/  @!P2 IMAD.MOV R88, RZ, RZ, -R88 ;  /* 0x000000ffff58a224 */ /* 0x000fe200078e0a58 */
[C---:B------:R-:W-:Y:S01]  /*6910*/  ISETP.GT.U32.AND P5, PT, R2.reuse, R9, PT ;  /* 0x000000090200720c */ /* 0x040fe20003fa4070 */
[----:B------:R-:W-:Y:S01]  /*6920*/  @!P0 IMAD.MOV R96, RZ, RZ, -R96 ;  /* 0x000000ffff608224 */ /* 0x000fe200078e0a60 */
[C---:B------:R-:W-:Y:S01]  /*6930*/  ISETP.GT.U32.AND P2, PT, R2.reuse, R102, PT ;  /* 0x000000660200720c */ /* 0x040fe20003f44070 */
[----:B------:R-:W-:Y:S01]  /*6940*/  @!P3 IMAD.MOV R92, RZ, RZ, -R92 ;  /* 0x000000ffff5cb224 */ /* 0x000fe200078e0a5c */
[----:B------:R-:W-:Y:S01]  /*6950*/  ISETP.GT.U32.AND P3, PT, R2, R98, PT ;  /* 0x000000620200720c */ /* 0x000fe20003f64070 */
[----:B------:R-:W-:Y:S01]  /*6960*/  IMAD R12, R12, 0x40, R3 ;  /* 0x000000400c0c7824 */ /* 0x000fe200078e0203 */
[----:B------:R-:W-:Y:S01]  /*6970*/  ISETP.GE.AND P0, PT, R91, RZ, PT ;  /* 0x000000ff5b00720c */ /* 0x000fe20003f06270 */
[----:B------:R-:W-:Y:S01]  /*6980*/  @!P4 IMAD.MOV R86, RZ, RZ, -R86 ;  /* 0x000000ffff56c224 */ /* 0x000fe200078e0a56 */
[C---:B------:R-:W-:Y:S01]  /*6990*/  ISETP.GT.U32.AND P4, PT, R2.reuse, R100, PT ;  /* 0x000000640200720c */ /* 0x040fe20003f84070 */
[----:B------:R-:W-:Y:S01]  /*69a0*/  @!P6 IMAD.MOV R94, RZ, RZ, -R94 ;  /* 0x000000ffff5ee224 */ /* 0x000fe200078e0a5e */
[----:B------:R-:W-:Y:S01]  /*69b0*/  ISETP.GT.U32.AND P6, PT, R2, R106, PT ;  /* 0x0000006a0200720c */ /* 0x000fe20003fc4070 */
[--C-:B------:R-:W-:Y:S01]  /*69c0*/  @!P1 IMAD.IADD R104, R104, 0x1, -R2.reuse ;  /* 0x0000000168689824 */ /* 0x100fe200078e0a02 */
[----:B------:R-:W-:Y:S01]  /*69d0*/  ISETP.GE.AND P1, PT, R97, RZ, PT ;  /* 0x000000ff6100720c */ /* 0x000fe20003f26270 */
[--C-:B------:R-:W-:Y:S01]  /*69e0*/  @!P5 IMAD.IADD R9, R9, 0x1, -R2.reuse ;  /* 0x000000010909d824 */ /* 0x100fe200078e0a02 */
[----:B------:R-:W-:Y:S01]  /*69f0*/  ISETP.NE.AND P5, PT, R5, RZ, PT ;  /* 0x000000ff0500720c */ /* 0x000fe20003fa5270 */
[--C-:B------:R-:W-:Y:S01]  /*6a00*/  @!P2 IMAD.IADD R102, R102, 0x1, -R2.reuse ;  /* 0x000000016666a824 */ /* 0x100fe200078e0a02 */
[----:B------:R-:W-:Y:S01]  /*6a10*/  ISETP.GE.AND P2, PT, R95, RZ, PT ;  /* 0x000000ff5f00720c */ /* 0x000fe20003f46270 */
[----:B------:R-:W-:Y:S01]  /*6a20*/  @!P3 IMAD.IADD R98, R98, 0x1, -R2 ;  /* 0x000000016262b824 */ /* 0x000fe200078e0a02 */
[----:B------:R-:W-:-:S02]  /*6a30*/  SEL R75, R77, R75, !P5 ;  /* 0x0000004b4d4b7207 */ /* 0x000fc40006800000 */
[----:B------:R-:W-:Y:S01]  /*6a40*/  SEL R82, R77, R82, !P5 ;  /* 0x000000524d527207 */ /* 0x000fe20006800000 */
[----:B------:R-:W-:Y:S01]  /*6a50*/  @!P4 IMAD.IADD R100, R100, 0x1, -R2 ;  /* 0x000000016464c824 */ /* 0x000fe200078e0a02 */
[----:B------:R-:W-:Y:S01]  /*6a60*/  LOP3.LUT R3, R3, 0x90, R6, 0x78, !PT ;  /* 0x0000009003037812 */ /* 0x000fe200078e7806 */
[----:B------:R-:W-:Y:S01]  /*6a70*/  IMAD R75, R75, UR4, RZ ;  /* 0x000000044b4b7c24 */ /* 0x000fe2000f8e02ff */
[C---:B------:R-:W-:Y:S01]  /*6a80*/  SEL R6, R77.reuse, R0, !P5 ;  /* 0x000000004d067207 */ /* 0x040fe20006800000 */
[----:B------:R-:W-:Y:S01]  /*6a90*/  IMAD R82, R82, UR4, RZ ;  /* 0x0000000452527c24 */ /* 0x000fe2000f8e02ff */
[C---:B------:R-:W-:Y:S01]  /*6aa0*/  SEL R5, R77.reuse, R14, !P5 ;  /* 0x0000000e4d057207 */ /* 0x040fe20006800000 */
[----:B------:R-:W-:Y:S01]  /*6ab0*/  @!P6 IMAD.IADD R106, R106, 0x1, -R2 ;  /* 0x000000016a6ae824 */ /* 0x000fe200078e0a02 */
[C---:B------:R-:W-:Y:S01]  /*6ac0*/  SEL R0, R77.reuse, R11, !P5 ;  /* 0x0000000b4d007207 */ /* 0x040fe20006800000 */
[----:B------:R-:W-:Y:S01]  /*6ad0*/  @!P1 IMAD.MOV R98, RZ, RZ, -R98 ;  /* 0x000000ffff629224 */ /* 0x000fe200078e0a62 */
[C---:B------:R-:W-:Y:S01]  /*6ae0*/  SEL R14, R77.reuse, R20, !P5 ;  /* 0x000000144d0e7207 */ /* 0x040fe20006800000 */
[----:B------:R-:W-:Y:S01]  /*6af0*/  @!P2 IMAD.MOV R104, RZ, RZ, -R104 ;  /* 0x000000ffff68a224 */ /* 0x000fe200078e0a68 */
[C---:B------:R-:W-:Y:S01]  /*6b00*/  SEL R2, R77.reuse, R4, !P5 ;  /* 0x000000044d027207 */ /* 0x040fe20006800000 */
[----:B------:R-:W-:Y:S01]  /*6b10*/  IMAD R4, R8, UR5, RZ ;  /* 0x0000000508047c24 */ /* 0x000fe2000f8e02ff */
[C---:B------:R-:W-:Y:S01]  /*6b20*/  SEL R11, R77.reuse, R18, !P5 ;  /* 0x000000124d0b7207 */ /* 0x040fe20006800000 */
[----:B------:R-:W-:Y:S01]  /*6b30*/  @!P0 IMAD.MOV R100, RZ, RZ, -R100 ;  /* 0x000000ffff648224 */ /* 0x000fe200078e0a64 */
[C---:B------:R-:W-:Y:S01]  /*6b40*/  SEL R20, R77.reuse, R73, !P5 ;  /* 0x000000494d147207 */ /* 0x040fe20006800000 */
[----:B------:R-:W-:Y:S01]  /*6b50*/  IMAD R6, R6, UR4, RZ ;  /* 0x0000000406067c24 */ /* 0x000fe2000f8e02ff */
[----:B------:R-:W-:Y:S01]  /*6b60*/  SEL R18, R77, R72, !P5 ;  /* 0x000000484d127207 */ /* 0x000fe20006800000 */
[----:B------:R-:W-:Y:S01]  /*6b70*/  IMAD R2, R2, UR4, RZ ;  /* 0x0000000402027c24 */ /* 0x000fe2000f8e02ff */
[----:B------:R-:W-:Y:S01]  /*6b80*/  LEA R73, P1, R75, UR12, 0x1 ;  /* 0x0000000c4b497c11 */ /* 0x000fe2000f8208ff */
[----:B------:R-:W-:Y:S01]  /*6b90*/  IMAD R0, R0, UR4, RZ ;  /* 0x0000000400007c24 */ /* 0x000fe2000f8e02ff */
[----:B------:R-:W-:Y:S01]  /*6ba0*/  LEA R72, P2, R82, UR14, 0x1 ;  /* 0x0000000e52487c11 */ /* 0x000fe2000f8408ff */
[----:B------:R-:W-:Y:S01]  /*6bb0*/  IMAD R5, R5, UR4, RZ ;  /* 0x0000000405057c24 */ /* 0x000fe2000f8e02ff */
[C---:B------:R-:W-:Y:S01]  /*6bc0*/  SEL R84, R77.reuse, R84, !P5 ;  /* 0x000000544d547207 */ /* 0x040fe20006800000 */
[----:B------:R0:W-:Y:S01]  /*6bd0*/  STL [R1+0x924], R73 ;  /* 0x0009244901007387 */ /* 0x0001e20000100800 */
[----:B------:R-:W-:Y:S01]  /*6be0*/  SEL R80, R77, R80, !P5 ;  /* 0x000000504d507207 */ /* 0x000fe20006800000 */
[----:B------:R-:W-:Y:S01]  /*6bf0*/  IMAD R11, R11, UR4, RZ ;  /* 0x000000040b0b7c24 */ /* 0x000fe2000f8e02ff */
[----:B------:R-:W-:Y:S01]  /*6c00*/  ISETP.GE.AND P3, PT, R99, RZ, PT ;  /* 0x000000ff6300720c */ /* 0x000fe20003f66270 */
[----:B------:R1:W-:Y:S01]  /*6c10*/  STL [R1+0x80c], R72 ;  /* 0x00080c4801007387 */ /* 0x0003e20000100800 */
[----:B------:R-:W-:Y:S01]  /*6c20*/  LEA R8, P0, R4, UR6, 0x1 ;  /* 0x0000000604087c11 */ /* 0x000fe2000f8008ff */
[----:B------:R-:W-:Y:S01]  /*6c30*/  IMAD R84, R84, UR4, RZ ;  /* 0x0000000454547c24 */ /* 0x000fe2000f8e02ff */
[C---:B------:R-:W-:Y:S01]  /*6c40*/  SEL R78, R77.reuse, R78, !P5 ;  /* 0x0000004e4d4e7207 */ /* 0x040fe20006800000 */
[----:B------:R-:W-:Y:S01]  /*6c50*/  IMAD R80, R80, UR4, RZ ;  /* 0x0000000450507c24 */ /* 0x000fe2000f8e02ff */
[----:B------:R-:W-:Y:S01]  /*6c60*/  SEL R86, R77, R86, !P5 ;  /* 0x000000564d567207 */ /* 0x000fe20006800000 */
[----:B------:R-:W-:Y:S01]  /*6c70*/  IMAD R14, R14, UR4, RZ ;  /* 0x000000040e0e7c24 */ /* 0x000fe2000f8e02ff */
[----:B0-----:R-:W-:Y:S01]  /*6c80*/  LEA.HI.X.SX32 R73, R75, UR13, 0x1, P1 ;  /* 0x0000000d4b497c11 */ /* 0x001fe200088f0eff */
[----:B------:R-:W-:Y:S01]  /*6c90*/  ULDC.64 UR12, c[0x0][0x218] ;  /* 0x00008600000c7ab9 */ /* 0x000fe20000000a00 */
[----:B------:R-:W-:Y:S01]  /*6ca0*/  LEA.HI.X.SX32 R4, R4, UR7, 0x1, P0 ;  /* 0x0000000704047c11 */ /* 0x000fe200080f0eff */
[----:B------:R-:W-:Y:S01]  /*6cb0*/  ULDC.64 UR6, c[0x0][0x218] ;  /* 0x0000860000067ab9 */ /* 0x000fe20000000a00 */
[----:B-1----:R-:W-:Y:S01]  /*6cc0*/  LEA.HI.X.SX32 R72, R82, UR15, 0x1, P2 ;  /* 0x0000000f52487c11 */ /* 0x002fe200090f0eff */
[----:B------:R0:W-:Y:S01]  /*6cd0*/  STL [R1+0x808], R73 ;  /* 0x0008084901007387 */ /* 0x0001e20000100800 */
[----:B------:R-:W-:Y:S01]  /*6ce0*/  ISETP.GE.AND P6, PT, R76, RZ, PT ;  /* 0x000000ff4c00720c */ /* 0x000fe20003fc6270 */
[----:B------:R-:W-:Y:S01]  /*6cf0*/  IMAD R78, R78, UR4, RZ ;  /* 0x000000044e4e7c24 */ /* 0x000fe2000f8e02ff */
[----:B------:R-:W-:Y:S01]  /*6d00*/  ULDC.64 UR14, c[0x0][0x218] ;  /* 0x00008600000e7ab9 */ /* 0x000fe20000000a00 */
[----:B------:R1:W-:Y:S01]  /*6d10*/  STL [R1+0x630], R72 ;  /* 0x0006304801007387 */ /* 0x0003e20000100800 */
[----:B------:R-:W-:Y:S01]  /*6d20*/  IMAD.MOV.U32 R76, RZ, RZ, R9 ;  /* 0x000000ffff4c7224 */ /* 0x000fe200078e0009 */
[C---:B------:R-:W-:Y:S01]  /*6d30*/  SEL R9, R77.reuse, R16, !P5 ;  /* 0x000000104d097207 */ /* 0x040fe20006800000 */
[----:B------:R-:W-:Y:S01]  /*6d40*/  IMAD R86, R86, UR4, RZ ;  /* 0x0000000456567c24 */ /* 0x000fe2000f8e02ff */
[----:B------:R-:W-:Y:S01]  /*6d50*/  SEL R16, R77, R70, !P5 ;  /* 0x000000464d107207 */ /* 0x000fe20006800000 */
[----:B------:R-:W-:Y:S01]  /*6d60*/  @!P3 IMAD.MOV R106, RZ, RZ, -R106 ;  /* 0x000000ffff6ab224 */ /* 0x000fe200078e0a6a */
[----:B0-----:R-:W-:Y:S01]  /*6d70*/  LEA R73, P0, R84, UR6, 0x1 ;  /* 0x0000000654497c11 */ /* 0x001fe2000f8008ff */
[----:B------:R-:W-:Y:S01]  /*6d80*/  IMAD R9, R9, UR4, RZ ;  /* 0x0000000409097c24 */ /* 0x000fe2000f8e02ff */
[C---:B------:R-:W-:Y:S01]  /*6d90*/  SEL R70, R77.reuse, R74, !P5 ;  /* 0x0000004a4d467207 */ /* 0x040fe20006800000 */
[----:B------:R-:W-:Y:S01]  /*6da0*/  IMAD R16, R16, UR4, RZ ;  /* 0x0000000410107c24 */ /* 0x000fe2000f8e02ff */
[----:B-1----:R-:W-:Y:S01]  /*6db0*/  LEA R72, P1, R80, UR12, 0x1 ;  /* 0x0000000c50487c11 */ /* 0x002fe2000f8208ff */
[----:B------:R0:W-:Y:S01]  /*6dc0*/  STL [R1+0x928], R73 ;  /* 0x0009284901007387 */ /* 0x0001e20000100800 */
[----:B------:R-:W-:Y:S01]  /*6dd0*/  LEA R74, P2, R78, UR14, 0x1 ;  /* 0x0000000e4e4a7c11 */ /* 0x000fe2000f8408ff */
[----:B------:R-:W-:Y:S01]  /*6de0*/  @!P6 IMAD.MOV R76, RZ, RZ, -R76 ;  /* 0x000000ffff4ce224 */ /* 0x000fe200078e0a4c */
[C---:B------:R-:W-:Y:S01]  /*6df0*/  SEL R88, R77.reuse, R88, !P5 ;  /* 0x000000584d587207 */ /* 0x040fe20006800000 */
[----:B------:R1:W-:Y:S01]  /*6e00*/  STL [R1+0x814], R72 ;  /* 0x0008144801007387 */ /* 0x0003e20000100800 */
[----:B------:R-:W-:Y:S01]  /*6e10*/  SEL R90, R77, R90, !P5 ;  /* 0x0000005a4d5a7207 */ /* 0x000fe20006800000 */
[----:B------:R-:W-:Y:S01]  /*6e20*/  IMAD R70, R70, UR4, RZ ;  /* 0x0000000446467c24 */ /* 0x000fe2000f8e02ff */
[----:B------:R-:W-:Y:S01]  /*6e30*/  ISETP.GE.AND P4, PT, R93, RZ, PT ;  /* 0x000000ff5d00720c */ /* 0x000fe20003f86270 */
[----:B------:R2:W-:Y:S01]  /*6e40*/  STL [R1+0x92c], R74 ;  /* 0x00092c4a01007387 */ /* 0x0005e20000100800 */
[C---:B------:R-:W-:Y:S01]  /*6e50*/  SEL R92, R77.reuse, R92, !P5 ;  /* 0x0000005c4d5c7207 */ /* 0x040fe20006800000 */
[----:B------:R-:W-:Y:S01]  /*6e60*/  IMAD R88, R88, UR4, RZ ;  /* 0x0000000458587c24 */ /* 0x000fe2000f8e02ff */
[----:B0-----:R-:W-:Y:S01]  /*6e70*/  LEA R73, P3, R86, UR16, 0x1 ;  /* 0x0000001056497c11 */ /* 0x001fe2000f8608ff */
[----:B------:R-:W-:Y:S01]  /*6e80*/  IMAD R90, R90, UR4, RZ ;  /* 0x000000045a5a7c24 */ /* 0x000fe2000f8e02ff */
[C---:B------:R-:W-:Y:S01]  /*6e90*/  SEL R94, R77.reuse, R94, !P5 ;  /* 0x0000005e4d5e7207 */ /* 0x040fe20006800000 */
[----:B------:R-:W-:Y:S01]  /*6ea0*/  IMAD R92, R92, UR4, RZ ;  /* 0x000000045c5c7c24 */ /* 0x000fe2000f8e02ff */
[----:B-1----:R-:W-:Y:S01]  /*6eb0*/  LEA.HI.X.SX32 R72, R84, UR7, 0x1, P0 ;  /* 0x0000000754487c11 */ /* 0x002fe200080f0eff */
[----:B------:R0:W-:Y:S01]  /*6ec0*/  STL [R1+0x81c], R73 ;  /* 0x00081c4901007387 */ /* 0x0001e20000100800 */
[----:B------:R-:W-:Y:S01]  /*6ed0*/  ULDC.64 UR6, c[0x0][0x218] ;  /* 0x0000860000067ab9 */ /* 0x000fe20000000a00 */
[----:B--2---:R-:W-:Y:S01]  /*6ee0*/  LEA.HI.X.SX32 R74, R80, UR13, 0x1, P1 ;  /* 0x0000000d504a7c11 */ /* 0x004fe200088f0eff */
[----:B------:R-:W-:Y:S01]  /*6ef0*/  ULDC.64 UR12, c[0x0][0x218] ;  /* 0x00008600000c7ab9 */ /* 0x000fe20000000a00 */
[----:B------:R1:W-:Y:S01]  /*6f00*/  STL [R1+0x810], R72 ;  /* 0x0008104801007387 */ /* 0x0003e20000100800 */
[----:B------:R-:W-:Y:S01]  /*6f10*/  IMAD R94, R94, UR4, RZ ;  /* 0x000000045e5e7c24 */ /* 0x000fe2000f8e02ff */
[C---:B------:R-:W-:Y:S01]  /*6f20*/  SEL R96, R77.reuse, R96, !P5 ;  /* 0x000000604d607207 */ /* 0x040fe20006800000 */
[----:B------:R-:W-:Y:S01]  /*6f30*/  @!P4 IMAD.MOV R102, RZ, RZ, -R102 ;  /* 0x000000ffff66c224 */ /* 0x000fe200078e0a66 */
[----:B------:R2:W-:Y:S01]  /*6f40*/  STL [R1+0x634], R74 ;  /* 0x0006344a01007387 */ /* 0x0005e20000100800 */
[C---:B------:R-:W-:Y:S01]  /*6f50*/  SEL R100, R77.reuse, R100, !P5 ;  /* 0x000000644d647207 */ /* 0x040fe20006800000 */
[----:B------:R-:W-:Y:S01]  /*6f60*/  IMAD R18, R18, UR4, RZ ;  /* 0x0000000412127c24 */ /* 0x000fe2000f8e02ff */
[----:B0-----:R-:W-:Y:S01]  /*6f70*/  LEA.HI.X.SX32 R73, R78, UR15, 0x1, P2 ;  /* 0x0000000f4e497c11 */ /* 0x001fe200090f0eff */
[----:B------:R-:W-:Y:S01]  /*6f80*/  ULDC.64 UR14, c[0x0][0x218] ;  /* 0x00008600000e7ab9 */ /* 0x000fe20000000a00 */
[C---:B------:R-:W-:Y:S01]  /*6f90*/  SEL R102, R77.reuse, R102, !P5 ;  /* 0x000000664d667207 */ /* 0x040fe20006800000 */
[----:B------:R-:W-:Y:S01]  /*6fa0*/  IMAD R96, R96, UR4, RZ ;  /* 0x0000000460607c24 */ /* 0x000fe2000f8e02ff */
[----:B-1----:R-:W-:Y:S01]  /*6fb0*/  LEA.HI.X.SX32 R72, R86, UR17, 0x1, P3 ;  /* 0x0000001156487c11 */ /* 0x002fe200098f0eff */
[----:B------:R0:W-:Y:S01]  /*6fc0*/  STL [R1+0x818], R73 ;  /* 0x0008184901007387 */ /* 0x0001e20000100800 */
[----:B------:R-:W-:Y:S01]  /*6fd0*/  ULDC.64 UR16, c[0x0][0x218] ;  /* 0x0000860000107ab9 */ /* 0x000fe20000000a00 */
[----:B--2---:R-:W-:Y:S01]  /*6fe0*/  LEA R74, P2, R92, UR14, 0x1 ;  /* 0x0000000e5c4a7c11 */ /* 0x004fe2000f8408ff */
[----:B------:R-:W-:Y:S01]  /*6ff0*/  IMAD R100, R100, UR4, RZ ;  /* 0x0000000464647c24 */ /* 0x000fe2000f8e02ff */
[----:B------:R1:W-:Y:S01]  /*7000*/  STL [R1+0x638], R72 ;  /* 0x0006384801007387 */ /* 0x0003e20000100800 */
[C---:B------:R-:W-:Y:S01]  /*7010*/  SEL R104, R77.reuse, R104, !P5 ;  /* 0x000000684d687207 */ /* 0x040fe20006800000 */
[----:B------:R-:W-:Y:S01]  /*7020*/  IMAD R102, R102, UR4, RZ ;  /* 0x0000000466667c24 */ /* 0x000fe2000f8e02ff */
[C---:B------:R-:W-:Y:S01]  /*7030*/  SEL R98, R77.reuse, R98, !P5 ;  /* 0x000000624d627207 */ /* 0x040fe20006800000 */
[----:B------:R-:W-:Y:S01]  /*7040*/  IMAD R20, R20, UR4, RZ ;  /* 0x0000000414147c24 */ /* 0x000fe2000f8e02ff */
[C---:B------:R-:W-:Y:S01]  /*7050*/  SEL R106, R77.reuse, R106, !P5 ;  /* 0x0000006a4d6a7207 */ /* 0x040fe20006800000 */
[----:B------:R-:W-:Y:S01]  /*7060*/  IMAD R104, R104, UR4, RZ ;  /* 0x0000000468687c24 */ /* 0x000fe2000f8e02ff */
[----:B0-----:R-:W-:Y:S01]  /*7070*/  LEA R73, P0, R88, UR6, 0x1 ;  /* 0x0000000658497c11 */ /* 0x001fe2000f8008ff */
[----:B------:R-:W-:Y:S01]  /*7080*/  IMAD R98, R98, UR4, RZ ;  /* 0x0000000462627c24 */ /* 0x000fe2000f8e02ff */
[C---:B------:R-:W-:Y:S01]  /*7090*/  SEL R76, R77.reuse, R76, !P5 ;  /* 0x0000004c4d4c7207 */ /* 0x040fe20006800000 */
[----:B------:R-:W-:Y:S01]  /*70a0*/  IMAD R106, R106, UR4, RZ ;  /* 0x000000046a6a7c24 */ /* 0x000fe2000f8e02ff */
[----:B-1----:R-:W-:Y:S01]  /*70b0*/  LEA R72, P1, R90, UR12, 0x1 ;  /* 0x0000000c5a487c11 */ /* 0x002fe2000f8208ff */
[----:B------:R0:W-:Y:S01]  /*70c0*/  STL [R1+0x930], R73 ;  /* 0x0009304901007387 */ /* 0x0001e20000100800 */
[C---:B------:R-:W-:Y:S01]  /*70d0*/  SEL R71, R77.reuse, R71, !P5 ;  /* 0x000000474d477207 */ /* 0x040fe20006800000 */
[----:B------:R-:W-:Y:S01]  /*70e0*/  IMAD R76, R76, UR4, RZ ;  /* 0x000000044c4c7c24 */ /* 0x000fe2000f8e02ff */
[C---:B------:R-:W-:Y:S01]  /*70f0*/  SEL R208, R77.reuse, R208, !P5 ;  /* 0x000000d04dd07207 */ /* 0x040fe20006800000 */
[----:B------:R1:W-:Y:S01]  /*7100*/  STL [R1+0x824], R72 ;  /* 0x0008244801007387 */ /* 0x0003e20000100800 */
[----:B------:R-:W-:Y:S01]  /*7110*/  SEL R69, R77, R69, !P5 ;  /* 0x000000454d457207 */ /* 0x000fe20006800000 */
[----:B------:R-:W-:Y:S01]  /*7120*/  IMAD R71, R71, UR4, RZ ;  /* 0x0000000447477c24 */ /* 0x000fe2000f8e02ff */
[----:B------:R-:W-:Y:S01]  /*7130*/  SEL R209, R77, R209, !P5 ;  /* 0x000000d14dd17207 */ /* 0x000fe20006800000 */
[----:B------:R2:W-:Y:S01]  /*7140*/  STL [R1+0x934], R74 ;  /* 0x0009344a01007387 */ /* 0x0005e20000100800 */
[----:B------:R-:W-:Y:S01]  /*7150*/  IMAD R208, R208, UR4, RZ ;  /* 0x00000004d0d07c24 */ /* 0x000fe2000f8e02ff */
[----:B0-----:R-:W-:Y:S01]  /*7160*/  LEA R73, P3, R94, UR16, 0x1 ;  /* 0x000000105e497c11 */ /* 0x001fe2000f8608ff */
[----:B------:R-:W-:Y:S01]  /*7170*/  IMAD R69, R69, UR4, RZ ;  /* 0x0000000445457c24 */ /* 0x000fe2000f8e02ff */
[----:B------:R-:W-:Y:S01]  /*7180*/  SEL R68, R77, R68, !P5 ;  /* 0x000000444d447207 */ /* 0x000fe20006800000 */
[----:B------:R-:W-:Y:S01]  /*7190*/  IMAD R209, R209, UR4, RZ ;  /* 0x00000004d1d17c24 */ /* 0x000fe2000f8e02ff */
[----:B-1----:R-:W-:Y:S01]  /*71a0*/  LEA.HI.X.SX32 R72, R88, UR7, 0x1, P0 ;  /* 0x0000000758487c11 */ /* 0x002fe200080f0eff */
[----:B------:R0:W-:Y:S01]  /*71b0*/  STL [R1+0x82c], R73 ;  /* 0x00082c4901007387 */ /* 0x0001e20000100800 */
[----:B------:R-:W-:Y:S01]  /*71c0*/  ULDC.64 UR6, c[0x0][0x218] ;  /* 0x0000860000067ab9 */ /* 0x000fe20000000a00 */
[C---:B------:R-:W-:Y:S01]  /*71d0*/  SEL R210, R77.reuse, R210, !P5 ;  /* 0x000000d24dd27207 */ /* 0x040fe20006800000 */
[----:B------:R-:W-:Y:S01]  /*71e0*/  IMAD R68, R68, UR4, RZ ;  /* 0x0000000444447c24 */ /* 0x000fe2000f8e02ff */
[----:B--2---:R-:W-:Y:S01]  /*71f0*/  LEA.HI.X.SX32 R74, R90, UR13, 0x1, P1 ;  /* 0x0000000d5a4a7c11 */ /* 0x004fe200088f0eff */
[----:B------:R1:W-:Y:S01]  /*7200*/  STL [R1+0x820], R72 ;  /* 0x0008204801007387 */ /* 0x0003e20000100800 */
[----:B------:R-:W-:Y:S01]  /*7210*/  ULDC.64 UR12, c[0x0][0x218] ;  /* 0x00008600000c7ab9 */ /* 0x000fe20000000a00 */
[C---:B------:R-:W-:Y:S01]  /*7220*/  SEL R67, R77.reuse, R67, !P5 ;  /* 0x000000434d437207 */ /* 0x040fe20006800000 */
[----:B------:R-:W-:Y:S01]  /*7230*/  IMAD R210, R210, UR4, RZ ;  /* 0x00000004d2d27c24 */ /* 0x000fe2000f8e02ff */
[----:B------:R2:W-:Y:S01]  /*7240*/  STL [R1+0x63c], R74 ;  /* 0x00063c4a01007387 */ /* 0x0005e20000100800 */
[----:B0-----:R-:W-:Y:S01]  /*7250*/  LEA.HI.X.SX32 R73, R92, UR15, 0x1, P2 ;  /* 0x0000000f5c497c11 */ /* 0x001fe200090f0eff */
[----:B------:R-:W-:Y:S01]  /*7260*/  ULDC.64 UR14, c[0x0][0x218] ;  /* 0x00008600000e7ab9 */ /* 0x000fe20000000a00 */
[----:B------:R-:W-:Y:S01]  /*7270*/  SEL R211, R77, R211, !P5 ;  /* 0x000000d34dd37207 */ /* 0x000fe20006800000 */
[----:B------:R-:W-:Y:S01]  /*7280*/  IMAD R67, R67, UR4, RZ ;  /* 0x0000000443437c24 */ /* 0x000fe2000f8e02ff */
[C---:B------:R-:W-:Y:S01]  /*7290*/  SEL R66, R77.reuse, R66, !P5 ;  /* 0x000000424d427207 */ /* 0x040fe20006800000 */
[----:B------:R0:W-:Y:S01]  /*72a0*/  STL [R1+0x828], R73 ;  /* 0x0008284901007387 */ /* 0x0001e20000100800 */
[----:B-1----:R-:W-:Y:S01]  /*72b0*/  LEA.HI.X.SX32 R72, R94, UR17, 0x1, P3 ;  /* 0x000000115e487c11 */ /* 0x002fe200098f0eff */
[----:B------:R-:W-:Y:S01]  /*72c0*/  ULDC.64 UR16, c[0x0][0x218] ;  /* 0x0000860000107ab9 */ /* 0x000fe20000000a00 */
[----:B------:R-:W-:Y:S01]  /*72d0*/  SEL R212, R77, R212, !P5 ;  /* 0x000000d44dd47207 */ /* 0x000fe20006800000 */
[----:B------:R-:W-:Y:S01]  /*72e0*/  IMAD R211, R211, UR4, RZ ;  /* 0x00000004d3d37c24 */ /* 0x000fe2000f8e02ff */
[----:B--2---:R-:W-:Y:S01]  /*72f0*/  LEA R74, P2, R102, UR14, 0x1 ;  /* 0x0000000e664a7c11 */ /* 0x004fe2000f8408ff */
[----:B------:R1:W-:Y:S01]  /*7300*/  STL [R1+0x640], R72 ;  /* 0x0006404801007387 */ /* 0x0003e20000100800 */
[C---:B------:R-:W-:Y:S01]  /*7310*/  SEL R65, R77.reuse, R65, !P5 ;  /* 0x000000414d417207 */ /* 0x040fe20006800000 */
[----:B------:R-:W-:Y:S01]  /*7320*/  IMAD R66, R66, UR4, RZ ;  /* 0x0000000442427c24 */ /* 0x000fe2000f8e02ff */
[----:B------:R-:W-:Y:S01]  /*7330*/  SEL R213, R77, R213, !P5 ;  /* 0x000000d54dd57207 */ /* 0x000fe20006800000 */
[----:B------:R-:W-:Y:S01]  /*7340*/  IMAD R212, R212, UR4, RZ ;  /* 0x00000004d4d47c24 */ /* 0x000fe2000f8e02ff */
[----:B0-----:R-:W-:Y:S01]  /*7350*/  LEA R73, P0, R96, UR6, 0x1 ;  /* 0x0000000660497c11 */ /* 0x001fe2000f8008ff */
[----:B------:R-:W-:Y:S01]  /*7360*/  IMAD R65, R65, UR4, RZ ;  /* 0x0000000441417c24 */ /* 0x000fe2000f8e02ff */
[----:B------:R-:W-:Y:S01]  /*7370*/  SEL R64, R77, R64, !P5 ;  /* 0x000000404d407207 */ /* 0x000fe20006800000 */
[----:B------:R-:W-:Y:S01]  /*7380*/  IMAD R213, R213, UR4, RZ ;  /* 0x00000004d5d57c24 */ /* 0x000fe2000f8e02ff */
[C---:B------:R-:W-:Y:S01]  /*7390*/  SEL R214, R77.reuse, R214, !P5 ;  /* 0x000000d64dd67207 */ /* 0x040fe20006800000 */
[----:B------:R0:W-:Y:S01]  /*73a0*/  STL [R1+0x938], R73 ;  /* 0x0009384901007387 */ /* 0x0001e20000100800 */
[----:B-1----:R-:W-:Y:S01]  /*73b0*/  LEA R72, P1, R100, UR12, 0x1 ;  /* 0x0000000c64487c11 */ /* 0x002fe2000f8208ff */
[----:B------:R-:W-:Y:S01]  /*73c0*/  IMAD R64, R64, UR4, RZ ;  /* 0x0000000440407c24 */ /* 0x000fe2000f8e02ff */
        /* <DEDUP_REMOVED lines=8> */
[----:B0-----:R-:W-:Y:S01]  /*7450*/  LEA R73, P3, R104, UR16, 0x1 ;  /* 0x0000001068497c11 */ /* 0x001fe2000f8608ff */
[----:B------:R-:W-:Y:S01]  /*7460*/  IMAD R215, R215, UR4, RZ ;  /* 0x00000004d7d77c24 */ /* 0x000fe2000f8e02ff */
[C---:B------:R-:W-:Y:S01]  /*7470*/  SEL R61, R77.reuse, R61, !P5 ;  /* 0x0000003d4d3d7207 */ /* 0x040fe20006800000 */
[----:B------:R-:W-:Y:S01]  /*7480*/  IMAD R62, R62, UR4, RZ ;  /* 0x000000043e3e7c24 */ /* 0x000fe2000f8e02ff */
[C---:B------:R-:W-:Y:S01]  /*7490*/  SEL R217, R77.reuse, R217, !P5 ;  /* 0x000000d94dd97207 */ /* 0x040fe20006800000 */
[----:B------:R0:W-:Y:S01]  /*74a0*/  STL [R1+0x83c], R73 ;  /* 0x00083c4901007387 */ /* 0x0001e20000100800 */
[----:B-1----:R-:W-:Y:S01]  /*74b0*/  LEA.HI.X.SX32 R72, R96, UR7, 0x1, P0 ;  /* 0x0000000760487c11 */ /* 0x002fe200080f0eff */
[----:B------:R-:W-:Y:S01]  /*74c0*/  ULDC.64 UR6, c[0x0][0x218] ;  /* 0x0000860000067ab9 */ /* 0x000fe20000000a00 */
[C---:B------:R-:W-:Y:S01]  /*74d0*/  SEL R218, R77.reuse, R218, !P5 ;  /* 0x000000da4dda7207 */ /* 0x040fe20006800000 */
[----:B------:R-:W-:Y:S01]  /*74e0*/  IMAD R216, R216, UR4, RZ ;  /* 0x00000004d8d87c24 */ /* 0x000fe2000f8e02ff */
[----:B--2---:R-:W-:Y:S01]  /*74f0*/  LEA.HI.X.SX32 R74, R100, UR13, 0x1, P1 ;  /* 0x0000000d644a7c11 */ /* 0x004fe200088f0eff */
[----:B------:R1:W-:Y:S01]  /*7500*/  STL [R1+0x830], R72 ;  /* 0x0008304801007387 */ /* 0x0003e20000100800 */
[----:B------:R-:W-:Y:S01]  /*7510*/  ULDC.64 UR12, c[0x0][0x218] ;  /* 0x00008600000c7ab9 */ /* 0x000fe20000000a00 */
[----:B------:R-:W-:Y:S01]  /*7520*/  SEL R219, R77, R219, !P5 ;  /* 0x000000db4ddb7207 */ /* 0x000fe20006800000 */
[----:B------:R-:W-:Y:S01]  /*7530*/  IMAD R61, R61, UR4, RZ ;  /* 0x000000043d3d7c24 */ /* 0x000fe2000f8e02ff */
[----:B0-----:R-:W-:Y:S01]  /*7540*/  LEA.HI.X.SX32 R73, R102, UR15, 0x1, P2 ;  /* 0x0000000f66497c11 */ /* 0x001fe200090f0eff */
[----:B------:R0:W-:Y:S01]  /*7550*/  STL [R1+0x644], R74 ;  /* 0x0006444a01007387 */ /* 0x0001e20000100800 */
[----:B------:R-:W-:Y:S01]  /*7560*/  ULDC.64 UR14, c[0x0][0x218] ;  /* 0x00008600000e7ab9 */ /* 0x000fe20000000a00 */
[----:B------:R-:W-:Y:S01]  /*7570*/  SEL R60, R77, R60, !P5 ;  /* 0x0000003c4d3c7207 */ /* 0x000fe20006800000 */
[----:B------:R-:W-:Y:S01]  /*7580*/  IMAD R217, R217, UR4, RZ ;  /* 0x00000004d9d97c24 */ /* 0x000fe2000f8e02ff */
[----:B------:R2:W-:Y:S01]  /*7590*/  STL [R1+0x838], R73 ;  /* 0x0008384901007387 */ /* 0x0005e20000100800 */
[----:B-1----:R-:W-:Y:S01]  /*75a0*/  LEA.HI.X.SX32 R72, R104, UR17, 0x1, P3 ;  /* 0x0000001168487c11 */ /* 0x002fe200098f0eff */
[----:B------:R-:W-:Y:S01]  /*75b0*/  ULDC.64 UR16, c[0x0][0x218] ;  /* 0x0000860000107ab9 */ /* 0x000fe20000000a00 */
[C---:B------:R-:W-:Y:S01]  /*75c0*/  SEL R220, R77.reuse, R220, !P5 ;  /* 0x000000dc4ddc7207 */ /* 0x040fe20006800000 */
[----:B------:R-:W-:Y:S01]  /*75d0*/  IMAD R218, R218, UR4, RZ ;  /* 0x00000004dada7c24 */ /* 0x000fe2000f8e02ff */
[----:B------:R-:W-:Y:S01]  /*75e0*/  SEL R59, R77, R59, !P5 ;  /* 0x0000003b4d3b7207 */ /* 0x000fe20006800000 */
[----:B------:R1:W-:Y:S01]  /*75f0*/  STL [R1+0x648], R72 ;  /* 0x0006484801007387 */ /* 0x0003e20000100800 */
[----:B0-----:R-:W-:Y:S01]  /*7600*/  LEA R74, P1, R106, UR12, 0x1 ;  /* 0x0000000c6a4a7c11 */ /* 0x001fe2000f8208ff */
[----:B------:R-:W-:Y:S01]  /*7610*/  IMAD R219, R219, UR4, RZ ;  /* 0x00000004dbdb7c24 */ /* 0x000fe2000f8e02ff */
[C---:B------:R-:W-:Y:S01]  /*7620*/  SEL R221, R77.reuse, R221, !P5 ;  /* 0x000000dd4ddd7207 */ /* 0x040fe20006800000 */
[----:B------:R-:W-:Y:S01]  /*7630*/  IMAD R60, R60, UR4, RZ ;  /* 0x000000043c3c7c24 */ /* 0x000fe2000f8e02ff */
[----:B--2---:R-:W-:Y:S01]  /*7640*/  LEA R73, P2, R76, UR14, 0x1 ;  /* 0x0000000e4c497c11 */ /* 0x004fe2000f8408ff */
[----:B------:R-:W-:Y:S01]  /*7650*/  IMAD R220, R220, UR4, RZ ;  /* 0x00000004dcdc7c24 */ /* 0x000fe2000f8e02ff */
[----:B------:R-:W-:Y:S01]  /*7660*/  SEL R58, R77, R58, !P5 ;  /* 0x0000003a4d3a7207 */ /* 0x000fe20006800000 */
[----:B------:R-:W-:Y:S01]  /*7670*/  IMAD R59, R59, UR4, RZ ;  /* 0x000000043b3b7c24 */ /* 0x000fe2000f8e02ff */
[----:B------:R-:W-:Y:S01]  /*7680*/  SEL R222, R77, R222, !P5 ;  /* 0x000000de4dde7207 */ /* 0x000fe20006800000 */
[----:B------:R-:W-:Y:S01]  /*7690*/  IMAD R221, R221, UR4, RZ ;  /* 0x00000004dddd7c24 */ /* 0x000fe2000f8e02ff */
        /* <DEDUP_REMOVED lines=16> */
[----:B0-----:R-:W-:Y:S01]  /*77a0*/  LEA R72, P3, R71, UR16, 0x1 ;  /* 0x0000001047487c11 */ /* 0x001fe2000f8608ff */
[----:B------:R-:W-:Y:S01]  /*77b0*/  IMAD R224, R224, UR4, RZ ;  /* 0x00000004e0e07c24 */ /* 0x000fe2000f8e02ff */
[----:B------:R-:W-:Y:S01]  /*77c0*/  SEL R226, R77, R226, !P5 ;  /* 0x000000e24de27207 */ /* 0x000fe20006800000 */
[----:B------:R-:W-:Y:S01]  /*77d0*/  IMAD R55, R55, UR4, RZ ;  /* 0x0000000437377c24 */ /* 0x000fe2000f8e02ff */
[----:B-1----:R-:W-:Y:S01]  /*77e0*/  LEA.HI.X.SX32 R74, R98, UR7, 0x1, P0 ;  /* 0x00000007624a7c11 */ /* 0x002fe200080f0eff */
[----:B------:R0:W-:Y:S01]  /*77f0*/  STL [R1+0x948], R72 ;  /* 0x0009484801007387 */ /* 0x0001e20000100800 */
[----:B------:R-:W-:Y:S01]  /*7800*/  LEA.HI.X.SX32 R71, R71, UR17, 0x1, P3 ;  /* 0x0000001147477c11 */ /* 0x000fe200098f0eff */
[----:B------:R-:W-:Y:S01]  /*7810*/  ULDC.64 UR6, c[0x0][0x218] ;  /* 0x0000860000067ab9 */ /* 0x000fe20000000a00 */
[----:B--2---:R-:W-:Y:S01]  /*7820*/  LEA.HI.X.SX32 R73, R106, UR13, 0x1, P1 ;  /* 0x0000000d6a497c11 */ /* 0x004fe200088f0eff */
[----:B------:R-:W-:Y:S01]  /*7830*/  STL [R1+0x840], R74 ;  /* 0x0008404a01007387 */ /* 0x000fe20000100800 */
[----:B------:R-:W-:Y:S01]  /*7840*/  SEL R53, R77, R53, !P5 ;  /* 0x000000354d357207 */ /* 0x000fe20006800000 */
[----:B------:R-:W-:Y:S01]  /*7850*/  IMAD R225, R225, UR4, RZ ;  /* 0x00000004e1e17c24 */ /* 0x000fe2000f8e02ff */
[C---:B------:R-:W-:Y:S01]  /*7860*/  SEL R227, R77.reuse, R227, !P5 ;  /* 0x000000e34de37207 */ /* 0x040fe20006800000 */
[----:B------:R-:W-:Y:S01]  /*7870*/  STL [R1+0x64c], R73 ;  /* 0x00064c4901007387 */ /* 0x000fe20000100800 */
[C---:B------:R-:W-:Y:S01]  /*7880*/  SEL R52, R77.reuse, R52, !P5 ;  /* 0x000000344d347207 */ /* 0x040fe20006800000 */
[----:B------:R-:W-:Y:S01]  /*7890*/  IMAD R54, R54, UR4, RZ ;  /* 0x0000000436367c24 */ /* 0x000fe2000f8e02ff */
[----:B0-----:R-:W-:Y:S01]  /*78a0*/  LEA.HI.X.SX32 R72, R76, UR15, 0x1, P2 ;  /* 0x0000000f4c487c11 */ /* 0x001fe200090f0eff */
[----:B------:R-:W-:Y:S01]  /*78b0*/  IMAD R226, R226, UR4, RZ ;  /* 0x00000004e2e27c24 */ /* 0x000fe2000f8e02ff */
        /* <DEDUP_REMOVED lines=8> */
[C---:B------:R-:W-:Y:S01]  /*7940*/  SEL R230, R77.reuse, R230, !P5 ;  /* 0x000000e64de67207 */ /* 0x040fe20006800000 */
[----:B------:R-:W-:Y:S01]  /*7950*/  IMAD R52, R52, UR4, RZ ;  /* 0x0000000434347c24 */ /* 0x000fe2000f8e02ff */
[C---:B------:R-:W-:Y:S01]  /*7960*/  SEL R49, R77.reuse, R49, !P5 ;  /* 0x000000314d317207 */ /* 0x040fe20006800000 */
[----:B------:R-:W-:Y:S01]  /*7970*/  IMAD R228, R228, UR4, RZ ;  /* 0x00000004e4e47c24 */ /* 0x000fe2000f8e02ff */
[----:B------:R-:W-:Y:S01]  /*7980*/  SEL R231, R77, R231, !P5 ;  /* 0x000000e74de77207 */ /* 0x000fe20006800000 */
[----:B------:R-:W-:Y:S01]  /*7990*/  IMAD R51, R51, UR4, RZ ;  /* 0x0000000433337c24 */ /* 0x000fe2000f8e02ff */
[----:B------:R-:W-:Y:S01]  /*79a0*/  SEL R48, R77, R48, !P5 ;  /* 0x000000304d307207 */ /* 0x000fe20006800000 */
[----:B------:R-:W-:Y:S01]  /*79b0*/  IMAD R229, R229, UR4, RZ ;  /* 0x00000004e5e57c24 */ /* 0x000fe2000f8e02ff */
        /* <DEDUP_REMOVED lines=106> */
[----:B0-----:R-:W-:Y:S01]  /*8060*/  LEA R72, P4, R70, UR6, 0x1 ;  /* 0x0000000646487c11 */ /* 0x001fe2000f8808ff */
[----:B------:R-:W-:Y:S01]  /*8070*/  IMAD R19, R19, UR4, RZ ;  /* 0x0000000413137c24 */ /* 0x000fe2000f8e02ff */
[C---:B-1----:R-:W-:Y:S01]  /*8080*/  LEA R71, P5, R208.reuse, UR6, 0x1 ;  /* 0x00000006d0477c11 */ /* 0x042fe2000f8a08ff */
[----:B------:R-:W-:Y:S01]  /*8090*/  IMAD R17, R17, UR4, RZ ;  /* 0x0000000411117c24 */ /* 0x000fe2000f8e02ff */
[----:B------:R-:W-:Y:S01]  /*80a0*/  LEA R73, P6, R69, UR6, 0x1 ;  /* 0x0000000645497c11 */ /* 0x000fe2000f8c08ff */
[----:B------:R0:W-:Y:S01]  /*80b0*/  STL [R1+0x804], R72 ;  /* 0x0008044801007387 */ /* 0x0001e20000100800 */
[----:B------:R-:W-:Y:S01]  /*80c0*/  LEA.HI.X.SX32 R208, R208, UR7, 0x1, P5 ;  /* 0x00000007d0d07c11 */ /* 0x000fe2000a8f0eff */
[----:B------:R-:W-:Y:S01]  /*80d0*/  IMAD R15, R15, UR4, RZ ;  /* 0x000000040f0f7c24 */ /* 0x000fe2000f8e02ff */
[----:B------:R-:W-:Y:S01]  /*80e0*/  USHF.R.U32.HI UR14, URZ, 0x4, UR8 ;  /* 0x000000043f0e7899 */ /* 0x000fe20008011608 */
[----:B------:R1:W-:Y:S01]  /*80f0*/  STL [R1+0x650], R71 ;  /* 0x0006504701007387 */ /* 0x0003e20000100800 */
[----:B------:R-:W-:Y:S01]  /*8100*/  IMAD R13, R13, UR4, RZ ;  /* 0x000000040d0d7c24 */ /* 0x000fe2000f8e02ff */
[----:B------:R-:W-:Y:S01]  /*8110*/  UMOV UR5, URZ ;  /* 0x0000003f00057c82 */ /* 0x000fe20008000000 */
[----:B------:R-:W-:Y:S01]  /*8120*/  IMAD R10, R10, UR4, RZ ;  /* 0x000000040a0a7c24 */ /* 0x000fe2000f8e02ff */
[----:B------:R2:W-:Y:S01]  /*8130*/  STL [R1+0x850], R73 ;  /* 0x0008504901007387 */ /* 0x0005e20000100800 */
[----:B------:R-:W-:Y:S01]  /*8140*/  USGXT.U32 UR14, UR14, 0xe ;  /* 0x0000000e0e0e789a */ /* 0x000fe20008000000 */
[----:B0-----:R-:W-:Y:S01]  /*8150*/  LEA R72, P0, R209, UR6, 0x1 ;  /* 0x00000006d1487c11 */ /* 0x001fe2000f8008ff */
[----:B------:R-:W-:Y:S01]  /*8160*/  UMOV UR4, URZ ;  /* 0x0000003f00047c82 */ /* 0x000fe20008000000 */
[----:B------:R-:W-:Y:S01]  /*8170*/  ULDC UR13, c[0x0][0x230] ;  /* 0x00008c00000d7ab9 */ /* 0x000fe20000000800 */
[----:B------:R-:W-:-:S02]  /*8180*/  CS2R R74, SRZ ;  /* 0x00000000004a7805 */ /* 0x000fc4000001ff00 */
[----:B-1----:R-:W-:Y:S01]  /*8190*/  LEA R71, P1, R68, UR6, 0x1 ;  /* 0x0000000644477c11 */ /* 0x002fe2000f8208ff */
[----:B------:R0:W-:Y:S01]  /*81a0*/  STL [R1+0x658], R72 ;  /* 0x0006584801007387 */ /* 0x0001e20000100800 */
[----:B------:R-:W-:Y:S02]  /*81b0*/  LEA.HI.X.SX32 R209, R209, UR7, 0x1, P0 ;  /* 0x00000007d1d17c11 */ /* 0x000fe400080f0eff */
[----:B------:R-:W-:Y:S02]  /*81c0*/  CS2R R76, SRZ ;  /* 0x00000000004c7805 */ /* 0x000fe4000001ff00 */
[----:B--2---:R-:W-:Y:S01]  /*81d0*/  LEA R73, P2, R210, UR6, 0x1 ;  /* 0x00000006d2497c11 */ /* 0x004fe2000f8408ff */
[----:B------:R1:W-:Y:S01]  /*81e0*/  STL [R1+0x854], R71 ;  /* 0x0008544701007387 */ /* 0x0003e20000100800 */
[----:B------:R-:W-:Y:S02]  /*81f0*/  CS2R R78, SRZ ;  /* 0x00000000004e7805 */ /* 0x000fe4000001ff00 */
[----:B------:R-:W-:-:S02]  /*8200*/  CS2R R80, SRZ ;  /* 0x0000000000507805 */ /* 0x000fc4000001ff00 */
[----:B------:R-:W-:Y:S01]  /*8210*/  LEA.HI.X.SX32 R210, R210, UR7, 0x1, P2 ;  /* 0x00000007d2d27c11 */ /* 0x000fe200090f0eff */
[----:B------:R-:W-:Y:S01]  /*8220*/  STL [R1+0x660], R73 ;  /* 0x0006604901007387 */ /* 0x000fe20000100800 */
[----:B------:R-:W-:Y:S02]  /*8230*/  CS2R R82, SRZ ;  /* 0x0000000000527805 */ /* 0x000fe4000001ff00 */
[----:B0-----:R-:W-:Y:S02]  /*8240*/  LEA R72, P3, R67, UR6, 0x1 ;  /* 0x0000000643487c11 */ /* 0x001fe4000f8608ff */
[----:B------:R-:W-:Y:S02]  /*8250*/  CS2R R84, SRZ ;  /* 0x0000000000547805 */ /* 0x000fe4000001ff00 */
[----:B------:R-:W-:Y:S02]  /*8260*/  CS2R R86, SRZ ;  /* 0x0000000000567805 */ /* 0x000fe4000001ff00 */
[----:B------:R-:W-:-:S02]  /*8270*/  CS2R R88, SRZ ;  /* 0x0000000000587805 */ /* 0x000fc4000001ff00 */
[----:B-1----:R-:W-:Y:S01]  /*8280*/  LEA.HI.X.SX32 R71, R70, UR7, 0x1, P4 ;  /* 0x0000000746477c11 */ /* 0x002fe2000a0f0eff */
[----:B------:R0:W-:Y:S01]  /*8290*/  STL [R1+0x858], R72 ;  /* 0x0008584801007387 */ /* 0x0001e20000100800 */
[C---:B------:R-:W-:Y:S02]  /*82a0*/  LEA R70, P4, R211.reuse, UR6, 0x1 ;  /* 0x00000006d3467c11 */ /* 0x040fe4000f8808ff */
[----:B------:R-:W-:Y:S02]  /*82b0*/  CS2R R90, SRZ ;  /* 0x00000000005a7805 */ /* 0x000fe4000001ff00 */
[----:B------:R-:W-:Y:S01]  /*82c0*/  CS2R R92, SRZ ;  /* 0x00000000005c7805 */ /* 0x000fe2000001ff00 */
[----:B------:R1:W-:Y:S01]  /*82d0*/  STL [R1+0x62c], R71 ;  /* 0x00062c4701007387 */ /* 0x0003e20000100800 */
[----:B------:R-:W-:Y:S02]  /*82e0*/  LEA.HI.X.SX32 R211, R211, UR7, 0x1, P4 ;  /* 0x00000007d3d37c11 */ /* 0x000fe4000a0f0eff */
[----:B------:R-:W-:-:S02]  /*82f0*/  CS2R R94, SRZ ;  /* 0x00000000005e7805 */ /* 0x000fc4000001ff00 */
[----:B------:R-:W-:Y:S01]  /*8300*/  CS2R R96, SRZ ;  /* 0x0000000000607805 */ /* 0x000fe2000001ff00 */
[----:B------:R2:W-:Y:S01]  /*8310*/  STL [R1+0x668], R70 ;  /* 0x0006684601007387 */ /* 0x0005e20000100800 */
[----:B------:R-:W-:Y:S02]  /*8320*/  CS2R R98, SRZ ;  /* 0x0000000000627805 */ /* 0x000fe4000001ff00 */
[----:B0-----:R-:W-:Y:S02]  /*8330*/  CS2R R72, SRZ ;  /* 0x0000000000487805 */ /* 0x001fe4000001ff00 */
[----:B------:R-:W-:Y:S02]  /*8340*/  CS2R R100, SRZ ;  /* 0x0000000000647805 */ /* 0x000fe4000001ff00 */
[----:B------:R-:W-:Y:S02]  /*8350*/  CS2R R102, SRZ ;  /* 0x0000000000667805 */ /* 0x000fe4000001ff00 */
[----:B------:R-:W-:-:S02]  /*8360*/  CS2R R104, SRZ ;  /* 0x0000000000687805 */ /* 0x000fc4000001ff00 */
[----:B-1----:R-:W-:Y:S02]  /*8370*/  LEA R71, P5, R66, UR6, 0x1 ;  /* 0x0000000642477c11 */ /* 0x002fe4000f8a08ff */
[----:B------:R-:W-:Y:S01]  /*8380*/  CS2R R106, SRZ ;  /* 0x00000000006a7805 */ /* 0x000fe2000001ff00 */
[----:B------:R-:W-:Y:S01]  /*8390*/  UMOV UR15, 0x80000020 ;  /* 0x80000020000f7882 */ /* 0x000fe20000000000 */
[----:B--2---:R-:W-:Y:S01]  /*83a0*/  LEA.HI.X.SX32 R70, R69, UR7, 0x1, P6 ;  /* 0x0000000745467c11 */ /* 0x004fe2000b0f0eff */
[----:B------:R-:W-:Y:S01]  /*83b0*/  STL [R1+0x85c], R71 ;  /* 0x00085c4701007387 */ /* 0x000fe20000100800 */
[----:B------:R-:W-:-:S03]  /*83c0*/  LEA R69, P6, R212, UR6, 0x1 ;  /* 0x00000006d4457c11 */ /* 0x000fc6000f8c08ff */
[----:B------:R0:W-:Y:S01]  /*83d0*/  STL [R1+0x654], R70 ;  /* 0x0006544601007387 */ /* 0x0001e20000100800 */
[----:B------:R-:W-:-:S03]  /*83e0*/  LEA.HI.X.SX32 R212, R212, UR7, 0x1, P6 ;  /* 0x00000007d4d47c11 */ /* 0x000fc6000b0f0eff */
[----:B------:R1:W-:Y:S01]  /*83f0*/  STL [R1+0x670], R69 ;  /* 0x0006704501007387 */ /* 0x0003e20000100800 */
[----:B0-----:R-:W-:Y:S02]  /*8400*/  LEA R70, P0, R65, UR6, 0x1 ;  /* 0x0000000641467c11 */ /* 0x001fe4000f8008ff */
[----:B-1----:R-:W-:-:S03]  /*8410*/  LEA.HI.X.SX32 R69, R68, UR7, 0x1, P1 ;  /* 0x0000000744457c11 */ /* 0x002fc600088f0eff */
[----:B------:R0:W-:Y:S01]  /*8420*/  STL [R1+0x860], R70 ;  /* 0x0008604601007387 */ /* 0x0001e20000100800 */
[----:B------:R-:W-:-:S03]  /*8430*/  LEA R68, P1, R213, UR6, 0x1 ;  /* 0x00000006d5447c11 */ /* 0x000fc6000f8208ff */
[----:B------:R1:W-:Y:S01]  /*8440*/  STL [R1+0x65c], R69 ;  /* 0x00065c4501007387 */ /* 0x0003e20000100800 */
[----:B------:R-:W-:-:S03]  /*8450*/  LEA.HI.X.SX32 R213, R213, UR7, 0x1, P1 ;  /* 0x00000007d5d57c11 */ /* 0x000fc600088f0eff */
[----:B------:R2:W-:Y:S01]  /*8460*/  STL [R1+0x678], R68 ;  /* 0x0006784401007387 */ /* 0x0005e20000100800 */
[----:B0-----:R-:W-:Y:S02]  /*8470*/  CS2R R70, SRZ ;  /* 0x0000000000467805 */ /* 0x001fe4000001ff00 */
[----:B-1----:R-:W-:Y:S02]  /*8480*/  LEA R69, P2, R64, UR6, 0x1 ;  /* 0x0000000640457c11 */ /* 0x002fe4000f8408ff */
[----:B--2---:R-:W-:-:S03]  /*8490*/  LEA.HI.X.SX32 R68, R67, UR7, 0x1, P3 ;  /* 0x0000000743447c11 */ /* 0x004fc600098f0eff */
        /* <DEDUP_REMOVED lines=31> */
[C---:B------:R-:W-:Y:S02]  /*8690*/  LEA R63, P4, R219.reuse, UR6, 0x1 ;  /* 0x00000006db3f7c11 */ /* 0x040fe4000f8808ff */
[----:B------:R-:W-:Y:S01]  /*86a0*/  LEA.HI.X.SX32 R218, R218, UR7, 0x1, P3 ;  /* 0x00000007dada7c11 */ /* 0x000fe200098f0eff */
        /* <DEDUP_REMOVED lines=19> */
[----:B-1----:R-:W-:-:S03]  /*87e0*/  LEA R61, P3, R222, UR6, 0x1 ;  /* 0x00000006de3d7c11 */ /* 0x002fc6000f8608ff */
        /* <DEDUP_REMOVED lines=141> */
[C---:B------:R-:W-:Y:S02]  /*90c0*/  LEA R42, P6, R242.reuse, UR6, 0x1 ;  /* 0x00000006f22a7c11 */ /* 0x040fe4000f8c08ff */
[----:B------:R-:W-:Y:S01]  /*90d0*/  LEA.HI.X.SX32 R241, R241, UR7, 0x1, P5 ;  /* 0x00000007f1f17c11 */ /* 0x000fe2000a8f0eff */
        /* <DEDUP_REMOVED lines=20> */
[----:B--2---:R-:W-:-:S03]  /*9220*/  LEA R40, P5, R245, UR6, 0x1 ;  /* 0x00000006f5287c11 */ /* 0x004fc6000f8a08ff */
[----:B------:R0:W-:Y:S01]  /*9230*/  STL [R1+0x8d0], R41 ;  /* 0x0008d02901007387 */ /* 0x0001e20000100800 */
[----:B------:R-:W-:-:S03]  /*9240*/  LEA.HI.X.SX32 R245, R245, UR7, 0x1, P5 ;  /* 0x00000007f5f57c11 */ /* 0x000fc6000a8f0eff */
[----:B------:R1:W-:Y:S01]  /*9250*/  STL [R1+0x768], R40 ;  /* 0x0007682801007387 */ /* 0x0003e20000100800 */
[----:B0-----:R-:W-:Y:S02]  /*9260*/  LEA R41, P6, R36, UR6, 0x1 ;  /* 0x0000000624297c11 */ /* 0x001fe4000f8c08ff */
[----:B-1----:R-:W-:-:S03]  /*9270*/  LEA.HI.X.SX32 R40, R39, UR7, 0x1, P0 ;  /* 0x0000000727287c11 */ /* 0x002fc600080f0eff */
        /* <DEDUP_REMOVED lines=46> */
[----:B------:R-:W-:Y:S02]  /*9560*/  LEA R33, P5, R252, UR6, 0x1 ;  /* 0x00000006fc217c11 */ /* 0x000fe4000f8a08ff */
[----:B------:R-:W-:Y:S01]  /*9570*/  LEA.HI.X.SX32 R30, R30, UR7, 0x1, P4 ;  /* 0x000000071e1e7c11 */ /* 0x000fe2000a0f0eff */
[----:B------:R0:W-:Y:S01]  /*9580*/  STL [R1+0x784], R34 ;  /* 0x0007842201007387 */ /* 0x0001e20000100800 */
[----:B------:R-:W-:-:S03]  /*9590*/  LEA.HI.X.SX32 R252, R252, UR7, 0x1, P5 ;  /* 0x00000007fcfc7c11 */ /* 0x000fc6000a8f0eff */
[----:B------:R1:W-:Y:S01]  /*95a0*/  STL [R1+0x7a0], R33 ;  /* 0x0007a02101007387 */ /* 0x0003e20000100800 */
[----:B0-----:R-:W-:Y:S02]  /*95b0*/  LEA R34, P6, R29, UR6, 0x1 ;  /* 0x000000061d227c11 */ /* 0x001fe4000f8c08ff */
[----:B-1----:R-:W-:-:S03]  /*95c0*/  LEA.HI.X.SX32 R33, R32, UR7, 0x1, P0 ;  /* 0x0000000720217c11 */ /* 0x002fc600080f0eff */
[----:B------:R0:W-:Y:S01]  /*95d0*/  STL [R1+0x8f0], R34 ;  /* 0x0008f02201007387 */ /* 0x0001e20000100800 */
[----:B------:R-:W-:Y:S02]  /*95e0*/  LEA R32, P0, R28, UR6, 0x1 ;  /* 0x000000061c207c11 */ /* 0x000fe4000f8008ff */
[----:B------:R-:W-:Y:S01]  /*95f0*/  LEA.HI.X.SX32 R29, R29, UR7, 0x1, P6 ;  /* 0x000000071d1d7c11 */ /* 0x000fe2000b0f0eff */
[----:B------:R1:W-:Y:S04]  /*9600*/  STL [R1+0x78c], R33 ;  /* 0x00078c2101007387 */ /* 0x0003e80000100800 */
[----:B------:R2:W-:Y:S01]  /*9610*/  STL [R1+0x7a8], R32 ;  /* 0x0007a82001007387 */ /* 0x0005e20000100800 */
[----:B0-----:R-:W-:Y:S02]  /*9620*/  CS2R R34, SRZ ;  /* 0x0000000000227805 */ /* 0x001fe4000001ff00 */
[----:B-1----:R-:W-:-:S02]  /*9630*/  LEA R33, P1, R27, UR6, 0x1 ;  /* 0x000000061b217c11 */ /* 0x002fc4000f8208ff */
        /* <DEDUP_REMOVED lines=8> */
[----:B------:R0:W-:Y:S04]  /*96c0*/  STL [R1+0x8f8], R32 ;  /* 0x0008f82001007387 */ /* 0x0001e80000100800 */
[----:B------:R1:W-:Y:S04]  /*96d0*/  STL [R1+0x79c], R30 ;  /* 0x00079c1e01007387 */ /* 0x0003e80000100800 */
[----:B------:R2:W-:Y:S01]  /*96e0*/  STL [R1+0x7b8], R31 ;  /* 0x0007b81f01007387 */ /* 0x0005e20000100800 */
[----:B0-----:R-:W-:Y:S02]  /*96f0*/  CS2R R32, SRZ ;  /* 0x0000000000207805 */ /* 0x001fe4000001ff00 */
[----:B-1----:R-:W-:-:S02]  /*9700*/  LEA R30, P5, R23, UR6, 0x1 ;  /* 0x00000006171e7c11 */ /* 0x002fc4000f8a08ff */
[----:B--2---:R-:W-:-:S03]  /*9710*/  LEA R31, P6, R22, UR6, 0x1 ;  /* 0x00000006161f7c11 */ /* 0x004fc6000f8c08ff */
[----:B------:R0:W-:Y:S01]  /*9720*/  STL [R1+0x8fc], R30 ;  /* 0x0008fc1e01007387 */ /* 0x0001e20000100800 */
[----:B------:R-:W-:-:S03]  /*9730*/  LEA.HI.X.SX32 R23, R23, UR7, 0x1, P5 ;  /* 0x0000000717177c11 */ /* 0x000fc6000a8f0eff */
[----:B------:R1:W-:Y:S04]  /*9740*/  STL [R1+0x7a4], R29 ;  /* 0x0007a41d01007387 */ /* 0x0003e80000100800 */
[----:B------:R-:W-:Y:S01]  /*9750*/  STL [R1+0x7c0], R31 ;  /* 0x0007c01f01007387 */ /* 0x000fe20000100800 */
[----:B0-----:R-:W-:Y:S02]  /*9760*/  LEA.HI.X.SX32 R30, R28, UR7, 0x1, P0 ;  /* 0x000000071c1e7c11 */ /* 0x001fe400080f0eff */
[----:B------:R-:W-:Y:S02]  /*9770*/  LEA.HI.X.SX32 R28, R27, UR7, 0x1, P1 ;  /* 0x000000071b1c7c11 */ /* 0x000fe400088f0eff */
[----:B-1----:R-:W-:Y:S01]  /*9780*/  LEA R29, P0, R21, UR6, 0x1 ;  /* 0x00000006151d7c11 */ /* 0x002fe2000f8008ff */
[----:B------:R0:W-:Y:S01]  /*9790*/  STL [R1+0x600], R30 ;  /* 0x0006001e01007387 */ /* 0x0001e20000100800 */
[----:B------:R-:W-:-:S03]  /*97a0*/  LEA R27, P1, R19, UR6, 0x1 ;  /* 0x00000006131b7c11 */ /* 0x000fc6000f8208ff */
[----:B------:R-:W-:Y:S01]  /*97b0*/  STL [R1+0x900], R29 ;  /* 0x0009001d01007387 */ /* 0x000fe20000100800 */
[----:B------:R-:W-:-:S03]  /*97c0*/  LEA.HI.X.SX32 R19, R19, UR7, 0x1, P1 ;  /* 0x0000000713137c11 */ /* 0x000fc600088f0eff */
[----:B------:R1:W-:Y:S01]  /*97d0*/  STL [R1+0x7ac], R28 ;  /* 0x0007ac1c01007387 */ /* 0x0003e20000100800 */
[----:B0-----:R-:W-:-:S03]  /*97e0*/  CS2R R30, SRZ ;  /* 0x00000000001e7805 */ /* 0x001fc6000001ff00 */
[----:B------:R0:W-:Y:S04]  /*97f0*/  STL [R1+0x7c8], R27 ;  /* 0x0007c81b01007387 */ /* 0x0001e80000100800 */
[----:B------:R2:W-:Y:S01]  /*9800*/  STL [R1+0x604], R26 ;  /* 0x0006041a01007387 */ /* 0x0005e20000100800 */
[----:B-1----:R-:W-:Y:S02]  /*9810*/  LEA R28, P2, R17, UR6, 0x1 ;  /* 0x00000006111c7c11 */ /* 0x002fe4000f8408ff */
[----:B0-----:R-:W-:-:S03]  /*9820*/  LEA.HI.X.SX32 R27, R25, UR7, 0x1, P3 ;  /* 0x00000007191b7c11 */ /* 0x001fc600098f0eff */
[----:B------:R0:W-:Y:S01]  /*9830*/  STL [R1+0x904], R28 ;  /* 0x0009041c01007387 */ /* 0x0001e20000100800 */
[----:B------:R-:W-:Y:S02]  /*9840*/  LEA.HI.X.SX32 R25, R24, UR7, 0x1, P4 ;  /* 0x0000000718197c11 */ /* 0x000fe4000a0f0eff */
[----:B--2---:R-:W-:Y:S01]  /*9850*/  LEA R26, P3, R15, UR6, 0x1 ;  /* 0x000000060f1a7c11 */ /* 0x004fe2000f8608ff */
[----:B------:R-:W-:Y:S01]  /*9860*/  STL [R1+0x7b4], R27 ;  /* 0x0007b41b01007387 */ /* 0x000fe20000100800 */
[----:B------:R-:W-:-:S03]  /*9870*/  LEA R24, P4, R13, UR6, 0x1 ;  /* 0x000000060d187c11 */ /* 0x000fc6000f8808ff */
[----:B------:R1:W-:Y:S01]  /*9880*/  STL [R1+0x908], R26 ;  /* 0x0009081a01007387 */ /* 0x0003e20000100800 */
[----:B------:R-:W-:Y:S02]  /*9890*/  LEA.HI.X.SX32 R13, R13, UR7, 0x1, P4 ;  /* 0x000000070d0d7c11 */ /* 0x000fe4000a0f0eff */
[----:B0-----:R-:W-:Y:S01]  /*98a0*/  CS2R R28, SRZ ;  /* 0x00000000001c7805 */ /* 0x001fe2000001ff00 */
[----:B------:R0:W-:Y:S04]  /*98b0*/  STL [R1+0x608], R25 ;  /* 0x0006081901007387 */ /* 0x0001e80000100800 */
[----:B------:R2:W-:Y:S01]  /*98c0*/  STL [R1+0x7d4], R24 ;  /* 0x0007d41801007387 */ /* 0x0005e20000100800 */
[----:B-1----:R-:W-:-:S03]  /*98d0*/  CS2R R26, SRZ ;  /* 0x00000000001a7805 */ /* 0x002fc6000001ff00 */
[----:B------:R1:W-:Y:S01]  /*98e0*/  STL [R1+0x7bc], R23 ;  /* 0x0007bc1701007387 */ /* 0x0003e20000100800 */
[----:B0-----:R-:W-:Y:S02]  /*98f0*/  LEA R25, P5, R10, UR6, 0x1 ;  /* 0x000000060a197c11 */ /* 0x001fe4000f8a08ff */
[----:B--2---:R-:W-:-:S03]  /*9900*/  LEA.HI.X.SX32 R24, R22, UR7, 0x1, P6 ;  /* 0x0000000716187c11 */ /* 0x004fc6000b0f0eff */
[----:B------:R-:W-:Y:S01]  /*9910*/  STL [R1+0x90c], R25 ;  /* 0x00090c1901007387 */ /* 0x000fe20000100800 */
        /* <DEDUP_REMOVED lines=12> */
[----:B------:R-:W-:Y:S01]  /*99e0*/  STL [R1+0x7e4], R22 ;  /* 0x0007e41601007387 */ /* 0x000fe20000100800 */
[----:B------:R-:W-:Y:S02]  /*99f0*/  LEA.HI.X.SX32 R17, R15, UR7, 0x1, P3 ;  /* 0x000000070f117c11 */ /* 0x000fe400098f0eff */
[----:B--2---:R-:W-:Y:S01]  /*9a00*/  LEA R19, P2, R5, UR6, 0x1 ;  /* 0x0000000605137c11 */ /* 0x004fe2000f8408ff */
[----:B------:R-:W-:Y:S01]  /*9a10*/  STL [R1+0x7cc], R21 ;  /* 0x0007cc1501007387 */ /* 0x000fe20000100800 */
[----:B------:R-:W-:-:S03]  /*9a20*/  LEA R15, P3, R9, UR6, 0x1 ;  /* 0x00000006090f7c11 */ /* 0x000fc6000f8608ff */
[----:B------:R-:W-:Y:S04]  /*9a30*/  STL [R1+0x914], R19 ;  /* 0x0009141301007387 */ /* 0x000fe80000100800 */
[----:B------:R0:W-:Y:S04]  /*9a40*/  STL [R1+0x7d0], R17 ;  /* 0x0007d01101007387 */ /* 0x0001e80000100800 */
[----:B------:R1:W-:Y:S04]  /*9a50*/  STL [R1+0x7ec], R15 ;  /* 0x0007ec0f01007387 */ /* 0x0003e80000100800 */
[----:B------:R2:W-:Y:S01]  /*9a60*/  STL [R1+0x614], R13 ;  /* 0x0006140d01007387 */ /* 0x0005e20000100800 */
[----:B0-----:R-:W-:-:S02]  /*9a70*/  LEA R17, P4, R11, UR6, 0x1 ;  /* 0x000000060b117c11 */ /* 0x001fc4000f8808ff */
[----:B-1----:R-:W-:-:S03]  /*9a80*/  LEA.HI.X.SX32 R15, R10, UR7, 0x1, P5 ;  /* 0x000000070a0f7c11 */ /* 0x002fc6000a8f0eff */
        /* <DEDUP_REMOVED lines=11> */
[----:B------:R0:W-:Y:S01]  /*9b40*/  STL [R1+0x7fc], R10 ;  /* 0x0007fc0a01007387 */ /* 0x0001e20000100800 */
[----:B------:R-:W-:Y:S02]  /*9b50*/  LEA.HI.X.SX32 R0, R5, UR7, 0x1, P2 ;  /* 0x0000000705007c11 */ /* 0x000fe400090f0eff */
[----:B--2---:R-:W-:Y:S01]  /*9b60*/  LEA R2, P1, R20, UR6, 0x1 ;  /* 0x0000000614027c11 */ /* 0x004fe2000f8208ff */
[----:B------:R-:W-:Y:S01]  /*9b70*/  STL [R1+0x61c], R6 ;  /* 0x00061c0601007387 */ /* 0x000fe20000100800 */
[----:B------:R-:W-:Y:S01]  /*9b80*/  LEA.HI.X.SX32 R5, R9, UR7, 0x1, P3 ;  /* 0x0000000709057c11 */ /* 0x000fe200098f0eff */
[----:B------:R-:W-:Y:S01]  /*9b90*/  UIADD3 UR6, UR8, 0x8000, URZ ;  /* 0x0000800008067890 */ /* 0x000fe2000fffe03f */
[C---:B------:R-:W-:Y:S01]  /*9ba0*/  LOP3.LUT R9, R12.reuse, 0x10, RZ, 0x3c, !PT ;  /* 0x000000100c097812 */ /* 0x040fe200078e3cff */
[----:B------:R1:W-:Y:S01]  /*9bb0*/  STL [R1+0x920], R2 ;  /* 0x0009200201007387 */ /* 0x0003e20000100800 */
[C---:B------:R-:W-:Y:S01]  /*9bc0*/  LOP3.LUT R9, R12.reuse, 0x40, RZ, 0x3c, !PT ;  /* 0x000000400c097812 */ /* 0x040fe200078e3cff */
[----:B------:R-:W-:Y:S01]  /*9bd0*/  USHF.R.U32.HI UR6, URZ, 0x4, UR6 ;  /* 0x000000043f067899 */ /* 0x000fe20008011606 */
[C---:B0-----:R-:W-:Y:S01]  /*9be0*/  LOP3.LUT R10, R12.reuse, 0x30, RZ, 0x3c, !PT ;  /* 0x000000300c0a7812 */ /* 0x041fe200078e3cff */
[----:B------:R0:W-:Y:S01]  /*9bf0*/  STL [R1+0x7e8], R0 ;  /* 0x0007e80001007387 */ /* 0x0001e20000100800 */
[C---:B------:R-:W-:Y:S01]  /*9c00*/  LOP3.LUT R10, R12.reuse, 0x60, RZ, 0x3c, !PT ;  /* 0x000000600c0a7812 */ /* 0x040fe200078e3cff */
[----:B------:R-:W-:Y:S01]  /*9c10*/  USGXT.U32 UR12, UR6, 0xe ;  /* 0x0000000e060c789a */ /* 0x000fe20008000000 */
[----:B------:R-:W-:Y:S01]  /*9c20*/  LOP3.LUT R9, R12, 0x70, RZ, 0x3c, !PT ;  /* 0x000000700c097812 */ /* 0x000fe200078e3cff */
[----:B------:R2:W-:Y:S01]  /*9c30*/  STL [R1+0x620], R5 ;  /* 0x0006200501007387 */ /* 0x0005e20000100800 */
[----:B------:R-:W-:Y:S01]  /*9c40*/  UIADD3 UR6, UP1, UR14, 0x2, URZ ;  /* 0x000000020e067890 */ /* 0x000fe2000ff3e03f */
[----:B-1----:R-:W-:Y:S01]  /*9c50*/  LEA.HI.X.SX32 R2, R11, UR7, 0x1, P4 ;  /* 0x000000070b027c11 */ /* 0x002fe2000a0f0eff */
[----:B------:R-:W-:Y:S01]  /*9c60*/  UIADD3 UR9, UP0, UR12, 0x80, URZ ;  /* 0x000000800c097890 */ /* 0x000fe2000ff1e03f */
[----:B------:R-:W-:Y:S01]  /*9c70*/  IMAD.U32 R6, RZ, RZ, UR13 ;  /* 0x0000000dff067e24 */ /* 0x000fe2000f8e00ff */
[----:B------:R-:W-:Y:S01]  /*9c80*/  UMOV UR13, 0x40000040 ;  /* 0x40000040000d7882 */ /* 0x000fe20000000000 */
[----:B0-----:R-:W-:Y:S01]  /*9c90*/  LEA.HI.X.SX32 R0, R14, UR7, 0x1, P5 ;  /* 0x000000070e007c11 */ /* 0x001fe2000a8f0eff */
[----:B------:R0:W-:Y:S01]  /*9ca0*/  STL [R1+0x7f0], R2 ;  /* 0x0007f00201007387 */ /* 0x0001e20000100800 */
[----:B--2---:R-:W-:-:S03]  /*9cb0*/  LEA.HI.X.SX32 R5, R16, UR7, 0x1, P6 ;  /* 0x0000000710057c11 */ /* 0x004fc6000b0f0eff */
[----:B------:R1:W-:Y:S04]  /*9cc0*/  STL [R1+0x624], R0 ;  /* 0x0006240001007387 */ /* 0x0003e80000100800 */
[----:B------:R2:W-:Y:S01]  /*9cd0*/  STL [R1+0x7f8], R5 ;  /* 0x0007f80501007387 */ /* 0x0005e20000100800 */
[----:B0-----:R-:W-:Y:S02]  /*9ce0*/  LEA.HI.X.SX32 R2, R18, UR7, 0x1, P0 ;  /* 0x0000000712027c11 */ /* 0x001fe400080f0eff */
[----:B-1----:R-:W-:-:S03]  /*9cf0*/  LEA.HI.X.SX32 R0, R20, UR7, 0x1, P1 ;  /* 0x0000000714007c11 */ /* 0x002fc600088f0eff */
[----:B------:R0:W-:Y:S01]  /*9d00*/  STL [R1+0x628], R2 ;  /* 0x0006280201007387 */ /* 0x0001e20000100800 */
[----:B------:R-:W-:Y:S01]  /*9d10*/  UIADD3.X UR7, UR5, -0x7fffffe0, URZ, UP1, !UPT ;  /* 0x8000002005077890 */ /* 0x000fe20008ffe43f */
[----:B--2---:R-:W-:Y:S02]  /*9d20*/  LOP3.LUT R5, R206, 0x1f, RZ, 0xc0, !PT ;  /* 0x0000001fce057812 */ /* 0x004fe400078ec0ff */
[----:B------:R1:W-:Y:S01]  /*9d30*/  STL [R1+0x800], R0 ;  /* 0x0008000001007387 */ /* 0x0003e20000100800 */
[----:B------:R-:W-:Y:S02]  /*9d40*/  UIADD3.X UR5, UR4, 0x40000040, URZ, UP0, !UPT ;  /* 0x4000004004057890 */ /* 0x000fe400087fe43f */
[----:B------:R-:W-:Y:S01]  /*9d50*/  UIADD3.64 UR26, UR6, 0x3fe, URZ ;  /* 0x000003fe061a7897 */ /* 0x000fe2000fffe03f */
[----:B------:R2:W-:Y:S01]  /*9d60*/  STL [R1+0x400], RZ ;  /* 0x000400ff01007387 */ /* 0x0005e20000100800 */
[----:B------:R-:W-:Y:S01]  /*9d70*/  UMOV UR4, UR9 ;  /* 0x0000000900047c82 */ /* 0x000fe20008000000 */
[----:B0-----:R-:W0:Y:S01]  /*9d80*/  LDC R2, c[0x0][0x23c] ;  /* 0x00008f00ff027b82 */ /* 0x001e220000000800 */
[----:B------:R-:W-:Y:S01]  /*9d90*/  UIADD3.64 UR30, UR6, 0x400, URZ ;  /* 0x00000400061e7897 */ /* 0x000fe2000fffe03f */
[----:B------:R2:W-:Y:S01]  /*9da0*/  STL [R1+0x404], RZ ;  /* 0x000404ff01007387 */ /* 0x0005e20000100800 */
[----:B------:R-:W-:-:S02]  /*9db0*/  UIADD3.64 UR16, UR4, 0x80, URZ ;  /* 0x0000008004107897 */ /* 0x000fc4000fffe03f */
[----:B------:R-:W-:Y:S01]  /*9dc0*/  UIADD3.64 UR20, UR4, 0x100, URZ ;  /* 0x0000010004147897 */ /* 0x000fe2000fffe03f */
[----:B------:R2:W-:Y:S04]  /*9dd0*/  STL [R1+0x408], RZ ;  /* 0x000408ff01007387 */ /* 0x0005e80000100800 */
[----:B------:R2:W-:Y:S04]  /*9de0*/  STL [R1+0x40c], RZ ;  /* 0x00040cff01007387 */ /* 0x0005e80000100800 */
[----:B------:R2:W-:Y:S04]  /*9df0*/  STL [R1+0x410], RZ ;  /* 0x000410ff01007387 */ /* 0x0005e80000100800 */
[----:B------:R2:W-:Y:S04]  /*9e00*/  STL [R1+0x414], RZ ;  /* 0x000414ff01007387 */ /* 0x0005e80000100800 */
[----:B------:R2:W-:Y:S01]  /*9e10*/  STL [R1+0x418], RZ ;  /* 0x000418ff01007387 */ /* 0x0005e20000100800 */
[----:B0-----:R-:W-:-:S03]  /*9e20*/  IMAD.SHL.U32 R13, R2, 0x20, RZ ;  /* 0x00000020020d7824 */ /* 0x001fc600078e00ff */
[----:B------:R2:W-:Y:S01]  /*9e30*/  STL [R1+0x41c], RZ ;  /* 0x00041cff01007387 */ /* 0x0005e20000100800 */
[----:B------:R-:W-:Y:S01]  /*9e40*/  IMAD R2, R5, R2, RZ ;  /* 0x0000000205027224 */ /* 0x000fe200078e02ff */
[C---:B------:R-:W-:Y:S02]  /*9e50*/  LOP3.LUT R5, R12.reuse, 0x20, RZ, 0x3c, !PT ;  /* 0x000000200c057812 */ /* 0x040fe400078e3cff */
[----:B------:R2:W-:Y:S01]  /*9e60*/  STL [R1+0x420], RZ ;  /* 0x000420ff01007387 */ /* 0x0005e20000100800 */
[----:B------:R-:W-:Y:S02]  /*9e70*/  LOP3.LUT R5, R12, 0x50, RZ, 0x3c, !PT ;  /* 0x000000500c057812 */ /* 0x000fe400078e3cff */
[----:B-1----:R-:W-:Y:S01]  /*9e80*/  SHF.R.S32.HI R0, RZ, 0x1f, R2 ;  /* 0x0000001fff007819 */ /* 0x002fe20000011402 */
[----:B------:R2:W-:Y:S01]  /*9e90*/  STL [R1+0x424], RZ ;  /* 0x000424ff01007387 */ /* 0x0005e20000100800 */
[----:B------:R-:W-:Y:S02]  /*9ea0*/  LOP3.LUT R5, R3, 0x20, RZ, 0x3c, !PT ;  /* 0x0000002003057812 */ /* 0x000fe400078e3cff */
[C---:B------:R-:W-:Y:S01]  /*9eb0*/  SHF.L.U64.HI R0, R2.reuse, 0x1, R0 ;  /* 0x0000000102007819 */ /* 0x040fe20000010200 */
[----:B------:R2:W-:Y:S01]  /*9ec0*/  STL [R1+0x428], RZ ;  /* 0x000428ff01007387 */ /* 0x0005e20000100800 */
[----:B------:R-:W-:-:S03]  /*9ed0*/  IMAD.SHL.U32 R2, R2, 0x2, RZ ;  /* 0x0000000202027824 */ /* 0x000fc600078e00ff */
        /* <DEDUP_REMOVED lines=245> */
[----:B------:R2:W-:Y:S04]  /*ae30*/  STL [R1], RZ ;  /* 0x000000ff01007387 */ /* 0x0005e80000100800 */
        /* <DEDUP_REMOVED lines=126> */
[----:B------:R2:W-:Y:S02]  /*b620*/  STL [R1+0x1fc], RZ ;  /* 0x0001fcff01007387 */ /* 0x0005e40000100800 */
.L_x_1:
[----:B------:R-:W0:Y:S01]  /*b630*/  LDC R9, c[0x0][0x238] ;  /* 0x00008e00ff097b82 */ /* 0x000e220000000800 */
[C---:B------:R-:W-:Y:S01]  /*b640*/  ISETP.GT.AND P0, PT, R6.reuse, 0x1, PT ;  /* 0x000000010600780c */ /* 0x040fe20003f04270 */
[----:B------:R-:W-:Y:S01]  /*b650*/  IMAD.MOV.U32 R5, RZ, RZ, R4 ;  /* 0x000000ffff057224 */ /* 0x000fe200078e0004 */
[----:B-----5:R-:W-:Y:S01]  /*b660*/  PRMT R16, RZ, 0x7610, R16 ;  /* 0x00007610ff107816 */ /* 0x020fe20000000010 */
[----:B------:R-:W-:Y:S01]  /*b670*/  IMAD.MOV.U32 R4, RZ, RZ, R8 ;  /* 0x000000ffff047224 */ /* 0x000fe200078e0008 */
[C---:B------:R-:W-:Y:S01]  /*b680*/  ISETP.GT.AND P1, PT, R6.reuse, 0x2, PT ;  /* 0x000000020600780c */ /* 0x040fe20003f24270 */
[----:B------:R-:W-:Y:S02]  /*b690*/  STL [R1+0xf78], R232 ;  /* 0x000f78e801007387 */ /* 0x000fe40000100800 */
[----:B------:R-:W1:Y:S01]  /*b6a0*/  LDC R13, c[0x0][0x238] ;  /* 0x00008e00ff0d7b82 */ /* 0x000e620000000800 */
[----:B------:R-:W-:Y:S01]  /*b6b0*/  PRMT R20, RZ, 0x7610, R20 ;  /* 0x00007610ff147816 */ /* 0x000fe20000000014 */
[----:B------:R-:W-:Y:S01]  /*b6c0*/  STL [R1+0xf74], R231 ;  /* 0x000f74e701007387 */ /* 0x000fe20000100800 */
[----:B------:R-:W-:-:S02]  /*b6d0*/  ISETP.GT.AND P2, PT, R6, 0x8, PT ;  /* 0x000000080600780c */ /* 0x000fc40003f44270 */
[----:B------:R-:W-:Y:S01]  /*b6e0*/  PRMT R11, RZ, 0x7610, R11 ;  /* 0x00007610ff0b7816 */ /* 0x000fe2000000000b */
[----:B------:R-:W-:Y:S01]  /*b6f0*/  STL [R1+0xf70], R230 ;  /* 0x000f70e601007387 */ /* 0x000fe20000100800 */
[----:B------:R-:W-:Y:S02]  /*b700*/  PRMT R152, RZ, 0x7610, R152 ;  /* 0x00007610ff987816 */ /* 0x000fe40000000098 */
[----:B------:R-:W-:Y:S01]  /*b710*/  PRMT R10, RZ, 0x7610, R10 ;  /* 0x00007610ff0a7816 */ /* 0x000fe2000000000a */
[----:B------:R-:W-:Y:S01]  /*b720*/  STL [R1+0xf6c], R229 ;  /* 0x000f6ce501007387 */ /* 0x000fe20000100800 */
[----:B------:R-:W-:-:S03]  /*b730*/  PRMT R14, RZ, 0x7610, R14 ;  /* 0x00007610ff0e7816 */ /* 0x000fc6000000000e */
[----:B------:R-:W-:Y:S01]  /*b740*/  STL [R1+0xf68], R228 ;  /* 0x000f68e401007387 */ /* 0x000fe20000100800 */
[----:B0-----:R-:W-:-:S03]  /*b750*/  IMAD.WIDE R8, R9, 0x2, R4 ;  /* 0x0000000209087825 */ /* 0x001fc600078e0204 */
[----:B------:R-:W-:Y:S04]  /*b760*/  STL [R1+0xf64], R227 ;  /* 0x000f64e301007387 */ /* 0x000fe80000100800 */
[----:B------:R0:W3:Y:S01]  /*b770*/  @P0 LDG.E.U16 R16, desc[UR10][R8.64] ;  /* 0x0000000a08100981 */ /* 0x0000e2000c1e1500 */
[----:B-1----:R-:W-:-:S03]  /*b780*/  IMAD.SHL.U32 R13, R13, 0x2, RZ ;  /* 0x000000020d0d7824 */ /* 0x002fc600078e00ff */
[----:B------:R-:W-:Y:S01]  /*b790*/  STL [R1+0xf60], R226 ;  /* 0x000f60e201007387 */ /* 0x000fe20000100800 */
[----:B------:R-:W-:-:S03]  /*b7a0*/  ISETP.GT.AND P0, PT, R6, RZ, PT ;  /* 0x000000ff0600720c */ /* 0x000fc60003f04270 */
[----:B------:R-:W-:Y:S01]  /*b7b0*/  STL [R1+0xf5c], R225 ;  /* 0x000f5ce101007387 */ /* 0x000fe20000100800 */
[----:B0-----:R-:W-:Y:S02]  /*b7c0*/  IMAD.WIDE R8, R13, 0x2, R4 ;  /* 0x000000020d087825 */ /* 0x001fe400078e0204 */
[----:B------:R-:W0:Y:S01]  /*b7d0*/  LDC R13, c[0x0][0x238] ;  /* 0x00008e00ff0d7b82 */ /* 0x000e220000000800 */
[----:B------:R-:W-:Y:S04]  /*b7e0*/  STL [R1+0xf58], R224 ;  /* 0x000f58e001007387 */ /* 0x000fe80000100800 */
[----:B------:R1:W4:Y:S04]  /*b7f0*/  @P1 LDG.E.U16 R20, desc[UR10][R8.64] ;  /* 0x0000000a08141981 */ /* 0x000328000c1e1500 */
[----:B------:R-:W2:Y:S01]  /*b800*/  @P0 LDG.E.U16 R10, desc[UR10][R4.64] ;  /* 0x0000000a040a0981 */ /* 0x000ea2000c1e1500 */
[----:B0-----:R-:W-:-:S03]  /*b810*/  IMAD.SHL.U32 R13, R13, 0x8, RZ ;  /* 0x000000080d0d7824 */ /* 0x001fc600078e00ff */
[----:B------:R-:W-:Y:S01]  /*b820*/  STL [R1+0xf54], R223 ;  /* 0x000f54df01007387 */ /* 0x000fe20000100800 */
[----:B-1----:R-:W-:Y:S01]  /*b830*/  IMAD.WIDE R8, R13, 0x2, R4 ;  /* 0x000000020d087825 */ /* 0x002fe200078e0204 */
[C---:B------:R-:W-:Y:S01]  /*b840*/  ISETP.GT.AND P1, PT, R6.reuse, 0x3, PT ;  /* 0x000000030600780c */ /* 0x040fe20003f24270 */
[----:B------:R-:W0:Y:S01]  /*b850*/  LDC R13, c[0x0][0x238] ;  /* 0x00008e00ff0d7b82 */ /* 0x000e220000000800 */
[----:B------:R-:W-:Y:S01]  /*b860*/  ISETP.GT.AND P0, PT, R6, 0x10, PT ;  /* 0x000000100600780c */ /* 0x000fe20003f04270 */
[----:B------:R-:W-:Y:S04]  /*b870*/  STL [R1+0xf50], R222 ;  /* 0x000f50de01007387 */ /* 0x000fe80000100800 */
[----:B------:R1:W3:Y:S04]  /*b880*/  @P2 LDG.E.U16 R11, desc[UR10][R8.64] ;  /* 0x0000000a080b2981 */ /* 0x0002e8000c1e1500 */
[----:B------:R-:W-:Y:S01]  /*b890*/  STL [R1+0xf4c], R221 ;  /* 0x000f4cdd01007387 */ /* 0x000fe20000100800 */
[----:B------:R-:W-:-:S03]  /*b8a0*/  PRMT R15, RZ, 0x7610, R15 ;  /* 0x00007610ff0f7816 */ /* 0x000fc6000000000f */
[----:B------:R-:W-:Y:S04]  /*b8b0*/  STL [R1+0xf48], R220 ;  /* 0x000f48dc01007387 */ /* 0x000fe80000100800 */
[----:B------:R-:W-:Y:S04]  /*b8c0*/  STL [R1+0xf44], R219 ;  /* 0x000f44db01007387 */ /* 0x000fe80000100800 */
[----:B------:R-:W-:Y:S01]  /*b8d0*/  STL [R1+0xf40], R217 ;  /* 0x000f40d901007387 */ /* 0x000fe20000100800 */
[----:B0-----:R-:W-:-:S03]  /*b8e0*/  IMAD R13, R13, 0x3, RZ ;  /* 0x000000030d0d7824 */ /* 0x001fc600078e02ff */
[----:B------:R-:W-:Y:S01]  /*b8f0*/  STL [R1+0xf3c], R216 ;  /* 0x000f3cd801007387 */ /* 0x000fe20000100800 */
[----:B-1----:R-:W-:Y:S02]  /*b900*/  IMAD.WIDE R8, R13, 0x2, R4 ;  /* 0x000000020d087825 */ /* 0x002fe400078e0204 */
[----:B------:R-:W0:Y:S01]  /*b910*/  LDC R13, c[0x0][0x238] ;  /* 0x00008e00ff0d7b82 */ /* 0x000e220000000800 */
[----:B------:R-:W-:Y:S04]  /*b920*/  STL [R1+0xf38], R215 ;  /* 0x000f38d701007387 */ /* 0x000fe80000100800 */
[----:B------:R1:W4:Y:S01]  /*b930*/  @P1 LDG.E.U16 R152, desc[UR10][R8.64] ;  /* 0x0000000a08981981 */ /* 0x000322000c1e1500 */
[----:B0-----:R-:W-:-:S03]  /*b940*/  IMAD.SHL.U32 R13, R13, 0x10, RZ ;  /* 0x000000100d0d7824 */ /* 0x001fc600078e00ff */
[----:B------:R-:W-:Y:S01]  /*b950*/  STL [R1+0xf34], R214 ;  /* 0x000f34d601007387 */ /* 0x000fe20000100800 */
[----:B-1----:R-:W-:Y:S01]  /*b960*/  IMAD.WIDE R8, R13, 0x2, R4 ;  /* 0x000000020d087825 */ /* 0x002fe200078e0204 */
[----:B------:R-:W-:Y:S01]  /*b970*/  ISETP.GT.AND P1, PT, R6, 0x18, PT ;  /* 0x000000180600780c */ /* 0x000fe20003f24270 */
[----:B------:R-:W0:Y:S01]  /*b980*/  LDC R13, c[0x0][0x238] ;  /* 0x00008e00ff0d7b82 */ /* 0x000e220000000800 */
[----:B------:R-:W-:Y:S04]  /*b990*/  STL [R1+0xf30], R213 ;  /* 0x000f30d501007387 */ /* 0x000fe80000100800 */
[----:B------:R1:W4:Y:S04]  /*b9a0*/  @P0 LDG.E.U16 R14, desc[UR10][R8.64] ;  /* 0x0000000a080e0981 */ /* 0x000328000c1e1500 */
[----:B------:R-:W-:Y:S04]  /*b9b0*/  STL [R1+0xf2c], R212 ;  /* 0x000f2cd401007387 */ /* 0x000fe80000100800 */
[----:B------:R-:W-:Y:S04]  /*b9c0*/  STL [R1+0xf28], R211 ;  /* 0x000f28d301007387 */ /* 0x000fe80000100800 */
[----:B------:R-:W-:Y:S04]  /*b9d0*/  STL [R1+0xf24], R210 ;  /* 0x000f24d201007387 */ /* 0x000fe80000100800 */
[----:B------:R-:W-:Y:S01]  /*b9e0*/  STL [R1+0xf20], R209 ;  /* 0x000f20d101007387 */ /* 0x000fe20000100800 */
[----:B0-----:R-:W-:-:S03]  /*b9f0*/  IMAD R13, R13, 0x18, RZ ;  /* 0x000000180d0d7824 */ /* 0x001fc600078e02ff */
[----:B------:R0:W-:Y:S01]  /*ba00*/  STL [R1+0xc54], R149 ;  /* 0x000c549501007387 */ /* 0x0001e20000100800 */
[----:B-1----:R-:W-:-:S03]  /*ba10*/  IMAD.WIDE R8, R13, 0x2, R4 ;  /* 0x000000020d087825 */ /* 0x002fc600078e0204 */
[----:B------:R-:W-:Y:S01]  /*ba20*/  STL [R1+0xc50], R150 ;  /* 0x000c509601007387 */ /* 0x000fe20000100800 */
[----:B------:R-:W1:Y:S03]  /*ba30*/  LDC R13, c[0x0][0x238] ;  /* 0x00008e00ff0d7b82 */ /* 0x000e660000000800 */
[----:B------:R1:W4:Y:S04]  /*ba40*/  @P1 LDG.E.U16 R15, desc[UR10][R8.64] ;  /* 0x0000000a080f1981 */ /* 0x000328000c1e1500 */
[----:B------:R-:W-:Y:S01]  /*ba50*/  STL [R1+0xc4c], R151 ;  /* 0x000c4c9701007387 */ /* 0x000fe20000100800 */
[----:B------:R-:W-:Y:S01]  /*ba60*/  ISETP.GT.AND P0, PT, R6, 0x4, PT ;  /* 0x000000040600780c */ /* 0x000fe20003f04270 */
[----:B0-----:R-:W0:Y:S02]  /*ba70*/  LDC R149, c[0x0][0x238] ;  /* 0x00008e00ff957b82 */ /* 0x001e240000000800 */
[----:B------:R-:W-:Y:S04]  /*ba80*/  STL [R1+0xb88], R207 ;  /* 0x000b88cf01007387 */ /* 0x000fe80000100800 */
[----:B------:R1:W-:Y:S02]  /*ba90*/  STL [R1+0xb80], R7 ;  /* 0x000b800701007387 */ /* 0x0003e40000100800 */
[----:B-1----:R-:W-:Y:S01]  /*baa0*/  IMAD.SHL.U32 R13, R13, 0x4, RZ ;  /* 0x000000040d0d7824 */ /* 0x002fe200078e00ff */
[----:B------:R-:W1:Y:S03]  /*bab0*/  LDC R7, c[0x0][0x238] ;  /* 0x00008e00ff077b82 */ /* 0x000e660000000800 */
[----:B------:R-:W-:-:S05]  /*bac0*/  IMAD.WIDE R8, R13, 0x2, R4 ;  /* 0x000000020d087825 */ /* 0x000fca00078e0204 */
[----:B------:R-:W0:Y:S01]  /*bad0*/  LDC R13, c[0x0][0x238] ;  /* 0x00008e00ff0d7b82 */ /* 0x000e220000000800 */
[----:B------:R-:W-:Y:S02]  /*bae0*/  ISETP.GT.AND P1, PT, R6, 0x5, PT ;  /* 0x000000050600780c */ /* 0x000fe40003f24270 */
[----:B------:R-:W-:Y:S02]  /*baf0*/  PRMT R156, RZ, 0x7610, R156 ;  /* 0x00007610ff9c7816 */ /* 0x000fe4000000009c */
[----:B------:R-:W-:-:S04]  /*bb00*/  PRMT R160, RZ, 0x7610, R160 ;  /* 0x00007610ffa07816 */ /* 0x000fc800000000a0 */
[----:B------:R0:W4:Y:S01]  /*bb10*/  @P0 LDG.E.U16 R156, desc[UR10][R8.64] ;  /* 0x0000000a089c0981 */ /* 0x000122000c1e1500 */
[----:B-1----:R-:W-:Y:S02]  /*bb20*/  IMAD R7, R7, 0x9, RZ ;  /* 0x0000000907077824 */ /* 0x002fe400078e02ff */
[----:B0-----:R-:W-:-:S04]  /*bb30*/  IMAD R13, R13, 0x5, RZ ;  /* 0x000000050d0d7824 */ /* 0x001fc800078e02ff */
[----:B------:R-:W-:Y:S01]  /*bb40*/  IMAD.WIDE R8, R13, 0x2, R4 ;  /* 0x000000020d087825 */ /* 0x000fe200078e0204 */
[C---:B------:R-:W-:Y:S02]  /*bb50*/  ISETP.GT.AND P2, PT, R6.reuse, 0x9, PT ;  /* 0x000000090600780c */ /* 0x040fe40003f44270 */
[----:B------:R-:W-:Y:S02]  /*bb60*/  PRMT R17, RZ, 0x7610, R17 ;  /* 0x00007610ff117816 */ /* 0x000fe40000000011 */
[----:B------:R-:W-:Y:S01]  /*bb70*/  PRMT R164, RZ, 0x7610, R164 ;  /* 0x00007610ffa47816 */ /* 0x000fe200000000a4 */
[----:B------:R0:W4:Y:S01]  /*bb80*/  @P1 LDG.E.U16 R160, desc[UR10][R8.64] ;  /* 0x0000000a08a01981 */ /* 0x000122000c1e1500 */
[----:B------:R-:W-:Y:S02]  /*bb90*/  ISETP.GT.AND P0, PT, R6, 0x6, PT ;  /* 0x000000060600780c */ /* 0x000fe40003f04270 */
[----:B------:R-:W-:Y:S02]  /*bba0*/  PRMT R18, RZ, 0x7610, R18 ;  /* 0x00007610ff127816 */ /* 0x000fe40000000012 */
[----:B------:R-:W-:-:S02]  /*bbb0*/  PRMT R19, RZ, 0x7610, R19 ;  /* 0x00007610ff137816 */ /* 0x000fc40000000013 */
[----:B------:R-:W-:Y:S02]  /*bbc0*/  PRMT R168, RZ, 0x7610, R168 ;  /* 0x00007610ffa87816 */ /* 0x000fe400000000a8 */
[----:B------:R-:W-:Y:S01]  /*bbd0*/  PRMT R21, RZ, 0x7610, R21 ;  /* 0x00007610ff157816 */ /* 0x000fe20000000015 */
[----:B0-----:R-:W-:Y:S01]  /*bbe0*/  IMAD.WIDE R8, R7, 0x2, R4 ;  /* 0x0000000207087825 */ /* 0x001fe200078e0204 */
[----:B------:R-:W-:Y:S01]  /*bbf0*/  PRMT R153, RZ, 0x7610, R153 ;  /* 0x00007610ff997816 */ /* 0x000fe20000000099 */
[----:B------:R-:W0:Y:S01]  /*bc00*/  LDC R7, c[0x0][0x238] ;  /* 0x00008e00ff077b82 */ /* 0x000e220000000800 */
[----:B------:R-:W-:Y:S02]  /*bc10*/  PRMT R157, RZ, 0x7610, R157 ;  /* 0x00007610ff9d7816 */ /* 0x000fe4000000009d */
[----:B------:R-:W-:Y:S01]  /*bc20*/  PRMT R22, RZ, 0x7610, R22 ;  /* 0x00007610ff167816 */ /* 0x000fe20000000016 */
[----:B------:R1:W4:Y:S01]  /*bc30*/  @P2 LDG.E.U16 R17, desc[UR10][R8.64] ;  /* 0x0000000a08112981 */ /* 0x000322000c1e1500 */
[----:B------:R-:W-:-:S02]  /*bc40*/  PRMT R23, RZ, 0x7610, R23 ;  /* 0x00007610ff177816 */ /* 0x000fc40000000017 */
[----:B------:R-:W-:Y:S02]  /*bc50*/  PRMT R161, RZ, 0x7610, R161 ;  /* 0x00007610ffa17816 */ /* 0x000fe400000000a1 */
[----:B------:R-:W-:Y:S02]  /*bc60*/  PRMT R165, RZ, 0x7610, R165 ;  /* 0x00007610ffa57816 */ /* 0x000fe400000000a5 */
[----:B------:R-:W-:Y:S02]  /*bc70*/  PRMT R169, RZ, 0x7610, R169 ;  /* 0x00007610ffa97816 */ /* 0x000fe400000000a9 */
[----:B------:R-:W-:Y:S02]  /*bc80*/  PRMT R154, RZ, 0x7610, R154 ;  /* 0x00007610ff9a7816 */ /* 0x000fe4000000009a */
[----:B------:R-:W-:Y:S02]  /*bc90*/  PRMT R158, RZ, 0x7610, R158 ;  /* 0x00007610ff9e7816 */ /* 0x000fe4000000009e */
[----:B------:R-:W-:-:S02]  /*bca0*/  PRMT R155, RZ, 0x7610, R155 ;  /* 0x00007610ff9b7816 */ /* 0x000fc4000000009b */
[----:B------:R-:W-:Y:S02]  /*bcb0*/  PRMT R162, RZ, 0x7610, R162 ;  /* 0x00007610ffa27816 */ /* 0x000fe400000000a2 */
[----:B------:R-:W-:Y:S02]  /*bcc0*/  PRMT R166, RZ, 0x7610, R166 ;  /* 0x00007610ffa67816 */ /* 0x000fe400000000a6 */
[----:B------:R-:W-:Y:S01]  /*bcd0*/  PRMT R170, RZ, 0x7610, R170 ;  /* 0x00007610ffaa7816 */ /* 0x000fe200000000aa */
[----:B0-----:R-:W-:Y:S01]  /*bce0*/  IMAD R7, R7, 0x6, RZ ;  /* 0x0000000607077824 */ /* 0x001fe200078e02ff */
[----:B------:R-:W-:Y:S02]  /*bcf0*/  PRMT R159, RZ, 0x7610, R159 ;  /* 0x00007610ff9f7816 */ /* 0x000fe4000000009f */
[----:B------:R-:W-:Y:S01]  /*bd00*/  PRMT R163, RZ, 0x7610, R163 ;  /* 0x00007610ffa37816 */ /* 0x000fe200000000a3 */
[----:B-1----:R-:W-:Y:S01]  /*bd10*/  IMAD.WIDE R8, R7, 0x2, R4 ;  /* 0x0000000207087825 */ /* 0x002fe200078e0204 */
[----:B------:R-:W0:Y:S01]  /*bd20*/  S2R R232, SR_TID.X ;  /* 0x0000000000e87919 */ /* 0x000e220000002100 */
[----:B------:R-:W1:Y:S03]  /*bd30*/  LDC R7, c[0x0][0x238] ;  /* 0x00008e00ff077b82 */ /* 0x000e660000000800 */
[----:B------:R2:W4:Y:S01]  /*bd40*/  @P0 LDG.E.U16 R164, desc[UR10][R8.64] ;  /* 0x0000000a08a40981 */ /* 0x000522000c1e1500 */
[----:B------:R-:W-:-:S03]  /*bd50*/  IMAD R149, R149, 0x1e, RZ ;  /* 0x0000001e95957824 */ /* 0x000fc600078e02ff */
[----:B------:R-:W3:Y:S01]  /*bd60*/  LDL.LU R13, [R1+0x650] ;  /* 0x00065000010d7983 */ /* 0x000ee20000300800 */
[----:B-1----:R-:W-:-:S04]  /*bd70*/  IMAD R7, R7, 0x11, RZ ;  /* 0x0000001107077824 */ /* 0x002fc800078e02ff */
[----:B--2---:R-:W-:Y:S02]  /*bd80*/  IMAD.WIDE R8, R7, 0x2, R4 ;  /* 0x0000000207087825 */ /* 0x004fe400078e0204 */
[----:B------:R-:W1:Y:S01]  /*bd90*/  LDC R7, c[0x0][0x238] ;  /* 0x00008e00ff077b82 */ /* 0x000e620000000800 */
[----:B------:R-:W-:-:S13]  /*bda0*/  ISETP.GT.AND P1, PT, R6, 0x11, PT ;  /* 0x000000110600780c */ /* 0x000fda0003f24270 */
[----:B------:R2:W4:Y:S01]  /*bdb0*/  @P1 LDG.E.U16 R18, desc[UR10][R8.64] ;  /* 0x0000000a08121981 */ /* 0x000522000c1e1500 */
        /* <DEDUP_REMOVED lines=83> */
[C---:B------:R-:W-:Y:S02]  /*c2f0*/  ISETP.GT.AND P1, PT, R6.reuse, 0x1c, PT ;  /* 0x0000001c0600780c */ /* 0x040fe40003f24270 */
[----:B------:R-:W-:-:S11]  /*c300*/  ISETP.GT.AND P0, PT, R6, 0x1d, PT ;  /* 0x0000001d0600780c */ /* 0x000fd60003f04270 */
[----:B------:R2:W4:Y:S01]  /*c310*/  @P1 LDG.E.U16 R159, desc[UR10][R8.64] ;  /* 0x0000000a089f1981 */ /* 0x000522000c1e1500 */
[----:B-1----:R-:W-:-:S04]  /*c320*/  IMAD R7, R7, 0x1d, RZ ;  /* 0x0000001d07077824 */ /* 0x002fc800078e02ff */
[----:B--2---:R-:W-:Y:S01]  /*c330*/  IMAD.WIDE R8, R7, 0x2, R4 ;  /* 0x0000000207087825 */ /* 0x004fe200078e0204 */
[----:B------:R-:W-:Y:S01]  /*c340*/  ISETP.GT.AND P1, PT, R6, 0x1e, PT ;  /* 0x0000001e0600780c */ /* 0x000fe20003f24270 */
[----:B------:R-:W2:Y:S04]  /*c350*/  LDL.LU R7, [R1+0x84c] ;  /* 0x00084c0001077983 */ /* 0x000ea80000300800 */
[----:B------:R1:W4:Y:S01]  /*c360*/  @P0 LDG.E.U16 R163, desc[UR10][R8.64] ;  /* 0x0000000a08a30981 */ /* 0x000322000c1e1500 */
[----:B------:R-:W-:-:S03]  /*c370*/  PRMT R167, RZ, 0x7610, R167 ;  /* 0x00007610ffa77816 */ /* 0x000fc600000000a7 */
[----:B------:R-:W4:Y:S01]  /*c380*/  LDL R151, [R1+0x64c] ;  /* 0x00064c0001977983 */ /* 0x000f220000100800 */
[----:B-1----:R-:W-:Y:S02]  /*c390*/  IMAD.WIDE R8, R149, 0x2, R4 ;  /* 0x0000000295087825 */ /* 0x002fe400078e0204 */
[----:B------:R-:W1:Y:S01]  /*c3a0*/  LDC R149, c[0x0][0x238] ;  /* 0x00008e00ff957b82 */ /* 0x000e620000000800 */
[----:B------:R-:W-:Y:S01]  /*c3b0*/  ISETP.GT.AND P0, PT, R6, 0x1f, PT ;  /* 0x0000001f0600780c */ /* 0x000fe20003f04270 */
[----:B------:R-:W-:Y:S01]  /*c3c0*/  STL [R1+0xb8c], R4 ;  /* 0x000b8c0401007387 */ /* 0x000fe20000100800 */
[----:B------:R-:W-:-:S03]  /*c3d0*/  PRMT R173, RZ, 0x7610, R173 ;  /* 0x00007610ffad7816 */ /* 0x000fc600000000ad */
[----:B------:R0:W4:Y:S04]  /*c3e0*/  @P1 LDG.E.U16 R167, desc[UR10][R8.64] ;  /* 0x0000000a08a71981 */ /* 0x000128000c1e1500 */
[----:B------:R3:W-:Y:S01]  /*c3f0*/  STL [R1+0xb84], R5 ;  /* 0x000b840501007387 */ /* 0x0007e20000100800 */
[----:B-1----:R-:W-:-:S04]  /*c400*/  IMAD R149, R149, 0x1f, RZ ;  /* 0x0000001f95957824 */ /* 0x002fc800078e02ff */
[----:B0-----:R-:W-:Y:S02]  /*c410*/  IMAD.WIDE R8, R149, 0x2, R4 ;  /* 0x0000000295087825 */ /* 0x001fe400078e0204 */
[----:B---3--:R-:W3:Y:S01]  /*c420*/  LDL.LU R5, [R1+0x948] ;  /* 0x0009480001057983 */ /* 0x008ee20000300800 */
[----:B------:R-:W-:-:S03]  /*c430*/  LOP3.LUT R149, R232, 0x1f, RZ, 0xc0, !PT ;  /* 0x0000001fe8957812 */ /* 0x000fc600078ec0ff */
[----:B------:R0:W4:Y:S01]  /*c440*/  @P0 LDG.E.U16 R173, desc[UR10][R8.64] ;  /* 0x0000000a08ad0981 */ /* 0x000122000c1e1500 */
[----:B------:R-:W-:-:S03]  /*c450*/  ISETP.GE.AND P0, PT, R149, R6, PT ;  /* 0x000000069500720c */ /* 0x000fc60003f06270 */
[----:B------:R-:W4:Y:S04]  /*c460*/  LDL R213, [R1+0x648] ;  /* 0x0006480001d57983 */ /* 0x000f280000100800 */
        /* <DEDUP_REMOVED lines=8> */
[----:B------:R1:W-:Y:S01]  /*c4f0*/  STL [R1+0xb90], R6 ;  /* 0x000b900601007387 */ /* 0x0003e20000100800 */
[----:B------:R-:W-:Y:S06]  /*c500*/  BAR.SYNC.DEFER_BLOCKING 0x0 ;  /* 0x0000000000007b1d */ /* 0x000fec0000010000 */
[----:B-1----:R-:W4:Y:S01]  /*c510*/  LDL.LU R6, [R1+0x844] ;  /* 0x0008440001067983 */ /* 0x002f220000300800 */
[----:B0-----:R-:W-:-:S02]  /*c520*/  IADD3 R8, P1, R13, R2, RZ ;  /* 0x000000020d087210 */ /* 0x001fc40007f3e0ff */
[----:B------:R-:W-:-:S03]  /*c530*/  PRMT R206, RZ, 0x7610, R206 ;  /* 0x00007610ffce7816 */ /* 0x000fc600000000ce */
[----:B------:R-:W-:Y:S01]  /*c540*/  IMAD.X R9, R208, 0x1, R0, P1 ;  /* 0x00000001d0097824 */ /* 0x000fe200008e0600 */
[----:B------:R-:W-:-:S04]  /*c550*/  PRMT R174, RZ, 0x7610, R174 ;  /* 0x00007610ffae7816 */ /* 0x000fc800000000ae */
[----:B------:R3:W4:Y:S02]  /*c560*/  @!P0 LDG.E.U16 R206, desc[UR10][R8.64] ;  /* 0x0000000a08ce8981 */ /* 0x000724000c1e1500 */
[-C--:B---3--:R-:W-:Y:S02]  /*c570*/  IADD3 R8, P1, R5, R2.reuse, RZ ;  /* 0x0000000205087210 */ /* 0x088fe40007f3e0ff */
[----:B------:R-:W-:Y:S03]  /*c580*/  STL [R1+0xb94], R5 ;  /* 0x000b940501007387 */ /* 0x000fe60000100800 */
[----:B--2---:R-:W-:Y:S01]  /*c590*/  IMAD.X R9, R7, 0x1, R0, P1 ;  /* 0x0000000107097824 */ /* 0x004fe200008e0600 */
[----:B------:R-:W-:Y:S04]  /*c5a0*/  STL [R1+0xb98], R7 ;  /* 0x000b980701007387 */ /* 0x000fe80000100800 */
[----:B------:R4:W2:Y:S02]  /*c5b0*/  @!P0 LDG.E.U16 R174, desc[UR10][R8.64] ;  /* 0x0000000a08ae8981 */ /* 0x0008a4000c1e1500 */
[----:B----4-:R-:W-:-:S02]  /*c5c0*/  IADD3 R8, P1, R6, R2, RZ ;  /* 0x0000000206087210 */ /* 0x010fc40007f3e0ff */
[----:B------:R0:W-:Y:S04]  /*c5d0*/  STL [R1+0xb9c], R6 ;  /* 0x000b9c0601007387 */ /* 0x0001e80000100800 */
[----:B0-----:R-:W3:Y:S01]  /*c5e0*/  LDL.LU R6, [R1+0x83c] ;  /* 0x00083c0001067983 */ /* 0x001ee20000300800 */
[----:B------:R-:W-:Y:S01]  /*c5f0*/  PRMT R175, RZ, 0x7610, R175 ;  /* 0x00007610ffaf7816 */ /* 0x000fe200000000af */
[----:B------:R-:W-:Y:S01]  /*c600*/  IMAD.X R9, R151, 0x1, R0, P1 ;  /* 0x0000000197097824 */ /* 0x000fe200008e0600 */
[----:B------:R-:W-:Y:S01]  /*c610*/  PRMT R176, RZ, 0x7610, R176 ;  /* 0x00007610ffb07816 */ /* 0x000fe200000000b0 */
[----:B------:R-:W4:Y:S04]  /*c620*/  LDL R151, [R1+0x814] ;  /* 0x0008140001977983 */ /* 0x000f280000100800 */
[----:B------:R3:W2:Y:S01]  /*c630*/  @!P0 LDG.E.U16 R175, desc[UR10][R8.64] ;  /* 0x0000000a08af8981 */ /* 0x0006a2000c1e1500 */
[----:B------:R-:W-:-:S03]  /*c640*/  PRMT R177, RZ, 0x7610, R177 ;  /* 0x00007610ffb17816 */ /* 0x000fc600000000b1 */
[----:B------:R-:W2:Y:S01]  /*c650*/  LDL R5, [R1+0x634] ;  /* 0x0006340001057983 */ /* 0x000ea20000100800 */
[----:B------:R-:W-:Y:S02]  /*c660*/  PRMT R195, RZ, 0x7610, R195 ;  /* 0x00007610ffc37816 */ /* 0x000fe400000000c3 */
[----:B---3--:R-:W-:-:S05]  /*c670*/  IADD3 R8, P1, R6, R2, RZ ;  /* 0x0000000206087210 */ /* 0x008fca0007f3e0ff */
[----:B------:R-:W-:-:S05]  /*c680*/  IMAD.X R9, R213, 0x1, R0, P1 ;  /* 0x00000001d5097824 */ /* 0x000fca00008e0600 */
[----:B------:R0:W3:Y:S02]  /*c690*/  @!P0 LDG.E.U16 R176, desc[UR10][R8.64] ;  /* 0x0000000a08b08981 */ /* 0x0000e4000c1e1500 */
[----:B0-----:R-:W-:-:S05]  /*c6a0*/  IADD3 R8, P1, R209, R2, RZ ;  /* 0x00000002d1087210 */ /* 0x001fca0007f3e0ff */
[----:B------:R-:W-:Y:S01]  /*c6b0*/  IMAD.X R9, R207, 0x1, R0, P1 ;  /* 0x00000001cf097824 */ /* 0x000fe200008e0600 */
[----:B------:R0:W-:Y:S04]  /*c6c0*/  STL [R1+0xba0], R6 ;  /* 0x000ba00601007387 */ /* 0x0001e80000100800 */
[----:B------:R1:W3:Y:S04]  /*c6d0*/  @!P0 LDG.E.U16 R177, desc[UR10][R8.64] ;  /* 0x0000000a08b18981 */ /* 0x0002e8000c1e1500 */
[----:B------:R-:W3:Y:S04]  /*c6e0*/  LDL R209, [R1+0x80c] ;  /* 0x00080c0001d17983 */ /* 0x000ee80000100800 */
[----:B------:R-:W3:Y:S01]  /*c6f0*/  LDL R207, [R1+0x630] ;  /* 0x0006300001cf7983 */ /* 0x000ee20000100800 */
[----:B-1----:R-:W-:-:S02]  /*c700*/  IADD3 R8, P1, R212, R2, RZ ;  /* 0x00000002d4087210 */ /* 0x002fc40007f3e0ff */
[----:B------:R-:W-:Y:S01]  /*c710*/  PRMT R194, RZ, 0x7610, R194 ;  /* 0x00007610ffc27816 */ /* 0x000fe200000000c2 */
[----:B------:R-:W3:Y:S02]  /*c720*/  LDL R7, [R1+0x7fc] ;  /* 0x0007fc0001077983 */ /* 0x000ee40000100800 */
[----:B------:R-:W-:Y:S01]  /*c730*/  IMAD.X R9, R211, 0x1, R0, P1 ;  /* 0x00000001d3097824 */ /* 0x000fe200008e0600 */
[----:B------:R-:W-:Y:S01]  /*c740*/  PRMT R193, RZ, 0x7610, R193 ;  /* 0x00007610ffc17816 */ /* 0x000fe200000000c1 */
[----:B0-----:R-:W3:Y:S04]  /*c750*/  LDL R6, [R1+0x7f4] ;  /* 0x0007f40001067983 */ /* 0x001ee80000100800 */
[----:B------:R0:W3:Y:S02]  /*c760*/  @!P0 LDG.E.U16 R195, desc[UR10][R8.64] ;  /* 0x0000000a08c38981 */ /* 0x0000e4000c1e1500 */
[----:B0-----:R-:W-:-:S02]  /*c770*/  IADD3 R8, P1, R150, R2, RZ ;  /* 0x0000000296087210 */ /* 0x001fc40007f3e0ff */
[----:B------:R-:W3:Y:S03]  /*c780*/  LDL R150, [R1+0x804] ;  /* 0x0008040001967983 */ /* 0x000ee60000100800 */
[----:B------:R-:W-:Y:S02]  /*c790*/  IMAD.X R9, R149, 0x1, R0, P1 ;  /* 0x0000000195097824 */ /* 0x000fe400008e0600 */
[----:B------:R-:W3:Y:S04]  /*c7a0*/  LDL R149, [R1+0x62c] ;  /* 0x00062c0001957983 */ /* 0x000ee80000100800 */
[----:B------:R0:W3:Y:S02]  /*c7b0*/  @!P0 LDG.E.U16 R194, desc[UR10][R8.64] ;  /* 0x0000000a08c28981 */ /* 0x0000e4000c1e1500 */
[----:B0-----:R-:W-:-:S05]  /*c7c0*/  IADD3 R8, P1, R210, R2, RZ ;  /* 0x00000002d2087210 */ /* 0x001fca0007f3e0ff */
[----:B------:R-:W-:Y:S02]  /*c7d0*/  IMAD.X R9, R4, 0x1, R0, P1 ;  /* 0x0000000104097824 */ /* 0x000fe400008e0600 */
[----:B------:R-:W3:Y:S04]  /*c7e0*/  LDL R4, [R1+0x628] ;  /* 0x0006280001047983 */ /* 0x000ee80000100800 */
[----:B------:R4:W3:Y:S01]  /*c7f0*/  @!P0 LDG.E.U16 R193, desc[UR10][R8.64] ;  /* 0x0000000a08c18981 */ /* 0x0008e2000c1e1500 */
[----:B------:R-:W-:Y:S02]  /*c800*/  PRMT R192, RZ, 0x7610, R192 ;  /* 0x00007610ffc07816 */ /* 0x000fe400000000c0 */
[----:B----4-:R-:W-:Y:S02]  /*c810*/  IADD3 R8, P1, R151, R2, RZ ;  /* 0x0000000297087210 */ /* 0x010fe40007f3e0ff */
[----:B------:R-:W-:Y:S01]  /*c820*/  PRMT R191, RZ, 0x7610, R191 ;  /* 0x00007610ffbf7816 */ /* 0x000fe200000000bf */
[----:B------:R-:W4:Y:S02]  /*c830*/  LDL R151, [R1+0x7ec] ;  /* 0x0007ec0001977983 */ /* 0x000f240000100800 */
[----:B--2---:R-:W-:-:S02]  /*c840*/  IMAD.X R9, R5, 0x1, R0, P1 ;  /* 0x0000000105097824 */ /* 0x004fc400008e0600 */
[----:B------:R-:W2:Y:S04]  /*c850*/  LDL R5, [R1+0x624] ;  /* 0x0006240001057983 */ /* 0x000ea80000100800 */
[----:B------:R3:W4:Y:S04]  /*c860*/  @!P0 LDG.E.U16 R192, desc[UR10][R8.64] ;  /* 0x0000000a08c08981 */ /* 0x000728000c1e1500 */
[----:B------:R-:W-:Y:S04]  /*c870*/  STL [R1+0xba4], R12 ;  /* 0x000ba40c01007387 */ /* 0x000fe80000100800 */
[----:B------:R-:W4:Y:S01]  /*c880*/  LDL R210, [R1+0x620] ;  /* 0x0006200001d27983 */ /* 0x000f220000100800 */
[----:B------:R-:W-:-:S03]  /*c890*/  PRMT R190, RZ, 0x7610, R190 ;  /* 0x00007610ffbe7816 */ /* 0x000fc600000000be */
[----:B------:R-:W-:Y:S04]  /*c8a0*/  STS.U16 [R12+UR8+0x8000], R10 ;  /* 0x0080000a0c007988 */ /* 0x000fe80008000408 */
[----:B------:R-:W-:Y:S04]  /*c8b0*/  STS.U16 [R12+UR8+0x8400], R11 ;  /* 0x0084000b0c007988 */ /* 0x000fe80008000408 */
[----:B------:R-:W-:Y:S04]  /*c8c0*/  STS.U16 [R12+UR8+0x8800], R14 ;  /* 0x0088000e0c007988 */ /* 0x000fe80008000408 */
[----:B------:R0:W-:Y:S01]  /*c8d0*/  STS.U16 [R12+UR8+0x8c00], R15 ;  /* 0x008c000f0c007988 */ /* 0x0001e20008000408 */
[----:B------:R-:W-:-:S02]  /*c8e0*/  PRMT R189, RZ, 0x7610, R189 ;  /* 0x00007610ffbd7816 */ /* 0x000fc400000000bd */
[----:B------:R-:W-:Y:S02]  /*c8f0*/  PRMT R188, RZ, 0x7610, R188 ;  /* 0x00007610ffbc7816 */ /* 0x000fe400000000bc */
[----:B------:R-:W-:Y:S01]  /*c900*/  PRMT R187, RZ, 0x7610, R187 ;  /* 0x00007610ffbb7816 */ /* 0x000fe200000000bb */
[----:B------:R-:W-:Y:S01]  /*c910*/  IMAD.SHL.U32 R211, R232, 0x2, RZ ;  /* 0x00000002e8d37824 */ /* 0x000fe200078e00ff */
[----:B------:R-:W-:Y:S01]  /*c920*/  PRMT R186, RZ, 0x7610, R186 ;  /* 0x00007610ffba7816 */ /* 0x000fe200000000ba */
[----:B------:R-:W4:Y:S04]  /*c930*/  LDL R212, [R1+0x8d8] ;  /* 0x0008d80001d47983 */ /* 0x000f280000100800 */
[----:B0-----:R-:W4:Y:S01]  /*c940*/  LDL R12, [R1+0x61c] ;  /* 0x00061c00010c7983 */ /* 0x001f220000100800 */
[----:B---3--:R-:W-:-:S05]  /*c950*/  IADD3 R8, P1, R209, R2, RZ ;  /* 0x00000002d1087210 */ /* 0x008fca0007f3e0ff */
[--C-:B------:R-:W-:Y:S02]  /*c960*/  IMAD.X R9, R207, 0x1, R0.reuse, P1 ;  /* 0x00000001cf097824 */ /* 0x100fe400008e0600 */
[----:B------:R-:W3:Y:S04]  /*c970*/  LDL R207, [R1+0x904] ;  /* 0x0009040001cf7983 */ /* 0x000ee80000100800 */
[----:B------:R0:W3:Y:S02]  /*c980*/  @!P0 LDG.E.U16 R191, desc[UR10][R8.64] ;  /* 0x0000000a08bf8981 */ /* 0x0000e4000c1e1500 */
[----:B0-----:R-:W-:Y:S02]  /*c990*/  IADD3 R8, P1, R150, R2, RZ ;  /* 0x0000000296087210 */ /* 0x001fe40007f3e0ff */
[----:B------:R-:W3:Y:S03]  /*c9a0*/  LDL R150, [R1+0x7cc] ;  /* 0x0007cc0001967983 */ /* 0x000ee60000100800 */
[----:B------:R-:W-:-:S02]  /*c9b0*/  IMAD.X R9, R149, 0x1, R0, P1 ;  /* 0x0000000195097824 */ /* 0x000fc400008e0600 */
        /* <DEDUP_REMOVED lines=9> */
[----:B--2---:R-:W-:-:S02]  /*ca50*/  IMAD.X R9, R5, 0x1, R0, P1 ;  /* 0x0000000105097824 */ /* 0x004fc400008e0600 */
[----:B------:R-:W2:Y:S04]  /*ca60*/  LDL R5, [R1+0x614] ;  /* 0x0006140001057983 */ /* 0x000ea80000100800 */
[----:B------:R4:W2:Y:S02]  /*ca70*/  @!P0 LDG.E.U16 R188, desc[UR10][R8.64] ;  /* 0x0000000a08bc8981 */ /* 0x0008a4000c1e1500 */
[----:B----4-:R-:W-:-:S05]  /*ca80*/  IADD3 R8, P1, R151, R2, RZ ;  /* 0x0000000297087210 */ /* 0x010fca0007f3e0ff */
[----:B------:R-:W-:Y:S01]  /*ca90*/  IMAD.X R9, R210, 0x1, R0, P1 ;  /* 0x00000001d2097824 */ /* 0x000fe200008e0600 */
[----:B------:R-:W-:Y:S01]  /*caa0*/  LOP3.LUT R211, R211, 0x7e, RZ, 0xc0, !PT ;  /* 0x0000007ed3d37812 */ /* 0x000fe200078ec0ff */
[----:B------:R-:W4:Y:S04]  /*cab0*/  LDL R210, [R1+0x7ac] ;  /* 0x0007ac0001d27983 */ /* 0x000f280000100800 */
[----:B------:R3:W4:Y:S01]  /*cac0*/  @!P0 LDG.E.U16 R187, desc[UR10][R8.64] ;  /* 0x0000000a08bb8981 */ /* 0x000722000c1e1500 */
[----:B------:R-:W-:Y:S02]  /*cad0*/  LOP3.LUT R209, R232, 0x40, RZ, 0xc0, !PT ;  /* 0x00000040e8d17812 */ /* 0x000fe400078ec0ff */
[----:B---3--:R-:W-:Y:S02]  /*cae0*/  IADD3 R8, P1, R149, R2, RZ ;  /* 0x0000000295087210 */ /* 0x008fe40007f3e0ff */
[----:B------:R-:W3:Y:S01]  /*caf0*/  LDL R149, [R1+0x900] ;  /* 0x0009000001957983 */ /* 0x000ee20000100800 */
[----:B------:R-:W-:-:S05]  /*cb00*/  IMAD R209, R209, 0x40, R211 ;  /* 0x00000040d1d17824 */ /* 0x000fca00078e02d3 */
[----:B------:R-:W-:-:S05]  /*cb10*/  LOP3.LUT R209, R209, 0x10, RZ, 0x3c, !PT ;  /* 0x00000010d1d17812 */ /* 0x000fca00078e3cff */
[----:B------:R-:W-:Y:S04]  /*cb20*/  STS.U16 [R209+UR8+0x8080], R16 ;  /* 0x00808010d1007988 */ /* 0x000fe80008000408 */
[----:B------:R-:W-:Y:S01]  /*cb30*/  STS.U16 [R209+UR8+0x8480], R17 ;  /* 0x00848011d1007988 */ /* 0x000fe20008000408 */
[----:B------:R-:W-:-:S03]  /*cb40*/  IMAD.X R9, R12, 0x1, R0, P1 ;  /* 0x000000010c097824 */ /* 0x000fc600008e0600 */
[----:B------:R-:W-:Y:S04]  /*cb50*/  STS.U16 [R209+UR8+0x8880], R18 ;  /* 0x00888012d1007988 */ /* 0x000fe80008000408 */
[----:B------:R0:W-:Y:S04]  /*cb60*/  STS.U16 [R209+UR8+0x8c80], R19 ;  /* 0x008c8013d1007988 */ /* 0x0001e80008000408 */
[----:B------:R-:W4:Y:S01]  /*cb70*/  LDL R12, [R1+0x7c4] ;  /* 0x0007c400010c7983 */ /* 0x000f220000100800 */
[----:B0-----:R-:W-:-:S06]  /*cb80*/  PRMT R19, RZ, 0x7610, R19 ;  /* 0x00007610ff137816 */ /* 0x001fcc0000000013 */
[----:B------:R0:W4:Y:S02]  /*cb90*/  @!P0 LDG.E.U16 R19, desc[UR10][R8.64] ;  /* 0x0000000a08138981 */ /* 0x000124000c1e1500 */
[----:B0-----:R-:W-:Y:S02]  /*cba0*/  IADD3 R8, P1, R7, R2, RZ ;  /* 0x0000000207087210 */ /* 0x001fe40007f3e0ff */
[----:B------:R-:W4:Y:S03]  /*cbb0*/  LDL R7, [R1+0x8fc] ;  /* 0x0008fc0001077983 */ /* 0x000f260000100800 */
[----:B------:R-:W-:Y:S02]  /*cbc0*/  IMAD.X R9, R4, 0x1, R0, P1 ;  /* 0x0000000104097824 */ /* 0x000fe400008e0600 */
[----:B------:R-:W4:Y:S01]  /*cbd0*/  LDL R4, [R1+0x7bc] ;  /* 0x0007bc0001047983 */ /* 0x000f220000100800 */
[----:B------:R-:W-:Y:S01]  /*cbe0*/  IMAD.SHL.U32 R209, R232, 0x2, RZ ;  /* 0x00000002e8d17824 */ /* 0x000fe200078e00ff */
[----:B------:R-:W-:-:S02]  /*cbf0*/  PRMT R18, RZ, 0x7610, R18 ;  /* 0x00007610ff127816 */ /* 0x000fc40000000012 */
[----:B------:R-:W-:Y:S02]  /*cc00*/  LOP3.LUT R151, R232, 0x40, RZ, 0xc0, !PT ;  /* 0x00000040e8977812 */ /* 0x000fe400078ec0ff */
[----:B------:R-:W-:Y:S02]  /*cc10*/  LOP3.LUT R209, R209, 0x7e, RZ, 0xc0, !PT ;  /* 0x0000007ed1d17812 */ /* 0x000fe400078ec0ff */
[----:B------:R0:W4:Y:S03]  /*cc20*/  @!P0 LDG.E.U16 R18, desc[UR10][R8.64] ;  /* 0x0000000a08128981 */ /* 0x000126000c1e1500 */
[----:B------:R-:W-:Y:S01]  /*cc30*/  IMAD R151, R151, 0x40, R209 ;  /* 0x0000004097977824 */ /* 0x000fe200078e02d1 */
[----:B------:R-:W-:Y:S01]  /*cc40*/  PRMT R17, RZ, 0x7610, R17 ;  /* 0x00007610ff117816 */ /* 0x000fe20000000011 */
[----:B------:R-:W4:Y:S01]  /*cc50*/  LDL R209, [R1+0x8e8] ;  /* 0x0008e80001d17983 */ /* 0x000f220000100800 */
[----:B0-----:R-:W-:-:S03]  /*cc60*/  IADD3 R8, P1, R6, R2, RZ ;  /* 0x0000000206087210 */ /* 0x001fc60007f3e0ff */
[----:B------:R-:W4:Y:S02]  /*cc70*/  LDL R6, [R1+0x8f8] ;  /* 0x0008f80001067983 */ /* 0x000f240000100800 */
[----:B--2---:R-:W-:Y:S02]  /*cc80*/  IMAD.X R9, R5, 0x1, R0, P1 ;  /* 0x0000000105097824 */ /* 0x004fe400008e0600 */
[----:B------:R-:W2:Y:S01]  /*cc90*/  LDL R5, [R1+0x7b4] ;  /* 0x0007b40001057983 */ /* 0x000ea20000100800 */
[----:B------:R-:W-:-:S03]  /*cca0*/  LOP3.LUT R151, R151, 0x20, RZ, 0x3c, !PT ;  /* 0x0000002097977812 */ /* 0x000fc600078e3cff */
[----:B------:R0:W2:Y:S04]  /*ccb0*/  @!P0 LDG.E.U16 R17, desc[UR10][R8.64] ;  /* 0x0000000a08118981 */ /* 0x0000a8000c1e1500 */
[----:B------:R-:W-:Y:S04]  /*ccc0*/  STS.U16 [R151+UR8+0x8100], R20 ;  /* 0x0081001497007988 */ /* 0x000fe80008000408 */
[----:B------:R-:W-:Y:S01]  /*ccd0*/  STS.U16 [R151+UR8+0x8500], R21 ;  /* 0x0085001597007988 */ /* 0x000fe20008000408 */
[----:B0-----:R-:W-:-:S03]  /*cce0*/  IADD3 R8, P1, R207, R2, RZ ;  /* 0x00000002cf087210 */ /* 0x001fc60007f3e0ff */
[----:B------:R-:W-:Y:S04]  /*ccf0*/  STS.U16 [R151+UR8+0x8900], R22 ;  /* 0x0089001697007988 */ /* 0x000fe80008000408 */
[----:B------:R0:W-:Y:S01]  /*cd00*/  STS.U16 [R151+UR8+0x8d00], R23 ;  /* 0x008d001797007988 */ /* 0x0001e20008000408 */
[----:B------:R-:W-:Y:S01]  /*cd10*/  PRMT R16, RZ, 0x7610, R16 ;  /* 0x00007610ff107816 */ /* 0x000fe20000000010 */
[----:B------:R-:W-:Y:S01]  /*cd20*/  IMAD.X R9, R150, 0x1, R0, P1 ;  /* 0x0000000196097824 */ /* 0x000fe200008e0600 */
[----:B------:R-:W-:Y:S01]  /*cd30*/  PRMT R15, RZ, 0x7610, R15 ;  /* 0x00007610ff0f7816 */ /* 0x000fe2000000000f */
[----:B------:R-:W2:Y:S04]  /*cd40*/  LDL R150, [R1+0x8e4] ;  /* 0x0008e40001967983 */ /* 0x000ea80000100800 */
[----:B------:R3:W2:Y:S04]  /*cd50*/  @!P0 LDG.E.U16 R16, desc[UR10][R8.64] ;  /* 0x0000000a08108981 */ /* 0x0006a8000c1e1500 */
[----:B0-----:R-:W2:Y:S01]  /*cd60*/  LDL R151, [R1+0x8f4] ;  /* 0x0008f40001977983 */ /* 0x001ea20000100800 */
[----:B---3--:R-:W-:-:S03]  /*cd70*/  IADD3 R8, P1, R149, R2, RZ ;  /* 0x0000000295087210 */ /* 0x008fc60007f3e0ff */
[----:B------:R-:W3:Y:S01]  /*cd80*/  LDL R149, [R1+0x8f0] ;  /* 0x0008f00001957983 */ /* 0x000ee20000100800 */
[----:B------:R-:W-:Y:S01]  /*cd90*/  PRMT R14, RZ, 0x7610, R14 ;  /* 0x00007610ff0e7816 */ /* 0x000fe2000000000e */
[----:B----4-:R-:W-:Y:S02]  /*cda0*/  IMAD.X R9, R12, 0x1, R0, P1 ;  /* 0x000000010c097824 */ /* 0x010fe400008e0600 */
[----:B------:R-:W4:Y:S04]  /*cdb0*/  LDL R12, [R1+0x7a4] ;  /* 0x0007a400010c7983 */ /* 0x000f280000100800 */
[----:B------:R0:W4:Y:S02]  /*cdc0*/  @!P0 LDG.E.U16 R15, desc[UR10][R8.64] ;  /* 0x0000000a080f8981 */ /* 0x000124000c1e1500 */
[----:B0-----:R-:W-:-:S02]  /*cdd0*/  IADD3 R8, P1, R7, R2, RZ ;  /* 0x0000000207087210 */ /* 0x001fc40007f3e0ff */
[----:B------:R-:W4:Y:S03]  /*cde0*/  LDL R7, [R1+0x8ec] ;  /* 0x0008ec0001077983 */ /* 0x000f260000100800 */
[----:B------:R-:W-:Y:S02]  /*cdf0*/  IMAD.X R9, R4, 0x1, R0, P1 ;  /* 0x0000000104097824 */ /* 0x000fe400008e0600 */
[----:B------:R-:W4:Y:S04]  /*ce00*/  LDL R4, [R1+0x79c] ;  /* 0x00079c0001047983 */ /* 0x000f280000100800 */
[----:B------:R0:W4:Y:S01]  /*ce10*/  @!P0 LDG.E.U16 R14, desc[UR10][R8.64] ;  /* 0x0000000a080e8981 */ /* 0x000122000c1e1500 */
[----:B------:R-:W-:-:S02]  /*ce20*/  PRMT R11, RZ, 0x7610, R11 ;  /* 0x00007610ff0b7816 */ /* 0x000fc4000000000b */
[-C--:B0-----:R-:W-:Y:S02]  /*ce30*/  IADD3 R8, P1, R6, R2.reuse, RZ ;  /* 0x0000000206087210 */ /* 0x081fe40007f3e0ff */
[----:B------:R-:W-:Y:S01]  /*ce40*/  PRMT R10, RZ, 0x7610, R10 ;  /* 0x00007610ff0a7816 */ /* 0x000fe2000000000a */
[----:B------:R-:W4:Y:S02]  /*ce50*/  LDL R6, [R1+0x78c] ;  /* 0x00078c0001067983 */ /* 0x000f240000100800 */
[----:B--2---:R-:W-:Y:S02]  /*ce60*/  IMAD.X R9, R5, 0x1, R0, P1 ;  /* 0x0000000105097824 */ /* 0x004fe400008e0600 */
[----:B------:R-:W2:Y:S04]  /*ce70*/  LDL R5, [R1+0x794] ;  /* 0x0007940001057983 */ /* 0x000ea80000100800 */
[----:B------:R0:W2:Y:S02]  /*ce80*/  @!P0 LDG.E.U16 R11, desc[UR10][R8.64] ;  /* 0x0000000a080b8981 */ /* 0x0000a4000c1e1500 */
[----:B0-----:R-:W-:-:S05]  /*ce90*/  IADD3 R8, P1, R151, R2, RZ ;  /* 0x0000000297087210 */ /* 0x001fca0007f3e0ff */
[----:B------:R-:W-:-:S05]  /*cea0*/  IMAD.X R9, R210, 0x1, R0, P1 ;  /* 0x00000001d2097824 */ /* 0x000fca00008e0600 */
[----:B------:R3:W2:Y:S02]  /*ceb0*/  @!P0 LDG.E.U16 R10, desc[UR10][R8.64] ;  /* 0x0000000a080a8981 */ /* 0x0006a4000c1e1500 */
[----:B---3--:R-:W-:Y:S02]  /*cec0*/  IADD3 R8, P1, R149, R2, RZ ;  /* 0x0000000295087210 */ /* 0x008fe40007f3e0ff */
[----:B------:R-:W3:Y:S01]  /*ced0*/  LDL R149, [R1+0x8e0] ;  /* 0x0008e00001957983 */ /* 0x000ee20000100800 */
[C---:B------:R-:W-:Y:S01]  /*cee0*/  IMAD.SHL.U32 R211, R232.reuse, 0x2, RZ ;  /* 0x00000002e8d37824 */ /* 0x040fe200078e00ff */
[----:B------:R-:W-:-:S04]  /*cef0*/  LOP3.LUT R207, R232, 0x40, RZ, 0xc0, !PT ;  /* 0x00000040e8cf7812 */ /* 0x000fc800078ec0ff */
[----:B------:R-:W-:Y:S02]  /*cf00*/  LOP3.LUT R211, R211, 0x7e, RZ, 0xc0, !PT ;  /* 0x0000007ed3d37812 */ /* 0x000fe400078ec0ff */
[----:B------:R-:W-:Y:S01]  /*cf10*/  PRMT R185, RZ, 0x7610, R185 ;  /* 0x00007610ffb97816 */ /* 0x000fe200000000b9 */
[----:B----4-:R-:W-:Y:S02]  /*cf20*/  IMAD.X R9, R12, 0x1, R0, P1 ;  /* 0x000000010c097824 */ /* 0x010fe400008e0600 */
[----:B------:R-:W4:Y:S04]  /*cf30*/  LDL R12, [R1+0x784] ;  /* 0x00078400010c7983 */ /* 0x000f280000100800 */
[----:B------:R0:W4:Y:S01]  /*cf40*/  @!P0 LDG.E.U16 R186, desc[UR10][R8.64] ;  /* 0x0000000a08ba8981 */ /* 0x000122000c1e1500 */
[----:B------:R-:W-:-:S03]  /*cf50*/  IMAD R207, R207, 0x40, R211 ;  /* 0x00000040cfcf7824 */ /* 0x000fc600078e02d3 */
[----:B------:R-:W4:Y:S01]  /*cf60*/  LDL R211, [R1+0x774] ;  /* 0x0007740001d37983 */ /* 0x000f220000100800 */
[----:B0-----:R-:W-:-:S03]  /*cf70*/  IADD3 R8, P1, R7, R2, RZ ;  /* 0x0000000207087210 */ /* 0x001fc60007f3e0ff */
[----:B------:R-:W4:Y:S02]  /*cf80*/  LDL R7, [R1+0x8dc] ;  /* 0x0008dc0001077983 */ /* 0x000f240000100800 */
[----:B------:R-:W-:Y:S02]  /*cf90*/  IMAD.X R9, R4, 0x1, R0, P1 ;  /* 0x0000000104097824 */ /* 0x000fe400008e0600 */
[----:B------:R-:W4:Y:S01]  /*cfa0*/  LDL R4, [R1+0x77c] ;  /* 0x00077c0001047983 */ /* 0x000f220000100800 */
[----:B------:R-:W-:-:S03]  /*cfb0*/  LOP3.LUT R207, R207, 0x30, RZ, 0x3c, !PT ;  /* 0x00000030cfcf7812 */ /* 0x000fc600078e3cff */
[----:B------:R0:W4:Y:S04]  /*cfc0*/  @!P0 LDG.E.U16 R185, desc[UR10][R8.64] ;  /* 0x0000000a08b98981 */ /* 0x000128000c1e1500 */
[----:B------:R-:W-:Y:S01]  /*cfd0*/  STS.U16 [R207+UR8+0x8180], R152 ;  /* 0x00818098cf007988 */ /* 0x000fe20008000408 */
[----:B0-----:R-:W-:-:S03]  /*cfe0*/  IADD3 R8, P1, R209, R2, RZ ;  /* 0x00000002d1087210 */ /* 0x001fc60007f3e0ff */
[----:B------:R-:W-:Y:S04]  /*cff0*/  STS.U16 [R207+UR8+0x8580], R153 ;  /* 0x00858099cf007988 */ /* 0x000fe80008000408 */
[----:B------:R-:W-:Y:S04]  /*d000*/  STS.U16 [R207+UR8+0x8980], R154 ;  /* 0x0089809acf007988 */ /* 0x000fe80008000408 */
[----:B------:R0:W-:Y:S01]  /*d010*/  STS.U16 [R207+UR8+0x8d80], R155 ;  /* 0x008d809bcf007988 */ /* 0x0001e20008000408 */
[----:B--2---:R-:W-:-:S03]  /*d020*/  IMAD.X R9, R5, 0x1, R0, P1 ;  /* 0x0000000105097824 */ /* 0x004fc600008e0600 */
[----:B------:R-:W2:Y:S01]  /*d030*/  LDL R5, [R1+0x8d4] ;  /* 0x0008d40001057983 */ /* 0x000ea20000100800 */
[----:B------:R-:W-:Y:S02]  /*d040*/  PRMT R184, RZ, 0x7610, R184 ;  /* 0x00007610ffb87816 */ /* 0x000fe400000000b8 */
[C---:B------:R-:W-:Y:S01]  /*d050*/  LOP3.LUT R151, R232.reuse, 0x40, RZ, 0xc0, !PT ;  /* 0x00000040e8977812 */ /* 0x040fe200078ec0ff */
[----:B------:R-:W2:Y:S01]  /*d060*/  LDL R209, [R1+0x76c] ;  /* 0x00076c0001d17983 */ /* 0x000ea20000100800 */
[----:B0-----:R-:W-:-:S03]  /*d070*/  IMAD.SHL.U32 R207, R232, 0x2, RZ ;  /* 0x00000002e8cf7824 */ /* 0x001fc600078e00ff */
[----:B------:R0:W2:Y:S02]  /*d080*/  @!P0 LDG.E.U16 R184, desc[UR10][R8.64] ;  /* 0x0000000a08b88981 */ /* 0x0000a4000c1e1500 */
[----:B------:R-:W-:-:S05]  /*d090*/  LOP3.LUT R207, R207, 0x7e, RZ, 0xc0, !PT ;  /* 0x0000007ecfcf7812 */ /* 0x000fca00078ec0ff */
[----:B------:R-:W-:Y:S01]  /*d0a0*/  IMAD R151, R151, 0x40, R207 ;  /* 0x0000004097977824 */ /* 0x000fe200078e02cf */
[----:B0-----:R-:W-:Y:S01]  /*d0b0*/  IADD3 R8, P1, R150, R2, RZ ;  /* 0x0000000296087210 */ /* 0x001fe20007f3e0ff */
[----:B------:R-:W2:Y:S01]  /*d0c0*/  LDL R207, [R1+0x8d0] ;  /* 0x0008d00001cf7983 */ /* 0x000ea20000100800 */
[----:B------:R-:W-:-:S03]  /*d0d0*/  PRMT R183, RZ, 0x7610, R183 ;  /* 0x00007610ffb77816 */ /* 0x000fc600000000b7 */
[----:B------:R-:W-:Y:S01]  /*d0e0*/  IMAD.X R9, R6, 0x1, R0, P1 ;  /* 0x0000000106097824 */ /* 0x000fe200008e0600 */
[----:B------:R-:W2:Y:S04]  /*d0f0*/  LDL R150, [R1+0x764] ;  /* 0x0007640001967983 */ /* 0x000ea80000100800 */
[----:B------:R3:W2:Y:S01]  /*d100*/  @!P0 LDG.E.U16 R183, desc[UR10][R8.64] ;  /* 0x0000000a08b78981 */ /* 0x0006a2000c1e1500 */
[----:B------:R-:W-:-:S05]  /*d110*/  LOP3.LUT R151, R151, 0x40, RZ, 0x3c, !PT ;  /* 0x0000004097977812 */ /* 0x000fca00078e3cff */
[----:B------:R-:W-:Y:S04]  /*d120*/  STS.U16 [R151+UR8+0x8200], R156 ;  /* 0x0082009c97007988 */ /* 0x000fe80008000408 */
[----:B------:R-:W-:Y:S04]  /*d130*/  STS.U16 [R151+UR8+0x8600], R157 ;  /* 0x0086009d97007988 */ /* 0x000fe80008000408 */
[----:B------:R-:W-:Y:S04]  /*d140*/  STS.U16 [R151+UR8+0x8a00], R158 ;  /* 0x008a009e97007988 */ /* 0x000fe80008000408 */
[----:B------:R0:W-:Y:S04]  /*d150*/  STS.U16 [R151+UR8+0x8e00], R159 ;  /* 0x008e009f97007988 */ /* 0x0001e80008000408 */
[----:B0-----:R-:W2:Y:S01]  /*d160*/  LDL R151, [R1+0x75c] ;  /* 0x00075c0001977983 */ /* 0x001ea20000100800 */
[----:B---3--:R-:W-:-:S03]  /*d170*/  IADD3 R8, P1, R149, R2, RZ ;  /* 0x0000000295087210 */ /* 0x008fc60007f3e0ff */
[----:B------:R-:W3:Y:S01]  /*d180*/  LDL R149, [R1+0x8cc] ;  /* 0x0008cc0001957983 */ /* 0x000ee20000100800 */
[----:B------:R-:W-:Y:S02]  /*d190*/  PRMT R182, RZ, 0x7610, R182 ;  /* 0x00007610ffb67816 */ /* 0x000fe400000000b6 */
[----:B------:R-:W-:Y:S01]  /*d1a0*/  PRMT R181, RZ, 0x7610, R181 ;  /* 0x00007610ffb57816 */ /* 0x000fe200000000b5 */
[----:B----4-:R-:W-:Y:S01]  /*d1b0*/  IMAD.X R9, R12, 0x1, R0, P1 ;  /* 0x000000010c097824 */ /* 0x010fe200008e0600 */
[----:B------:R-:W-:Y:S01]  /*d1c0*/  PRMT R180, RZ, 0x7610, R180 ;  /* 0x00007610ffb47816 */ /* 0x000fe200000000b4 */
[----:B------:R-:W4:Y:S04]  /*d1d0*/  LDL R12, [R1+0x8c8] ;  /* 0x0008c800010c7983 */ /* 0x000f280000100800 */
[----:B------:R0:W4:Y:S02]  /*d1e0*/  @!P0 LDG.E.U16 R182, desc[UR10][R8.64] ;  /* 0x0000000a08b68981 */ /* 0x000124000c1e1500 */
[----:B0-----:R-:W-:-:S02]  /*d1f0*/  IADD3 R8, P1, R7, R2, RZ ;  /* 0x0000000207087210 */ /* 0x001fc40007f3e0ff */
[----:B------:R-:W4:Y:S03]  /*d200*/  LDL R7, [R1+0x754] ;  /* 0x0007540001077983 */ /* 0x000f260000100800 */
[----:B------:R-:W-:Y:S01]  /*d210*/  IMAD.X R9, R4, 0x1, R0, P1 ;  /* 0x0000000104097824 */ /* 0x000fe200008e0600 */
[----:B------:R-:W-:Y:S01]  /*d220*/  PRMT R179, RZ, 0x7610, R179 ;  /* 0x00007610ffb37816 */ /* 0x000fe200000000b3 */
[----:B------:R-:W4:Y:S04]  /*d230*/  LDL R4, [R1+0x74c] ;  /* 0x00074c0001047983 */ /* 0x000f280000100800 */
[----:B------:R0:W4:Y:S02]  /*d240*/  @!P0 LDG.E.U16 R181, desc[UR10][R8.64] ;  /* 0x0000000a08b58981 */ /* 0x000124000c1e1500 */
[----:B0-----:R-:W-:-:S05]  /*d250*/  IADD3 R8, P1, R212, R2, RZ ;  /* 0x00000002d4087210 */ /* 0x001fca0007f3e0ff */
[----:B------:R-:W-:-:S05]  /*d260*/  IMAD.X R9, R211, 0x1, R0, P1 ;  /* 0x00000001d3097824 */ /* 0x000fca00008e0600 */
[----:B------:R2:W4:Y:S02]  /*d270*/  @!P0 LDG.E.U16 R180, desc[UR10][R8.64] ;  /* 0x0000000a08b48981 */ /* 0x000524000c1e1500 */
[----:B--2---:R-:W-:-:S05]  /*d280*/  IADD3 R8, P1, R5, R2, RZ ;  /* 0x0000000205087210 */ /* 0x004fca0007f3e0ff */
[----:B------:R-:W-:-:S05]  /*d290*/  IMAD.X R9, R209, 0x1, R0, P1 ;  /* 0x00000001d1097824 */ /* 0x000fca00008e0600 */
[----:B------:R0:W2:Y:S01]  /*d2a0*/  @!P0 LDG.E.U16 R179, desc[UR10][R8.64] ;  /* 0x0000000a08b38981 */ /* 0x0000a2000c1e1500 */
[----:B------:R-:W-:Y:S02]  /*d2b0*/  PRMT R178, RZ, 0x7610, R178 ;  /* 0x00007610ffb27816 */ /* 0x000fe400000000b2 */
[----:B0-----:R-:W-:-:S05]  /*d2c0*/  IADD3 R8, P1, R207, R2, RZ ;  /* 0x00000002cf087210 */ /* 0x001fca0007f3e0ff */
[----:B------:R-:W-:Y:S02]  /*d2d0*/  IMAD.X R9, R150, 0x1, R0, P1 ;  /* 0x0000000196097824 */ /* 0x000fe400008e0600 */
[----:B------:R-:W2:Y:S04]  /*d2e0*/  LDL.LU R150, [R1+0x8c4] ;  /* 0x0008c40001967983 */ /* 0x000ea80000300800 */
[----:B------:R3:W2:Y:S01]  /*d2f0*/  @!P0 LDG.E.U16 R178, desc[UR10][R8.64] ;  /* 0x0000000a08b28981 */ /* 0x0006a2000c1e1500 */
[C---:B------:R-:W-:Y:S01]  /*d300*/  IMAD.SHL.U32 R210, R232.reuse, 0x2, RZ ;  /* 0x00000002e8d27824 */ /* 0x040fe200078e00ff */
[----:B------:R-:W-:-:S04]  /*d310*/  LOP3.LUT R6, R232, 0x40, RZ, 0xc0, !PT ;  /* 0x00000040e8067812 */ /* 0x000fc800078ec0ff */
[----:B------:R-:W-:-:S05]  /*d320*/  LOP3.LUT R210, R210, 0x7e, RZ, 0xc0, !PT ;  /* 0x0000007ed2d27812 */ /* 0x000fca00078ec0ff */
[----:B------:R-:W-:Y:S01]  /*d330*/  IMAD R6, R6, 0x40, R210 ;  /* 0x0000004006067824 */ /* 0x000fe200078e02d2 */
[----:B---3--:R-:W-:Y:S02]  /*d340*/  IADD3 R8, P1, R149, R2, RZ ;  /* 0x0000000295087210 */ /* 0x008fe40007f3e0ff */
[----:B------:R-:W3:Y:S04]  /*d350*/  LDL.LU R149, [R1+0x744] ;  /* 0x0007440001957983 */ /* 0x000ee80000300800 */
[----:B------:R-:W3:Y:S01]  /*d360*/  LDL.LU R231, [R1+0x8c0] ;  /* 0x0008c00001e77983 */ /* 0x000ee20000300800 */
[----:B------:R-:W-:-:S03]  /*d370*/  IMAD.X R9, R151, 0x1, R0, P1 ;  /* 0x0000000197097824 */ /* 0x000fc600008e0600 */
[----:B------:R-:W3:Y:S04]  /*d380*/  LDL.LU R230, [R1+0x73c] ;  /* 0x00073c0001e67983 */ /* 0x000ee80000300800 */
[----:B------:R-:W3:Y:S04]  /*d390*/  LDL R217, [R1+0x8b8] ;  /* 0x0008b80001d97983 */ /* 0x000ee80000100800 */
[----:B------:R-:W3:Y:S04]  /*d3a0*/  LDL R210, [R1+0x72c] ;  /* 0x00072c0001d27983 */ /* 0x000ee80000100800 */
[----:B------:R-:W3:Y:S04]  /*d3b0*/  LDL R216, [R1+0x8b4] ;  /* 0x0008b40001d87983 */ /* 0x000ee80000100800 */
[----:B------:R-:W3:Y:S04]  /*d3c0*/  LDL R209, [R1+0x724] ;  /* 0x0007240001d17983 */ /* 0x000ee80000100800 */
[----:B------:R-:W3:Y:S04]  /*d3d0*/  LDL R215, [R1+0x8b0] ;  /* 0x0008b00001d77983 */ /* 0x000ee80000100800 */
[----:B------:R-:W3:Y:S04]  /*d3e0*/  LDL R151, [R1+0x71c] ;  /* 0x00071c0001977983 */ /* 0x000ee80000100800 */
[----:B------:R-:W3:Y:S04]  /*d3f0*/  LDL.LU R229, [R1+0x734] ;  /* 0x0007340001e57983 */ /* 0x000ee80000300800 */
[----:B------:R-:W3:Y:S01]  /*d400*/  LDL.LU R228, [R1+0x8bc] ;  /* 0x0008bc0001e47983 */ /* 0x000ee20000300800 */
[----:B------:R-:W-:-:S05]  /*d410*/  LOP3.LUT R6, R6, 0x50, RZ, 0x3c, !PT ;  /* 0x0000005006067812 */ /* 0x000fca00078e3cff */
[----:B------:R-:W-:Y:S04]  /*d420*/  STS.U16 [R6+UR8+0x8280], R160 ;  /* 0x008280a006007988 */ /* 0x000fe80008000408 */
[----:B------:R-:W-:Y:S04]  /*d430*/  STS.U16 [R6+UR8+0x8680], R161 ;  /* 0x008680a106007988 */ /* 0x000fe80008000408 */
[----:B------:R-:W-:Y:S01]  /*d440*/  STS.U16 [R6+UR8+0x8a80], R162 ;  /* 0x008a80a206007988 */ /* 0x000fe20008000408 */
[----:B------:R-:W-:-:S03]  /*d450*/  PRMT R172, RZ, 0x7610, R172 ;  /* 0x00007610ffac7816 */ /* 0x000fc600000000ac */
[----:B------:R0:W-:Y:S01]  /*d460*/  STS.U16 [R6+UR8+0x8e80], R163 ;  /* 0x008e80a306007988 */ /* 0x0001e20008000408 */
[----:B------:R-:W-:-:S03]  /*d470*/  LOP3.LUT R5, R232, 0x40, RZ, 0xc0, !PT ;  /* 0x00000040e8057812 */ /* 0x000fc600078ec0ff */
[----:B------:R4:W3:Y:S01]  /*d480*/  @!P0 LDG.E.U16 R172, desc[UR10][R8.64] ;  /* 0x0000000a08ac8981 */ /* 0x0008e2000c1e1500 */
[----:B0-----:R-:W-:-:S05]  /*d490*/  IMAD.SHL.U32 R6, R232, 0x2, RZ ;  /* 0x00000002e8067824 */ /* 0x001fca00078e00ff */
[----:B------:R-:W-:Y:S02]  /*d4a0*/  LOP3.LUT R6, R6, 0x7e, RZ, 0xc0, !PT ;  /* 0x0000007e06067812 */ /* 0x000fe400078ec0ff */
[----:B----4-:R-:W-:-:S03]  /*d4b0*/  IADD3 R8, P1, R12, R2, RZ ;  /* 0x000000020c087210 */ /* 0x010fc60007f3e0ff */
[----:B------:R-:W-:Y:S01]  /*d4c0*/  IMAD R5, R5, 0x40, R6 ;  /* 0x0000004005057824 */ /* 0x000fe200078e0206 */
[----:B------:R-:W-:Y:S01]  /*d4d0*/  PRMT R171, RZ, 0x7610, R171 ;  /* 0x00007610ffab7816 */ /* 0x000fe200000000ab */
[----:B------:R-:W-:-:S03]  /*d4e0*/  IMAD.X R9, R7, 0x1, R0, P1 ;  /* 0x0000000107097824 */ /* 0x000fc600008e0600 */
[----:B------:R-:W-:Y:S02]  /*d4f0*/  LOP3.LUT R5, R5, 0x60, RZ, 0x3c, !PT ;  /* 0x0000006005057812 */ /* 0x000fe400078e3cff */
[----:B------:R0:W4:Y:S04]  /*d500*/  @!P0 LDG.E.U16 R171, desc[UR10][R8.64] ;  /* 0x0000000a08ab8981 */ /* 0x000128000c1e1500 */
[----:B------:R-:W-:Y:S04]  /*d510*/  STS.U16 [R5+UR8+0x8300], R164 ;  /* 0x008300a405007988 */ /* 0x000fe80008000408 */
[----:B------:R-:W-:Y:S01]  /*d520*/  STS.U16 [R5+UR8+0x8700], R165 ;  /* 0x008700a505007988 */ /* 0x000fe20008000408 */
[----:B0-----:R-:W-:-:S03]  /*d530*/  IADD3 R8, P1, R4, R2, RZ ;  /* 0x0000000204087210 */ /* 0x001fc60007f3e0ff */
[----:B------:R-:W-:Y:S04]  /*d540*/  STS.U16 [R5+UR8+0x8b00], R166 ;  /* 0x008b00a605007988 */ /* 0x000fe80008000408 */
[----:B------:R0:W-:Y:S01]  /*d550*/  STS.U16 [R5+UR8+0x8f00], R167 ;  /* 0x008f00a705007988 */ /* 0x0001e20008000408 */
[----:B------:R-:W-:Y:S01]  /*d560*/  IMAD.X R9, R241, 0x1, R0, P1 ;  /* 0x00000001f1097824 */ /* 0x000fe200008e0600 */
[----:B0-----:R-:W-:-:S06]  /*d570*/  PRMT R167, RZ, 0x7610, R167 ;  /* 0x00007610ffa77816 */ /* 0x001fcc00000000a7 */
[----:B------:R2:W4:Y:S01]  /*d580*/  @!P0 LDG.E.U16 R167, desc[UR10][R8.64] ;  /* 0x0000000a08a78981 */ /* 0x000522000c1e1500 */
[----:B------:R-:W-:Y:S02]  /*d590*/  PRMT R164, RZ, 0x7610, R164 ;  /* 0x00007610ffa47816 */ /* 0x000fe400000000a4 */
[----:B--2---:R-:W-:Y:S01]  /*d5a0*/  IADD3 R8, P1, R150, R2, RZ ;  /* 0x0000000296087210 */ /* 0x004fe20007f3e0ff */
[C---:B------:R-:W-:Y:S01]  /*d5b0*/  IMAD.SHL.U32 R5, R232.reuse, 0x2, RZ ;  /* 0x00000002e8057824 */ /* 0x040fe200078e00ff */
[----:B------:R-:W-:Y:S01]  /*d5c0*/  PRMT R163, RZ, 0x7610, R163 ;  /* 0x00007610ffa37816 */ /* 0x000fe200000000a3 */
[----:B------:R-:W-:Y:S01]  /*d5d0*/  STL [R1+0xe58], R241 ;  /* 0x000e58f101007387 */ /* 0x000fe20000100800 */
[----:B------:R-:W-:Y:S02]  /*d5e0*/  LOP3.LUT R4, R232, 0x40, RZ, 0xc0, !PT ;  /* 0x00000040e8047812 */ /* 0x000fe400078ec0ff */
[----:B------:R-:W-:Y:S01]  /*d5f0*/  LOP3.LUT R5, R5, 0x7e, RZ, 0xc0, !PT ;  /* 0x0000007e05057812 */ /* 0x000fe200078ec0ff */
[----:B------:R-:W2:Y:S04]  /*d600*/  LDL R214, [R1+0x8ac] ;  /* 0x0008ac0001d67983 */ /* 0x000ea80000100800 */
[----:B------:R-:W4:Y:S01]  /*d610*/  LDL R213, [R1+0x714] ;  /* 0x0007140001d57983 */ /* 0x000f220000100800 */
[----:B------:R-:W-:Y:S01]  /*d620*/  IMAD R4, R4, 0x40, R5 ;  /* 0x0000004004047824 */ /* 0x000fe200078e0205 */
[----:B------:R-:W-:-:S02]  /*d630*/  PRMT R162, RZ, 0x7610, R162 ;  /* 0x00007610ffa27816 */ /* 0x000fc400000000a2 */
[----:B------:R-:W4:Y:S02]  /*d640*/  LDL R212, [R1+0x8a8] ;  /* 0x0008a80001d47983 */ /* 0x000f240000100800 */
[----:B------:R-:W-:Y:S02]  /*d650*/  LOP3.LUT R4, R4, 0x70, RZ, 0x3c, !PT ;  /* 0x0000007004047812 */ /* 0x000fe400078e3cff */
[----:B------:R-:W4:Y:S04]  /*d660*/  LDL R211, [R1+0x70c] ;  /* 0x00070c0001d37983 */ /* 0x000f280000100800 */
[----:B------:R-:W-:Y:S04]  /*d670*/  STS.U16 [R4+UR8+0x8380], R168 ;  /* 0x008380a804007988 */ /* 0x000fe80008000408 */
[----:B------:R-:W4:Y:S01]  /*d680*/  LDL.LU R12, [R1+0x838] ;  /* 0x00083800010c7983 */ /* 0x000f220000300800 */
[----:B------:R-:W-:-:S03]  /*d690*/  PRMT R161, RZ, 0x7610, R161 ;  /* 0x00007610ffa17816 */ /* 0x000fc600000000a1 */
[----:B------:R-:W-:Y:S04]  /*d6a0*/  STS.U16 [R4+UR8+0x8780], R169 ;  /* 0x008780a904007988 */ /* 0x000fe80008000408 */
[----:B------:R-:W4:Y:S04]  /*d6b0*/  LDL.LU R6, [R1+0x93c] ;  /* 0x00093c0001067983 */ /* 0x000f280000300800 */
[----:B------:R-:W-:Y:S04]  /*d6c0*/  STS.U16 [R4+UR8+0x8b80], R170 ;  /* 0x008b80aa04007988 */ /* 0x000fe80008000408 */
[----:B------:R-:W4:Y:S04]  /*d6d0*/  LDL.LU R7, [R1+0x840] ;  /* 0x0008400001077983 */ /* 0x000f280000300800 */
[----:B------:R0:W-:Y:S04]  /*d6e0*/  STS.U16 [R4+UR8+0x8f80], R173 ;  /* 0x008f80ad04007988 */ /* 0x0001e80008000408 */
[----:B------:R-:W4:Y:S04]  /*d6f0*/  LDL.LU R5, [R1+0x940] ;  /* 0x0009400001057983 */ /* 0x000f280000300800 */
[----:B0-----:R-:W4:Y:S04]  /*d700*/  LDL.LU R4, [R1+0x848] ;  /* 0x0008480001047983 */ /* 0x001f280000300800 */
[----:B------:R-:W4:Y:S01]  /*d710*/  LDL.LU R207, [R1+0x944] ;  /* 0x0009440001cf7983 */ /* 0x000f220000300800 */
[----:B------:R-:W-:-:S02]  /*d720*/  PRMT R160, RZ, 0x7610, R160 ;  /* 0x00007610ffa07816 */ /* 0x000fc400000000a0 */
[----:B------:R-:W-:Y:S01]  /*d730*/  PRMT R159, RZ, 0x7610, R159 ;  /* 0x00007610ff9f7816 */ /* 0x000fe2000000009f */
[----:B------:R-:W4:Y:S01]  /*d740*/  LDL R221, [R1+0x6d4] ;  /* 0x0006d40001dd7983 */ /* 0x000f220000100800 */
[----:B------:R-:W-:Y:S02]  /*d750*/  PRMT R158, RZ, 0x7610, R158 ;  /* 0x00007610ff9e7816 */ /* 0x000fe4000000009e */
[----:B------:R-:W-:Y:S01]  /*d760*/  PRMT R157, RZ, 0x7610, R157 ;  /* 0x00007610ff9d7816 */ /* 0x000fe2000000009d */
[----:B------:R-:W4:Y:S01]  /*d770*/  LDL R220, [R1+0x888] ;  /* 0x0008880001dc7983 */ /* 0x000f220000100800 */
[----:B------:R-:W-:Y:S02]  /*d780*/  PRMT R156, RZ, 0x7610, R156 ;  /* 0x00007610ff9c7816 */ /* 0x000fe4000000009c */
[----:B------:R-:W-:Y:S01]  /*d790*/  PRMT R155, RZ, 0x7610, R155 ;  /* 0x00007610ff9b7816 */ /* 0x000fe2000000009b */
[----:B------:R-:W4:Y:S01]  /*d7a0*/  LDL R219, [R1+0x6cc] ;  /* 0x0006cc0001db7983 */ /* 0x000f220000100800 */
[----:B---3--:R-:W-:Y:S01]  /*d7b0*/  IMAD.X R9, R149, 0x1, R0, P1 ;  /* 0x0000000195097824 */ /* 0x008fe200008e0600 */
[----:B------:R-:W-:-:S02]  /*d7c0*/  PRMT R154, RZ, 0x7610, R154 ;  /* 0x00007610ff9a7816 */ /* 0x000fc4000000009a */
[----:B------:R-:W-:Y:S02]  /*d7d0*/  PRMT R153, RZ, 0x7610, R153 ;  /* 0x00007610ff997816 */ /* 0x000fe40000000099 */
[----:B------:R-:W-:Y:S01]  /*d7e0*/  PRMT R152, RZ, 0x7610, R152 ;  /* 0x00007610ff987816 */ /* 0x000fe20000000098 */
[----:B------:R0:W3:Y:S01]  /*d7f0*/  @!P0 LDG.E.U16 R164, desc[UR10][R8.64] ;  /* 0x0000000a08a48981 */ /* 0x0000e2000c1e1500 */
[----:B------:R-:W-:Y:S02]  /*d800*/  PRMT R23, RZ, 0x7610, R23 ;  /* 0x00007610ff177816 */ /* 0x000fe40000000017 */
[----:B------:R-:W-:Y:S02]  /*d810*/  PRMT R22, RZ, 0x7610, R22 ;  /* 0x00007610ff167816 */ /* 0x000fe40000000016 */
[----:B------:R-:W-:Y:S02]  /*d820*/  PRMT R21, RZ, 0x7610, R21 ;  /* 0x00007610ff157816 */ /* 0x000fe40000000015 */
[----:B------:R-:W-:Y:S01]  /*d830*/  PRMT R20, RZ, 0x7610, R20 ;  /* 0x00007610ff147816 */ /* 0x000fe20000000014 */
[----:B------:R1:W-:Y:S01]  /*d840*/  STS.U16 [R3+UR8+0x1a00], R19 ;  /* 0x001a001303007988 */ /* 0x0003e20008000408 */
[----:B0-----:R-:W-:-:S03]  /*d850*/  IADD3 R8, P1, R231, R2, RZ ;  /* 0x00000002e7087210 */ /* 0x001fc60007f3e0ff */
[----:B------:R0:W-:Y:S02]  /*d860*/  STS.U16 [R3+UR8+0x1c00], R18 ;  /* 0x001c001203007988 */ /* 0x0001e40008000408 */
[----:B------:R-:W-:Y:S02]  /*d870*/  IMAD.X R9, R230, 0x1, R0, P1 ;  /* 0x00000001e6097824 */ /* 0x000fe400008e0600 */
[----:B------:R0:W-:Y:S04]  /*d880*/  STS.U16 [R3+UR8+0x1e00], R17 ;  /* 0x001e001103007988 */ /* 0x0001e80008000408 */
[----:B------:R1:W3:Y:S04]  /*d890*/  @!P0 LDG.E.U16 R163, desc[UR10][R8.64] ;  /* 0x0000000a08a38981 */ /* 0x0002e8000c1e1500 */
[----:B------:R-:W3:Y:S01]  /*d8a0*/  LDL R241, [R1+0x938] ;  /* 0x0009380001f17983 */ /* 0x000ee20000100800 */
[----:B-1----:R-:W-:-:S05]  /*d8b0*/  IADD3 R8, P1, R228, R2, RZ ;  /* 0x00000002e4087210 */ /* 0x002fca0007f3e0ff */
[----:B------:R-:W-:-:S05]  /*d8c0*/  IMAD.X R9, R229, 0x1, R0, P1 ;  /* 0x00000001e5097824 */ /* 0x000fca00008e0600 */
[----:B------:R1:W3:Y:S02]  /*d8d0*/  @!P0 LDG.E.U16 R162, desc[UR10][R8.64] ;  /* 0x0000000a08a28981 */ /* 0x0002e4000c1e1500 */
[-C--:B-1----:R-:W-:Y:S02]  /*d8e0*/  IADD3 R8, P1, R217, R2.reuse, RZ ;  /* 0x00000002d9087210 */ /* 0x082fe40007f3e0ff */
[----:B------:R-:W3:Y:S03]  /*d8f0*/  LDL R217, [R1+0x8a4] ;  /* 0x0008a40001d97983 */ /* 0x000ee60000100800 */
[----:B------:R-:W-:Y:S02]  /*d900*/  IMAD.X R9, R210, 0x1, R0, P1 ;  /* 0x00000001d2097824 */ /* 0x000fe400008e0600 */
[----:B------:R-:W3:Y:S04]  /*d910*/  LDL R210, [R1+0x704] ;  /* 0x0007040001d27983 */ /* 0x000ee80000100800 */
[----:B------:R1:W3:Y:S02]  /*d920*/  @!P0 LDG.E.U16 R161, desc[UR10][R8.64] ;  /* 0x0000000a08a18981 */ /* 0x0002e4000c1e1500 */
[----:B-1----:R-:W-:-:S02]  /*d930*/  IADD3 R8, P1, R216, R2, RZ ;  /* 0x00000002d8087210 */ /* 0x002fc40007f3e0ff */
        /* <DEDUP_REMOVED lines=9> */
[----:B--2---:R-:W-:-:S02]  /*d9d0*/  IADD3 R8, P1, R214, R2, RZ ;  /* 0x00000002d6087210 */ /* 0x004fc40007f3e0ff */
[----:B------:R-:W2:Y:S03]  /*d9e0*/  LDL R214, [R1+0x898] ;  /* 0x0008980001d67983 */ /* 0x000ea60000100800 */
[----:B----4-:R-:W-:Y:S02]  /*d9f0*/  IMAD.X R9, R213, 0x1, R0, P1 ;  /* 0x00000001d5097824 */ /* 0x010fe400008e0600 */
[----:B------:R-:W4:Y:S04]  /*da00*/  LDL R213, [R1+0x6ec] ;  /* 0x0006ec0001d57983 */ /* 0x000f280000100800 */
[----:B------:R1:W4:Y:S02]  /*da10*/  @!P0 LDG.E.U16 R158, desc[UR10][R8.64] ;  /* 0x0000000a089e8981 */ /* 0x000324000c1e1500 */
[----:B-1----:R-:W-:-:S02]  /*da20*/  IADD3 R8, P1, R212, R2, RZ ;  /* 0x00000002d4087210 */ /* 0x002fc40007f3e0ff */
[----:B------:R-:W4:Y:S03]  /*da30*/  LDL R212, [R1+0x894] ;  /* 0x0008940001d47983 */ /* 0x000f260000100800 */
[----:B------:R-:W-:Y:S02]  /*da40*/  IMAD.X R9, R211, 0x1, R0, P1 ;  /* 0x00000001d3097824 */ /* 0x000fe400008e0600 */
[----:B------:R-:W4:Y:S04]  /*da50*/  LDL R211, [R1+0x6e4] ;  /* 0x0006e40001d37983 */ /* 0x000f280000100800 */
[----:B------:R3:W4:Y:S02]  /*da60*/  @!P0 LDG.E.U16 R157, desc[UR10][R8.64] ;  /* 0x0000000a089d8981 */ /* 0x000724000c1e1500 */
[----:B---3--:R-:W-:-:S02]  /*da70*/  IADD3 R8, P1, R217, R2, RZ ;  /* 0x00000002d9087210 */ /* 0x008fc40007f3e0ff */
        /* <DEDUP_REMOVED lines=31> */
[----:B------:R-:W-:-:S05]  /*dc70*/  IMAD.X R9, R221, 0x1, R0, P1 ;  /* 0x00000001dd097824 */ /* 0x000fca00008e0600 */
[----:B------:R1:W3:Y:S02]  /*dc80*/  @!P0 LDG.E.U16 R22, desc[UR10][R8.64] ;  /* 0x0000000a08168981 */ /* 0x0002e4000c1e1500 */
[----:B-1----:R-:W-:-:S05]  /*dc90*/  IADD3 R8, P1, R220, R2, RZ ;  /* 0x00000002dc087210 */ /* 0x002fca0007f3e0ff */
[----:B------:R-:W-:-:S05]  /*dca0*/  IMAD.X R9, R219, 0x1, R0, P1 ;  /* 0x00000001db097824 */ /* 0x000fca00008e0600 */
[----:B------:R1:W3:Y:S02]  /*dcb0*/  @!P0 LDG.E.U16 R21, desc[UR10][R8.64] ;  /* 0x0000000a08158981 */ /* 0x0002e4000c1e1500 */
[----:B-1----:R-:W-:-:S05]  /*dcc0*/  IADD3 R8, P1, R217, R2, RZ ;  /* 0x00000002d9087210 */ /* 0x002fca0007f3e0ff */
[----:B------:R-:W-:-:S05]  /*dcd0*/  IMAD.X R9, R216, 0x1, R0, P1 ;  /* 0x00000001d8097824 */ /* 0x000fca00008e0600 */
[----:B------:R1:W3:Y:S01]  /*dce0*/  @!P0 LDG.E.U16 R20, desc[UR10][R8.64] ;  /* 0x0000000a08148981 */ /* 0x0002e2000c1e1500 */
[----:B------:R-:W-:Y:S02]  /*dcf0*/  PRMT R19, RZ, 0x7610, R19 ;  /* 0x00007610ff137816 */ /* 0x000fe40000000013 */
[----:B-1----:R-:W-:-:S05]  /*dd00*/  IADD3 R8, P1, R215, R2, RZ ;  /* 0x00000002d7087210 */ /* 0x002fca0007f3e0ff */
[----:B--2---:R-:W-:-:S05]  /*dd10*/  IMAD.X R9, R214, 0x1, R0, P1 ;  /* 0x00000001d6097824 */ /* 0x004fca00008e0600 */
[----:B------:R4:W2:Y:S01]  /*dd20*/  @!P0 LDG.E.U16 R19, desc[UR10][R8.64] ;  /* 0x0000000a08138981 */ /* 0x0008a2000c1e1500 */
[----:B0-----:R-:W-:Y:S02]  /*dd30*/  PRMT R18, RZ, 0x7610, R18 ;  /* 0x00007610ff127816 */ /* 0x001fe40000000012 */
[----:B----4-:R-:W-:-:S05]  /*dd40*/  IADD3 R8, P1, R213, R2, RZ ;  /* 0x00000002d5087210 */ /* 0x010fca0007f3e0ff */
[----:B------:R-:W-:-:S05]  /*dd50*/  IMAD.X R9, R212, 0x1, R0, P1 ;  /* 0x00000001d4097824 */ /* 0x000fca00008e0600 */
[----:B------:R0:W4:Y:S01]  /*dd60*/  @!P0 LDG.E.U16 R18, desc[UR10][R8.64] ;  /* 0x0000000a08128981 */ /* 0x000122000c1e1500 */
[----:B------:R-:W-:Y:S02]  /*dd70*/  PRMT R17, RZ, 0x7610, R17 ;  /* 0x00007610ff117816 */ /* 0x000fe40000000011 */
[----:B0-----:R-:W-:-:S05]  /*dd80*/  IADD3 R8, P1, R211, R2, RZ ;  /* 0x00000002d3087210 */ /* 0x001fca0007f3e0ff */
[----:B---3--:R-:W-:-:S05]  /*dd90*/  IMAD.X R9, R210, 0x1, R0, P1 ;  /* 0x00000001d2097824 */ /* 0x008fca00008e0600 */
[----:B------:R0:W3:Y:S02]  /*dda0*/  @!P0 LDG.E.U16 R17, desc[UR10][R8.64] ;  /* 0x0000000a08118981 */ /* 0x0000e4000c1e1500 */
[----:B0-----:R-:W-:-:S05]  /*ddb0*/  IADD3 R8, P1, R209, R2, RZ ;  /* 0x00000002d1087210 */ /* 0x001fca0007f3e0ff */
[----:B------:R-:W-:Y:S02]  /*ddc0*/  IMAD.X R9, R151, 0x1, R0, P1 ;  /* 0x0000000197097824 */ /* 0x000fe400008e0600 */
[----:B------:R-:W2:Y:S04]  /*ddd0*/  LDL R151, [R1+0x818] ;  /* 0x0008180001977983 */ /* 0x000ea80000100800 */
[----:B------:R-:W4:Y:S04]  /*dde0*/  LDL.LU R232, [R1+0x860] ;  /* 0x0008600001e87983 */ /* 0x000f280000300800 */
[----:B------:R-:W3:Y:S04]  /*ddf0*/  LDL.LU R227, [R1+0x69c] ;  /* 0x00069c0001e37983 */ /* 0x000ee80000300800 */
[----:B------:R-:W2:Y:S04]  /*de00*/  LDL.LU R226, [R1+0x654] ;  /* 0x0006540001e27983 */ /* 0x000ea80000300800 */
[----:B------:R-:W2:Y:S04]  /*de10*/  LDL.LU R225, [R1+0x850] ;  /* 0x0008500001e17983 */ /* 0x000ea80000300800 */
[----:B------:R-:W2:Y:S04]  /*de20*/  LDL.LU R224, [R1+0x858] ;  /* 0x0008580001e07983 */ /* 0x000ea80000300800 */
[----:B------:R-:W2:Y:S04]  /*de30*/  LDL.LU R223, [R1+0x664] ;  /* 0x0006640001df7983 */ /* 0x000ea80000300800 */
[----:B------:R-:W4:Y:S04]  /*de40*/  LDL.LU R222, [R1+0x694] ;  /* 0x0006940001de7983 */ /* 0x000f280000300800 */
[----:B------:R-:W2:Y:S04]  /*de50*/  LDL.LU R221, [R1+0x870] ;  /* 0x0008700001dd7983 */ /* 0x000ea80000300800 */
[----:B------:R-:W4:Y:S04]  /*de60*/  LDL.LU R220, [R1+0x85c] ;  /* 0x00085c0001dc7983 */ /* 0x000f280000300800 */
        /* <DEDUP_REMOVED lines=10> */
[----:B------:R0:W-:Y:S02]  /*df10*/  STS.U16 [R3+UR8+0x2000], R16 ;  /* 0x0020001003007988 */ /* 0x0001e40008000408 */
[----:B0-----:R-:W-:-:S02]  /*df20*/  PRMT R16, RZ, 0x7610, R16 ;  /* 0x00007610ff107816 */ /* 0x001fc40000000010 */
[----:B------:R0:W-:Y:S04]  /*df30*/  STS.U16 [R3+UR8+0x2200], R15 ;  /* 0x0022000f03007988 */ /* 0x0001e80008000408 */
[----:B------:R3:W4:Y:S01]  /*df40*/  @!P0 LDG.E.U16 R16, desc[UR10][R8.64] ;  /* 0x0000000a08108981 */ /* 0x000722000c1e1500 */
[----:B0-----:R-:W-:-:S03]  /*df50*/  PRMT R15, RZ, 0x7610, R15 ;  /* 0x00007610ff0f7816 */ /* 0x001fc6000000000f */
[----:B------:R0:W-:Y:S02]  /*df60*/  STS.U16 [R3+UR8+0x2400], R14 ;  /* 0x0024000e03007988 */ /* 0x0001e40008000408 */
[----:B0-----:R-:W-:Y:S02]  /*df70*/  PRMT R14, RZ, 0x7610, R14 ;  /* 0x00007610ff0e7816 */ /* 0x001fe4000000000e */
[----:B------:R0:W-:Y:S02]  /*df80*/  STS.U16 [R3+UR8+0x2600], R11 ;  /* 0x0026000b03007988 */ /* 0x0001e40008000408 */
[----:B0-----:R-:W-:Y:S02]  /*df90*/  PRMT R11, RZ, 0x7610, R11 ;  /* 0x00007610ff0b7816 */ /* 0x001fe4000000000b */
[----:B------:R0:W-:Y:S02]  /*dfa0*/  STS.U16 [R3+UR8+0x2800], R10 ;  /* 0x0028000a03007988 */ /* 0x0001e40008000408 */
[----:B0-----:R-:W-:-:S02]  /*dfb0*/  PRMT R10, RZ, 0x7610, R10 ;  /* 0x00007610ff0a7816 */ /* 0x001fc4000000000a */
[----:B------:R-:W-:Y:S02]  /*dfc0*/  PRMT R165, RZ, 0x7610, R165 ;  /* 0x00007610ffa57816 */ /* 0x000fe400000000a5 */
[----:B------:R-:W-:Y:S02]  /*dfd0*/  PRMT R166, RZ, 0x7610, R166 ;  /* 0x00007610ffa67816 */ /* 0x000fe400000000a6 */
[----:B------:R-:W-:Y:S01]  /*dfe0*/  PRMT R168, RZ, 0x7610, R168 ;  /* 0x00007610ffa87816 */ /* 0x000fe200000000a8 */
[----:B------:R0:W-:Y:S02]  /*dff0*/  STS.U16 [R3+UR8+0x200], R175 ;  /* 0x000200af03007988 */ /* 0x0001e40008000408 */
[----:B0-----:R-:W-:Y:S02]  /*e000*/  PRMT R175, RZ, 0x7610, R175 ;  /* 0x00007610ffaf7816 */ /* 0x001fe400000000af */
[----:B------:R0:W-:Y:S02]  /*e010*/  STS.U16 [R3+UR8+0x400], R176 ;  /* 0x000400b003007988 */ /* 0x0001e40008000408 */
[----:B0-----:R-:W-:-:S02]  /*e020*/  PRMT R176, RZ, 0x7610, R176 ;  /* 0x00007610ffb07816 */ /* 0x001fc400000000b0 */
[----:B------:R0:W-:Y:S02]  /*e030*/  STS.U16 [R3+UR8+0x600], R177 ;  /* 0x000600b103007988 */ /* 0x0001e40008000408 */
[----:B0-----:R-:W-:Y:S02]  /*e040*/  PRMT R177, RZ, 0x7610, R177 ;  /* 0x00007610ffb17816 */ /* 0x001fe400000000b1 */
[----:B------:R0:W-:Y:S01]  /*e050*/  STL [R1+0xba8], R207 ;  /* 0x000ba8cf01007387 */ /* 0x0001e20000100800 */
[----:B------:R-:W-:Y:S02]  /*e060*/  PRMT R205, RZ, 0x7610, R205 ;  /* 0x00007610ffcd7816 */ /* 0x000fe400000000cd */
[----:B------:R-:W-:Y:S02]  /*e070*/  PRMT R204, RZ, 0x7610, R204 ;  /* 0x00007610ffcc7816 */ /* 0x000fe400000000cc */
[----:B---3--:R-:W-:-:S05]  /*e080*/  IADD3 R8, P1, R227, R2, RZ ;  /* 0x00000002e3087210 */ /* 0x008fca0007f3e0ff */
[----:B------:R-:W-:-:S05]  /*e090*/  IMAD.X R9, R218, 0x1, R0, P1 ;  /* 0x00000001da097824 */ /* 0x000fca00008e0600 */
[----:B------:R2:W3:Y:S02]  /*e0a0*/  @!P0 LDG.E.U16 R15, desc[UR10][R8.64] ;  /* 0x0000000a080f8981 */ /* 0x0004e4000c1e1500 */
[----:B--2---:R-:W-:-:S05]  /*e0b0*/  IADD3 R8, P1, R221, R2, RZ ;  /* 0x00000002dd087210 */ /* 0x004fca0007f3e0ff */
[----:B----4-:R-:W-:-:S05]  /*e0c0*/  IMAD.X R9, R222, 0x1, R0, P1 ;  /* 0x00000001de097824 */ /* 0x010fca00008e0600 */
[----:B------:R1:W2:Y:S02]  /*e0d0*/  @!P0 LDG.E.U16 R14, desc[UR10][R8.64] ;  /* 0x0000000a080e8981 */ /* 0x0002a4000c1e1500 */
[----:B-1----:R-:W-:-:S05]  /*e0e0*/  IADD3 R8, P1, R211, R2, RZ ;  /* 0x00000002d3087210 */ /* 0x002fca0007f3e0ff */
[----:B------:R-:W-:-:S05]  /*e0f0*/  IMAD.X R9, R210, 0x1, R0, P1 ;  /* 0x00000001d2097824 */ /* 0x000fca00008e0600 */
[----:B------:R1:W4:Y:S02]  /*e100*/  @!P0 LDG.E.U16 R11, desc[UR10][R8.64] ;  /* 0x0000000a080b8981 */ /* 0x000324000c1e1500 */
        /* <DEDUP_REMOVED lines=20> */
[----:B------:R1:W3:Y:S02]  /*e250*/  @!P0 LDG.E.U16 R177, desc[UR10][R8.64] ;  /* 0x0000000a08b18981 */ /* 0x0002e4000c1e1500 */
[-C--:B-1----:R-:W-:Y:S02]  /*e260*/  IADD3 R8, P1, R207, R2.reuse, RZ ;  /* 0x00000002cf087210 */ /* 0x082fe40007f3e0ff */
[----:B0-----:R-:W2:Y:S03]  /*e270*/  LDL.LU R207, [R1+0x830] ;  /* 0x0008300001cf7983 */ /* 0x001ea60000300800 */
[----:B------:R-:W-:Y:S01]  /*e280*/  IMAD.X R9, R4, 0x1, R0, P1 ;  /* 0x0000000104097824 */ /* 0x000fe200008e0600 */
[----:B------:R0:W-:Y:S04]  /*e290*/  STL [R1+0xbac], R4 ;  /* 0x000bac0401007387 */ /* 0x0001e80000100800 */
[----:B------:R1:W4:Y:S04]  /*e2a0*/  @!P0 LDG.E.U16 R205, desc[UR10][R8.64] ;  /* 0x0000000a08cd8981 */ /* 0x000328000c1e1500 */
[----:B0-----:R-:W3:Y:S01]  /*e2b0*/  LDL.LU R4, [R1+0x934] ;  /* 0x0009340001047983 */ /* 0x001ee20000300800 */
[----:B-1----:R-:W-:-:S03]  /*e2c0*/  IADD3 R8, P1, R5, R2, RZ ;  /* 0x0000000205087210 */ /* 0x002fc60007f3e0ff */
[----:B------:R0:W-:Y:S02]  /*e2d0*/  STL [R1+0xbb0], R5 ;  /* 0x000bb00501007387 */ /* 0x0001e40000100800 */
[----:B------:R-:W-:-:S05]  /*e2e0*/  IMAD.X R9, R7, 0x1, R0, P1 ;  /* 0x0000000107097824 */ /* 0x000fca00008e0600 */
[----:B------:R1:W4:Y:S04]  /*e2f0*/  @!P0 LDG.E.U16 R204, desc[UR10][R8.64] ;  /* 0x0000000a08cc8981 */ /* 0x000328000c1e1500 */
[----:B0-----:R-:W4:Y:S04]  /*e300*/  LDL.LU R5, [R1+0x828] ;  /* 0x0008280001057983 */ /* 0x001f280000300800 */
[----:B------:R0:W-:Y:S01]  /*e310*/  STL [R1+0xbb4], R7 ;  /* 0x000bb40701007387 */ /* 0x0001e20000100800 */
[----:B-1----:R-:W-:-:S03]  /*e320*/  IADD3 R8, P1, R6, R2, RZ ;  /* 0x0000000206087210 */ /* 0x002fc60007f3e0ff */
[----:B0-----:R-:W4:Y:S04]  /*e330*/  LDL.LU R7, [R1+0x930] ;  /* 0x0009300001077983 */ /* 0x001f280000300800 */
[----:B------:R0:W-:Y:S01]  /*e340*/  STL [R1+0xbb8], R6 ;  /* 0x000bb80601007387 */ /* 0x0001e20000100800 */
[----:B------:R-:W-:-:S03]  /*e350*/  IMAD.X R9, R12, 0x1, R0, P1 ;  /* 0x000000010c097824 */ /* 0x000fc600008e0600 */
[----:B0-----:R-:W4:Y:S04]  /*e360*/  LDL.LU R6, [R1+0x820] ;  /* 0x0008200001067983 */ /* 0x001f280000300800 */
[----:B------:R0:W-:Y:S04]  /*e370*/  STL [R1+0xbbc], R12 ;  /* 0x000bbc0c01007387 */ /* 0x0001e80000100800 */
[----:B0-----:R-:W4:Y:S01]  /*e380*/  LDL.LU R12, [R1+0x92c] ;  /* 0x00092c00010c7983 */ /* 0x001f220000300800 */
[----:B------:R-:W-:-:S06]  /*e390*/  PRMT R203, RZ, 0x7610, R203 ;  /* 0x00007610ffcb7816 */ /* 0x000fcc00000000cb */
[----:B------:R0:W4:Y:S01]  /*e3a0*/  @!P0 LDG.E.U16 R203, desc[UR10][R8.64] ;  /* 0x0000000a08cb8981 */ /* 0x000122000c1e1500 */
[----:B------:R-:W-:Y:S02]  /*e3b0*/  PRMT R202, RZ, 0x7610, R202 ;  /* 0x00007610ffca7816 */ /* 0x000fe400000000ca */
[-C--:B0-----:R-:W-:Y:S02]  /*e3c0*/  IADD3 R8, P1, R241, R2.reuse, RZ ;  /* 0x00000002f1087210 */ /* 0x081fe40007f3e0ff */
[----:B------:R-:W-:Y:S02]  /*e3d0*/  PRMT R201, RZ, 0x7610, R201 ;  /* 0x00007610ffc97816 */ /* 0x000fe400000000c9 */
[----:B------:R-:W-:Y:S01]  /*e3e0*/  PRMT R200, RZ, 0x7610, R200 ;  /* 0x00007610ffc87816 */ /* 0x000fe200000000c8 */
[----:B--2---:R-:W-:Y:S01]  /*e3f0*/  IMAD.X R9, R207, 0x1, R0, P1 ;  /* 0x00000001cf097824 */ /* 0x004fe200008e0600 */
[----:B------:R0:W-:Y:S04]  /*e400*/  STL [R1+0xbc0], R207 ;  /* 0x000bc0cf01007387 */ /* 0x0001e80000100800 */
[----:B------:R3:W2:Y:S04]  /*e410*/  @!P0 LDG.E.U16 R202, desc[UR10][R8.64] ;  /* 0x0000000a08ca8981 */ /* 0x0006a8000c1e1500 */
[----:B0-----:R-:W2:Y:S01]  /*e420*/  LDL.LU R207, [R1+0x928] ;  /* 0x0009280001cf7983 */ /* 0x001ea20000300800 */
[----:B---3--:R-:W-:-:S03]  /*e430*/  IADD3 R8, P1, R4, R2, RZ ;  /* 0x0000000204087210 */ /* 0x008fc60007f3e0ff */
[----:B------:R0:W-:Y:S04]  /*e440*/  STL [R1+0xbc4], R4 ;  /* 0x000bc40401007387 */ /* 0x0001e80000100800 */
[----:B0-----:R-:W3:Y:S01]  /*e450*/  LDL.LU R4, [R1+0x810] ;  /* 0x0008100001047983 */ /* 0x001ee20000300800 */
[----:B----4-:R-:W-:-:S03]  /*e460*/  IMAD.X R9, R5, 0x1, R0, P1 ;  /* 0x0000000105097824 */ /* 0x010fc600008e0600 */
[----:B------:R0:W-:Y:S04]  /*e470*/  STL [R1+0xbc8], R5 ;  /* 0x000bc80501007387 */ /* 0x0001e80000100800 */
[----:B------:R1:W4:Y:S04]  /*e480*/  @!P0 LDG.E.U16 R201, desc[UR10][R8.64] ;  /* 0x0000000a08c98981 */ /* 0x000328000c1e1500 */
[----:B0-----:R-:W4:Y:S01]  /*e490*/  LDL.LU R5, [R1+0x924] ;  /* 0x0009240001057983 */ /* 0x001f220000300800 */
[----:B-1----:R-:W-:-:S03]  /*e4a0*/  IADD3 R8, P1, R7, R2, RZ ;  /* 0x0000000207087210 */ /* 0x002fc60007f3e0ff */
[----:B------:R0:W-:Y:S04]  /*e4b0*/  STL [R1+0xbcc], R7 ;  /* 0x000bcc0701007387 */ /* 0x0001e80000100800 */
[----:B0-----:R-:W4:Y:S01]  /*e4c0*/  LDL.LU R7, [R1+0x808] ;  /* 0x0008080001077983 */ /* 0x001f220000300800 */
[----:B------:R-:W-:-:S03]  /*e4d0*/  IMAD.X R9, R6, 0x1, R0, P1 ;  /* 0x0000000106097824 */ /* 0x000fc600008e0600 */
[----:B------:R0:W-:Y:S04]  /*e4e0*/  STL [R1+0xbd0], R6 ;  /* 0x000bd00601007387 */ /* 0x0001e80000100800 */
[----:B------:R1:W4:Y:S04]  /*e4f0*/  @!P0 LDG.E.U16 R200, desc[UR10][R8.64] ;  /* 0x0000000a08c88981 */ /* 0x000328000c1e1500 */
[----:B0-----:R-:W4:Y:S01]  /*e500*/  LDL.LU R6, [R1+0x920] ;  /* 0x0009200001067983 */ /* 0x001f220000300800 */
[----:B-1----:R-:W-:-:S03]  /*e510*/  IADD3 R8, P1, R12, R2, RZ ;  /* 0x000000020c087210 */ /* 0x002fc60007f3e0ff */
[----:B------:R0:W-:Y:S04]  /*e520*/  STL [R1+0xbd4], R12 ;  /* 0x000bd40c01007387 */ /* 0x0001e80000100800 */
[----:B0-----:R-:W4:Y:S01]  /*e530*/  LDL.LU R12, [R1+0x800] ;  /* 0x00080000010c7983 */ /* 0x001f220000300800 */
[----:B------:R-:W-:Y:S01]  /*e540*/  PRMT R199, RZ, 0x7610, R199 ;  /* 0x00007610ffc77816 */ /* 0x000fe200000000c7 */
[----:B------:R-:W-:Y:S02]  /*e550*/  IMAD.X R9, R151, 0x1, R0, P1 ;  /* 0x0000000197097824 */ /* 0x000fe400008e0600 */
[----:B------:R-:W4:Y:S04]  /*e560*/  LDL R241, [R1+0x91c] ;  /* 0x00091c0001f17983 */ /* 0x000f280000100800 */
[----:B------:R-:W4:Y:S04]  /*e570*/  LDL R151, [R1+0x7e0] ;  /* 0x0007e00001977983 */ /* 0x000f280000100800 */
[----:B------:R2:W4:Y:S01]  /*e580*/  @!P0 LDG.E.U16 R199, desc[UR10][R8.64] ;  /* 0x0000000a08c78981 */ /* 0x000522000c1e1500 */
[----:B------:R-:W-:-:S02]  /*e590*/  PRMT R198, RZ, 0x7610, R198 ;  /* 0x00007610ffc67816 */ /* 0x000fc400000000c6 */
[----:B------:R-:W-:Y:S02]  /*e5a0*/  PRMT R197, RZ, 0x7610, R197 ;  /* 0x00007610ffc57816 */ /* 0x000fe400000000c5 */
[----:B--2---:R-:W-:Y:S01]  /*e5b0*/  IADD3 R8, P1, R207, R2, RZ ;  /* 0x00000002cf087210 */ /* 0x004fe20007f3e0ff */
[----:B------:R0:W-:Y:S04]  /*e5c0*/  STL [R1+0xbd8], R207 ;  /* 0x000bd8cf01007387 */ /* 0x0001e80000100800 */
[----:B0-----:R-:W2:Y:S01]  /*e5d0*/  LDL.LU R207, [R1+0x7f8] ;  /* 0x0007f80001cf7983 */ /* 0x001ea20000300800 */
[----:B---3--:R-:W-:-:S03]  /*e5e0*/  IMAD.X R9, R4, 0x1, R0, P1 ;  /* 0x0000000104097824 */ /* 0x008fc600008e0600 */
[----:B------:R0:W-:Y:S04]  /*e5f0*/  STL [R1+0xbdc], R4 ;  /* 0x000bdc0401007387 */ /* 0x0001e80000100800 */
[----:B------:R4:W3:Y:S04]  /*e600*/  @!P0 LDG.E.U16 R198, desc[UR10][R8.64] ;  /* 0x0000000a08c68981 */ /* 0x0008e8000c1e1500 */
[----:B0-----:R-:W3:Y:S01]  /*e610*/  LDL.LU R4, [R1+0x918] ;  /* 0x0009180001047983 */ /* 0x001ee20000300800 */
[----:B----4-:R-:W-:-:S03]  /*e620*/  IADD3 R8, P1, R5, R2, RZ ;  /* 0x0000000205087210 */ /* 0x010fc60007f3e0ff */
        /* <DEDUP_REMOVED lines=11> */
[----:B0-----:R-:W4:Y:S01]  /*e6e0*/  LDL.LU R12, [R1+0x910] ;  /* 0x00091000010c7983 */ /* 0x001f220000300800 */
[----:B------:R-:W-:-:S06]  /*e6f0*/  PRMT R196, RZ, 0x7610, R196 ;  /* 0x00007610ffc47816 */ /* 0x000fcc00000000c4 */
[----:B------:R0:W4:Y:S04]  /*e700*/  @!P0 LDG.E.U16 R196, desc[UR10][R8.64] ;  /* 0x0000000a08c48981 */ /* 0x000128000c1e1500 */
[----:B------:R1:W-:Y:S01]  /*e710*/  STS.U16 [R3+UR8+0x800], R195 ;  /* 0x000800c303007988 */ /* 0x0003e20008000408 */
[----:B0-----:R-:W-:Y:S02]  /*e720*/  IADD3 R8, P1, R241, R2, RZ ;  /* 0x00000002f1087210 */ /* 0x001fe40007f3e0ff */
[----:B-1----:R-:W-:Y:S01]  /*e730*/  PRMT R195, RZ, 0x7610, R195 ;  /* 0x00007610ffc37816 */ /* 0x002fe200000000c3 */
[----:B------:R0:W-:Y:S02]  /*e740*/  STS.U16 [R3+UR8+0xa00], R194 ;  /* 0x000a00c203007988 */ /* 0x0001e40008000408 */
[----:B0-----:R-:W-:-:S02]  /*e750*/  PRMT R194, RZ, 0x7610, R194 ;  /* 0x00007610ffc27816 */ /* 0x001fc400000000c2 */
[----:B------:R0:W-:Y:S02]  /*e760*/  STS.U16 [R3+UR8+0xc00], R193 ;  /* 0x000c00c103007988 */ /* 0x0001e40008000408 */
[----:B0-----:R-:W-:Y:S01]  /*e770*/  PRMT R193, RZ, 0x7610, R193 ;  /* 0x00007610ffc17816 */ /* 0x001fe200000000c1 */
        /* <DEDUP_REMOVED lines=22> */
[----:B------:R0:W-:Y:S04]  /*e8e0*/  STS.U16 [R3+UR8+0xe00], R192 ;  /* 0x000e00c003007988 */ /* 0x0001e80008000408 */
[----:B------:R-:W4:Y:S04]  /*e8f0*/  LDL R241, [R1+0x7c0] ;  /* 0x0007c00001f17983 */ /* 0x000f280000100800 */
[----:B------:R-:W4:Y:S01]  /*e900*/  LDL R151, [R1+0x600] ;  /* 0x0006000001977983 */ /* 0x000f220000100800 */
[----:B0-----:R-:W-:-:S03]  /*e910*/  PRMT R192, RZ, 0x7610, R192 ;  /* 0x00007610ffc07816 */ /* 0x001fc600000000c0 */
[----:B------:R0:W-:Y:S04]  /*e920*/  STS.U16 [R3+UR8+0x1000], R191 ;  /* 0x001000bf03007988 */ /* 0x0001e80008000408 */
[----:B------:R2:W4:Y:S01]  /*e930*/  @!P0 LDG.E.U16 R192, desc[UR10][R8.64] ;  /* 0x0000000a08c08981 */ /* 0x000522000c1e1500 */
[----:B0-----:R-:W-:-:S03]  /*e940*/  PRMT R191, RZ, 0x7610, R191 ;  /* 0x00007610ffbf7816 */ /* 0x001fc600000000bf */
[----:B------:R0:W-:Y:S02]  /*e950*/  STS.U16 [R3+UR8+0x1200], R190 ;  /* 0x001200be03007988 */ /* 0x0001e40008000408 */
[----:B0-----:R-:W-:Y:S02]  /*e960*/  PRMT R190, RZ, 0x7610, R190 ;  /* 0x00007610ffbe7816 */ /* 0x001fe400000000be */
        /* <DEDUP_REMOVED lines=19> */
[----:B0-----:R-:W4:Y:S04]  /*eaa0*/  LDL.LU R12, [R1+0x7a8] ;  /* 0x0007a800010c7983 */ /* 0x001f280000300800 */
[----:B------:R0:W-:Y:S02]  /*eab0*/  STS.U16 [R3+UR8+0x1400], R189 ;  /* 0x001400bd03007988 */ /* 0x0001e40008000408 */
[----:B0-----:R-:W-:-:S02]  /*eac0*/  PRMT R189, RZ, 0x7610, R189 ;  /* 0x00007610ffbd7816 */ /* 0x001fc400000000bd */
[----:B------:R0:W-:Y:S04]  /*ead0*/  STS.U16 [R3+UR8+0x1600], R188 ;  /* 0x001600bc03007988 */ /* 0x0001e80008000408 */
[----:B------:R1:W4:Y:S01]  /*eae0*/  @!P0 LDG.E.U16 R189, desc[UR10][R8.64] ;  /* 0x0000000a08bd8981 */ /* 0x000322000c1e1500 */
[----:B0-----:R-:W-:Y:S02]  /*eaf0*/  PRMT R188, RZ, 0x7610, R188 ;  /* 0x00007610ffbc7816 */ /* 0x001fe400000000bc */
[----:B-1----:R-:W-:Y:S01]  /*eb00*/  IADD3 R8, P1, R241, R2, RZ ;  /* 0x00000002f1087210 */ /* 0x002fe20007f3e0ff */
        /* <DEDUP_REMOVED lines=11> */
[----:B----4-:R-:W-:-:S05]  /*ebc0*/  IMAD.X R9, R5, 0x1, R0, P1 ;  /* 0x0000000105097824 */ /* 0x010fca00008e0600 */
[----:B------:R0:W4:Y:S02]  /*ebd0*/  @!P0 LDG.E.U16 R187, desc[UR10][R8.64] ;  /* 0x0000000a08bb8981 */ /* 0x000124000c1e1500 */
[----:B0-----:R-:W-:Y:S02]  /*ebe0*/  IADD3 R8, P1, R7, R2, RZ ;  /* 0x0000000207087210 */ /* 0x001fe40007f3e0ff */
[----:B------:R0:W-:Y:S04]  /*ebf0*/  STL [R1+0xc28], R5 ;  /* 0x000c280501007387 */ /* 0x0001e80000100800 */
[----:B0-----:R-:W4:Y:S01]  /*ec00*/  LDL.LU R5, [R1+0x790] ;  /* 0x0007900001057983 */ /* 0x001f220000300800 */
[----:B------:R-:W-:-:S03]  /*ec10*/  IMAD.X R9, R6, 0x1, R0, P1 ;  /* 0x0000000106097824 */ /* 0x000fc600008e0600 */
[----:B------:R-:W-:Y:S04]  /*ec20*/  STL [R1+0xc2c], R7 ;  /* 0x000c2c0701007387 */ /* 0x000fe80000100800 */
[----:B------:R0:W4:Y:S04]  /*ec30*/  @!P0 LDG.E.U16 R186, desc[UR10][R8.64] ;  /* 0x0000000a08ba8981 */ /* 0x000128000c1e1500 */
[----:B------:R-:W-:Y:S01]  /*ec40*/  STL [R1+0xc30], R6 ;  /* 0x000c300601007387 */ /* 0x000fe20000100800 */
[----:B0-----:R-:W-:-:S03]  /*ec50*/  IADD3 R8, P1, R12, R2, RZ ;  /* 0x000000020c087210 */ /* 0x001fc60007f3e0ff */
[----:B------:R0:W-:Y:S02]  /*ec60*/  STL [R1+0xc34], R12 ;  /* 0x000c340c01007387 */ /* 0x0001e40000100800 */
[----:B------:R-:W-:Y:S02]  /*ec70*/  IMAD.X R9, R151, 0x1, R0, P1 ;  /* 0x0000000197097824 */ /* 0x000fe400008e0600 */
[----:B------:R-:W4:Y:S04]  /*ec80*/  LDL R151, [R1+0x770] ;  /* 0x0007700001977983 */ /* 0x000f280000100800 */
[----:B0-----:R-:W4:Y:S04]  /*ec90*/  LDL.LU R12, [R1+0x778] ;  /* 0x00077800010c7983 */ /* 0x001f280000300800 */
        /* <DEDUP_REMOVED lines=13> */
[----:B------:R0:W-:Y:S02]  /*ed70*/  STS.U16 [R3+UR8+0x3600], R180 ;  /* 0x003600b403007988 */ /* 0x0001e40008000408 */
[----:B0-----:R-:W-:Y:S02]  /*ed80*/  PRMT R180, RZ, 0x7610, R180 ;  /* 0x00007610ffb47816 */ /* 0x001fe400000000b4 */
[----:B------:R0:W-:Y:S02]  /*ed90*/  STS.U16 [R3+UR8+0x3800], R179 ;  /* 0x003800b303007988 */ /* 0x0001e40008000408 */
[----:B0-----:R-:W-:Y:S02]  /*eda0*/  PRMT R179, RZ, 0x7610, R179 ;  /* 0x00007610ffb37816 */ /* 0x001fe400000000b3 */
[----:B--2---:R-:W-:-:S05]  /*edb0*/  IADD3 R8, P1, R207, R2, RZ ;  /* 0x00000002cf087210 */ /* 0x004fca0007f3e0ff */
[----:B------:R-:W-:-:S05]  /*edc0*/  IMAD.X R9, R252, 0x1, R0, P1 ;  /* 0x00000001fc097824 */ /* 0x000fca00008e0600 */
[----:B------:R3:W2:Y:S02]  /*edd0*/  @!P0 LDG.E.U16 R184, desc[UR10][R8.64] ;  /* 0x0000000a08b88981 */ /* 0x0006a4000c1e1500 */
[----:B---3--:R-:W-:-:S05]  /*ede0*/  IADD3 R8, P1, R4, R2, RZ ;  /* 0x0000000204087210 */ /* 0x008fca0007f3e0ff */
[----:B------:R-:W-:-:S05]  /*edf0*/  IMAD.X R9, R251, 0x1, R0, P1 ;  /* 0x00000001fb097824 */ /* 0x000fca00008e0600 */
[----:B------:R4:W3:Y:S02]  /*ee00*/  @!P0 LDG.E.U16 R183, desc[UR10][R8.64] ;  /* 0x0000000a08b78981 */ /* 0x0008e4000c1e1500 */
[----:B----4-:R-:W-:-:S05]  /*ee10*/  IADD3 R8, P1, R5, R2, RZ ;  /* 0x0000000205087210 */ /* 0x010fca0007f3e0ff */
[----:B------:R-:W-:-:S05]  /*ee20*/  IMAD.X R9, R250, 0x1, R0, P1 ;  /* 0x00000001fa097824 */ /* 0x000fca00008e0600 */
[----:B------:R0:W4:Y:S04]  /*ee30*/  @!P0 LDG.E.U16 R182, desc[UR10][R8.64] ;  /* 0x0000000a08b68981 */ /* 0x000128000c1e1500 */
[----:B------:R1:W-:Y:S04]  /*ee40*/  STL [R1+0xc38], R207 ;  /* 0x000c38cf01007387 */ /* 0x0003e80000100800 */
[----:B-1----:R-:W2:Y:S01]  /*ee50*/  LDL.LU R207, [R1+0x768] ;  /* 0x0007680001cf7983 */ /* 0x002ea20000300800 */
[----:B0-----:R-:W-:-:S05]  /*ee60*/  IADD3 R8, P1, R7, R2, RZ ;  /* 0x0000000207087210 */ /* 0x001fca0007f3e0ff */
[----:B------:R-:W-:-:S05]  /*ee70*/  IMAD.X R9, R249, 0x1, R0, P1 ;  /* 0x00000001f9097824 */ /* 0x000fca00008e0600 */
[----:B------:R0:W4:Y:S04]  /*ee80*/  @!P0 LDG.E.U16 R181, desc[UR10][R8.64] ;  /* 0x0000000a08b58981 */ /* 0x000128000c1e1500 */
[----:B------:R1:W-:Y:S01]  /*ee90*/  STL [R1+0xc3c], R252 ;  /* 0x000c3cfc01007387 */ /* 0x0003e20000100800 */
[----:B0-----:R-:W-:-:S03]  /*eea0*/  IADD3 R8, P1, R6, R2, RZ ;  /* 0x0000000206087210 */ /* 0x001fc60007f3e0ff */
[----:B-1----:R-:W3:Y:S02]  /*eeb0*/  LDL.LU R252, [R1+0x760] ;  /* 0x0007600001fc7983 */ /* 0x002ee40000300800 */
[----:B------:R-:W-:Y:S02]  /*eec0*/  IMAD.X R9, R248, 0x1, R0, P1 ;  /* 0x00000001f8097824 */ /* 0x000fe400008e0600 */
[----:B------:R0:W-:Y:S04]  /*eed0*/  STL [R1+0xc40], R4 ;  /* 0x000c400401007387 */ /* 0x0001e80000100800 */
[----:B------:R1:W4:Y:S04]  /*eee0*/  @!P0 LDG.E.U16 R180, desc[UR10][R8.64] ;  /* 0x0000000a08b48981 */ /* 0x000328000c1e1500 */
[----:B0-----:R-:W4:Y:S04]  /*eef0*/  LDL.LU R4, [R1+0x758] ;  /* 0x0007580001047983 */ /* 0x001f280000300800 */
[----:B------:R-:W-:Y:S01]  /*ef00*/  STL [R1+0xc44], R251 ;  /* 0x000c44fb01007387 */ /* 0x000fe20000100800 */
[----:B-1----:R-:W-:-:S03]  /*ef10*/  IADD3 R8, P1, R12, R2, RZ ;  /* 0x000000020c087210 */ /* 0x002fc60007f3e0ff */
[----:B------:R-:W-:Y:S04]  /*ef20*/  STL [R1+0xc48], R5 ;  /* 0x000c480501007387 */ /* 0x000fe80000100800 */
[----:B------:R-:W-:Y:S04]  /*ef30*/  STL [R1+0xe5c], R250 ;  /* 0x000e5cfa01007387 */ /* 0x000fe80000100800 */
[----:B------:R-:W-:Y:S04]  /*ef40*/  STL [R1+0xe60], R7 ;  /* 0x000e600701007387 */ /* 0x000fe80000100800 */
[----:B------:R-:W-:Y:S01]  /*ef50*/  STL [R1+0xe64], R249 ;  /* 0x000e64f901007387 */ /* 0x000fe20000100800 */
[----:B------:R-:W-:-:S03]  /*ef60*/  IMAD.X R9, R247, 0x1, R0, P1 ;  /* 0x00000001f7097824 */ /* 0x000fc600008e0600 */
[----:B------:R-:W-:Y:S04]  /*ef70*/  STL [R1+0xe68], R6 ;  /* 0x000e680601007387 */ /* 0x000fe80000100800 */
[----:B------:R-:W-:Y:S04]  /*ef80*/  STL [R1+0xe6c], R248 ;  /* 0x000e6cf801007387 */ /* 0x000fe80000100800 */
[----:B------:R-:W-:Y:S04]  /*ef90*/  STL [R1+0xe70], R12 ;  /* 0x000e700c01007387 */ /* 0x000fe80000100800 */
[----:B------:R0:W-:Y:S04]  /*efa0*/  STL [R1+0xe74], R247 ;  /* 0x000e74f701007387 */ /* 0x0001e80000100800 */
[----:B------:R1:W4:Y:S04]  /*efb0*/  @!P0 LDG.E.U16 R179, desc[UR10][R8.64] ;  /* 0x0000000a08b38981 */ /* 0x000328000c1e1500 */
[----:B0-----:R-:W4:Y:S04]  /*efc0*/  LDL.LU R247, [R1+0x6f0] ;  /* 0x0006f00001f77983 */ /* 0x001f280000300800 */
[----:B------:R-:W4:Y:S04]  /*efd0*/  LDL.LU R12, [R1+0x6f8] ;  /* 0x0006f800010c7983 */ /* 0x000f280000300800 */
[----:B------:R-:W4:Y:S04]  /*efe0*/  LDL.LU R248, [R1+0x700] ;  /* 0x0007000001f87983 */ /* 0x000f280000300800 */
[----:B------:R-:W4:Y:S01]  /*eff0*/  LDL.LU R6, [R1+0x708] ;  /* 0x0007080001067983 */ /* 0x000f220000300800 */
[----:B-1----:R-:W-:-:S03]  /*f000*/  IADD3 R8, P1, R151, R2, RZ ;  /* 0x0000000297087210 */ /* 0x002fc60007f3e0ff */
[----:B------:R-:W4:Y:S04]  /*f010*/  LDL.LU R249, [R1+0x710] ;  /* 0x0007100001f97983 */ /* 0x000f280000300800 */
[----:B------:R-:W4:Y:S04]  /*f020*/  LDL.LU R7, [R1+0x718] ;  /* 0x0007180001077983 */ /* 0x000f280000300800 */
[----:B------:R-:W4:Y:S04]  /*f030*/  LDL.LU R250, [R1+0x720] ;  /* 0x0007200001fa7983 */ /* 0x000f280000300800 */
[----:B------:R-:W4:Y:S04]  /*f040*/  LDL.LU R241, [R1+0x728] ;  /* 0x0007280001f17983 */ /* 0x000f280000300800 */
[----:B------:R-:W4:Y:S04]  /*f050*/  LDL.LU R151, [R1+0x740] ;  /* 0x0007400001977983 */ /* 0x000f280000300800 */
[----:B------:R-:W4:Y:S04]  /*f060*/  LDL.LU R5, [R1+0x748] ;  /* 0x0007480001057983 */ /* 0x000f280000300800 */
[----:B------:R-:W4:Y:S01]  /*f070*/  LDL.LU R251, [R1+0x750] ;  /* 0x0007500001fb7983 */ /* 0x000f220000300800 */
[----:B------:R-:W-:-:S03]  /*f080*/  IMAD.X R9, R246, 0x1, R0, P1 ;  /* 0x00000001f6097824 */ /* 0x000fc600008e0600 */
[----:B------:R0:W-:Y:S02]  /*f090*/  STS.U16 [R3+UR8+0x3a00], R178 ;  /* 0x003a00b203007988 */ /* 0x0001e40008000408 */
[----:B0-----:R-:W-:Y:S02]  /*f0a0*/  PRMT R178, RZ, 0x7610, R178 ;  /* 0x00007610ffb27816 */ /* 0x001fe400000000b2 */
[----:B------:R0:W-:Y:S04]  /*f0b0*/  STS.U16 [R3+UR8], R174 ;  /* 0x000000ae03007988 */ /* 0x0001e80008000408 */
[----:B------:R2:W4:Y:S01]  /*f0c0*/  @!P0 LDG.E.U16 R178, desc[UR10][R8.64] ;  /* 0x0000000a08b28981 */ /* 0x000522000c1e1500 */
[----:B0-----:R-:W-:Y:S02]  /*f0d0*/  PRMT R174, RZ, 0x7610, R174 ;  /* 0x00007610ffae7816 */ /* 0x001fe400000000ae */
[----:B------:R-:W-:Y:S01]  /*f0e0*/  PRMT R173, RZ, 0x7610, R173 ;  /* 0x00007610ffad7816 */ /* 0x000fe200000000ad */
[----:B------:R0:W-:Y:S02]  /*f0f0*/  STS.U16 [R3+UR8+0x3c00], R172 ;  /* 0x003c00ac03007988 */ /* 0x0001e40008000408 */
[----:B0-----:R-:W-:-:S02]  /*f100*/  PRMT R172, RZ, 0x7610, R172 ;  /* 0x00007610ffac7816 */ /* 0x001fc400000000ac */
[----:B------:R0:W-:Y:S04]  /*f110*/  STS.U16 [R3+UR8+0x3e00], R171 ;  /* 0x003e00ab03007988 */ /* 0x0001e80008000408 */
[----:B------:R1:W-:Y:S01]  /*f120*/  STL [R1+0xe78], R246 ;  /* 0x000e78f601007387 */ /* 0x0003e20000100800 */
[----:B0-----:R-:W-:-:S03]  /*f130*/  PRMT R171, RZ, 0x7610, R171 ;  /* 0x00007610ffab7816 */ /* 0x001fc600000000ab */
[----:B-1----:R-:W4:Y:S01]  /*f140*/  LDL.LU R246, [R1+0x6e8] ;  /* 0x0006e80001f67983 */ /* 0x002f220000300800 */
[----:B------:R-:W-:Y:S02]  /*f150*/  PRMT R170, RZ, 0x7610, R170 ;  /* 0x00007610ffaa7816 */ /* 0x000fe400000000aa */
        /* <DEDUP_REMOVED lines=10> */
[----:B-1----:R-:W2:Y:S04]  /*f200*/  LDL.LU R207, [R1+0x6e0] ;  /* 0x0006e00001cf7983 */ /* 0x002ea80000300800 */
[----:B------:R1:W-:Y:S04]  /*f210*/  STL [R1+0xe80], R245 ;  /* 0x000e80f501007387 */ /* 0x0003e80000100800 */
[----:B-1----:R-:W3:Y:S04]  /*f220*/  LDL.LU R245, [R1+0x6d8] ;  /* 0x0006d80001f57983 */ /* 0x002ee80000300800 */
[----:B------:R1:W-:Y:S04]  /*f230*/  STL [R1+0xe84], R252 ;  /* 0x000e84fc01007387 */ /* 0x0003e80000100800 */
[----:B-1----:R-:W4:Y:S04]  /*f240*/  LDL.LU R252, [R1+0x6d0] ;  /* 0x0006d00001fc7983 */ /* 0x002f280000300800 */
[----:B------:R1:W-:Y:S04]  /*f250*/  STL [R1+0xe88], R244 ;  /* 0x000e88f401007387 */ /* 0x0003e80000100800 */
[----:B-1----:R-:W4:Y:S01]  /*f260*/  LDL.LU R244, [R1+0x6c8] ;  /* 0x0006c80001f47983 */ /* 0x002f220000300800 */
[----:B0-----:R-:W-:-:S05]  /*f270*/  IADD3 R8, P1, R251, R2, RZ ;  /* 0x00000002fb087210 */ /* 0x001fca0007f3e0ff */
[----:B------:R-:W-:Y:S01]  /*f280*/  IMAD.X R9, R242, 0x1, R0, P1 ;  /* 0x00000001f2097824 */ /* 0x000fe200008e0600 */
[----:B------:R0:W-:Y:S04]  /*f290*/  STL [R1+0xe8c], R4 ;  /* 0x000e8c0401007387 */ /* 0x0001e80000100800 */
[----:B------:R1:W4:Y:S04]  /*f2a0*/  @!P0 LDG.E.U16 R171, desc[UR10][R8.64] ;  /* 0x0000000a08ab8981 */ /* 0x000328000c1e1500 */
[----:B0-----:R-:W4:Y:S01]  /*f2b0*/  LDL.LU R4, [R1+0x6c0] ;  /* 0x0006c00001047983 */ /* 0x001f220000300800 */
[----:B-1----:R-:W-:-:S03]  /*f2c0*/  IADD3 R8, P1, R5, R2, RZ ;  /* 0x0000000205087210 */ /* 0x002fc60007f3e0ff */
[----:B------:R0:W-:Y:S02]  /*f2d0*/  STL [R1+0xe90], R243 ;  /* 0x000e90f301007387 */ /* 0x0001e40000100800 */
[----:B------:R-:W-:-:S05]  /*f2e0*/  IMAD.X R9, R240, 0x1, R0, P1 ;  /* 0x00000001f0097824 */ /* 0x000fca00008e0600 */
[----:B------:R1:W4:Y:S04]  /*f2f0*/  @!P0 LDG.E.U16 R170, desc[UR10][R8.64] ;  /* 0x0000000a08aa8981 */ /* 0x000328000c1e1500 */
[----:B0-----:R-:W4:Y:S04]  /*f300*/  LDL.LU R243, [R1+0x6b8] ;  /* 0x0006b80001f37983 */ /* 0x001f280000300800 */
[----:B------:R0:W-:Y:S01]  /*f310*/  STL [R1+0xe94], R251 ;  /* 0x000e94fb01007387 */ /* 0x0001e20000100800 */
[----:B-1----:R-:W-:Y:S01]  /*f320*/  IMAD.MOV.U32 R9, RZ, RZ, R232 ;  /* 0x000000ffff097224 */ /* 0x002fe200078e00e8 */
[----:B------:R-:W-:-:S02]  /*f330*/  IADD3 R8, P1, R151, R2, RZ ;  /* 0x0000000297087210 */ /* 0x000fc40007f3e0ff */
[----:B0-----:R-:W4:Y:S04]  /*f340*/  LDL.LU R251, [R1+0x6b0] ;  /* 0x0006b00001fb7983 */ /* 0x001f280000300800 */
[----:B------:R0:W-:Y:S04]  /*f350*/  STL [R1+0xe98], R242 ;  /* 0x000e98f201007387 */ /* 0x0001e80000100800 */
[----:B0-----:R-:W4:Y:S04]  /*f360*/  LDL.LU R242, [R1+0x6a8] ;  /* 0x0006a80001f27983 */ /* 0x001f280000300800 */
[----:B------:R0:W-:Y:S04]  /*f370*/  STL [R1+0xe9c], R5 ;  /* 0x000e9c0501007387 */ /* 0x0001e80000100800 */
[----:B0-----:R-:W4:Y:S04]  /*f380*/  LDL.LU R5, [R1+0x6a0] ;  /* 0x0006a00001057983 */ /* 0x001f280000300800 */
[----:B------:R-:W2:Y:S04]  /*f390*/  LDL.LU R232, [R1+0xf78] ;  /* 0x000f780001e87983 */ /* 0x000ea80000300800 */
[----:B------:R0:W-:Y:S02]  /*f3a0*/  STL.64 [R1+0xe50], R150 ;  /* 0x000e509601007387 */ /* 0x0001e40000100a00 */
[----:B0-----:R-:W-:-:S02]  /*f3b0*/  IMAD.MOV.U32 R150, RZ, RZ, R231 ;  /* 0x000000ffff967224 */ /* 0x001fc400078e00e7 */
[----:B------:R-:W3:Y:S01]  /*f3c0*/  LDL.LU R231, [R1+0xf74] ;  /* 0x000f740001e77983 */ /* 0x000ee20000300800 */
[----:B------:R-:W-:-:S03]  /*f3d0*/  IMAD.MOV.U32 R151, RZ, RZ, R230 ;  /* 0x000000ffff977224 */ /* 0x000fc600078e00e6 */
[----:B------:R-:W4:Y:S04]  /*f3e0*/  LDL.LU R230, [R1+0xf70] ;  /* 0x000f700001e67983 */ /* 0x000f280000300800 */
[----:B------:R0:W-:Y:S04]  /*f3f0*/  STL.64 [R1+0xe48], R148 ;  /* 0x000e489401007387 */ /* 0x0001e80000100a00 */
[----:B0-----:R-:W2:Y:S04]  /*f400*/  LDL.LU R148, [R1+0x730] ;  /* 0x0007300001947983 */ /* 0x001ea80000300800 */
[----:B------:R-:W3:Y:S04]  /*f410*/  LDL.LU R149, [R1+0x738] ;  /* 0x0007380001957983 */ /* 0x000ee80000300800 */
[----:B------:R0:W-:Y:S02]  /*f420*/  STL.64 [R1+0xe40], R146 ;  /* 0x000e409201007387 */ /* 0x0001e40000100a00 */
[----:B0-----:R-:W-:-:S02]  /*f430*/  IMAD.MOV.U32 R146, RZ, RZ, R229 ;  /* 0x000000ffff927224 */ /* 0x001fc400078e00e5 */
[----:B------:R-:W4:Y:S01]  /*f440*/  LDL.LU R229, [R1+0xf6c] ;  /* 0x000f6c0001e57983 */ /* 0x000f220000300800 */
[----:B------:R-:W-:-:S03]  /*f450*/  IMAD.MOV.U32 R147, RZ, RZ, R228 ;  /* 0x000000ffff937224 */ /* 0x000fc600078e00e4 */
[----:B------:R-:W4:Y:S04]  /*f460*/  LDL.LU R228, [R1+0xf68] ;  /* 0x000f680001e47983 */ /* 0x000f280000300800 */
[----:B------:R0:W-:Y:S02]  /*f470*/  STL.64 [R1+0xe38], R144 ;  /* 0x000e389001007387 */ /* 0x0001e40000100a00 */
[----:B0-----:R-:W-:Y:S02]  /*f480*/  IMAD.MOV.U32 R145, RZ, RZ, R227 ;  /* 0x000000ffff917224 */ /* 0x001fe400078e00e3 */
[----:B------:R-:W4:Y:S04]  /*f490*/  LDL.LU R227, [R1+0xf64] ;  /* 0x000f640001e37983 */ /* 0x000f280000300800 */
[----:B------:R-:W4:Y:S04]  /*f4a0*/  LDL.LU R144, [R1+0x698] ;  /* 0x0006980001907983 */ /* 0x000f280000300800 */
[----:B------:R0:W-:Y:S02]  /*f4b0*/  STL.64 [R1+0xe30], R142 ;  /* 0x000e308e01007387 */ /* 0x0001e40000100a00 */
[----:B0-----:R-:W-:-:S02]  /*f4c0*/  IMAD.MOV.U32 R142, RZ, RZ, R226 ;  /* 0x000000ffff8e7224 */ /* 0x001fc400078e00e2 */
[----:B------:R-:W4:Y:S04]  /*f4d0*/  LDL.LU R226, [R1+0xf60] ;  /* 0x000f600001e27983 */ /* 0x000f280000300800 */
[----:B------:R0:W-:Y:S02]  /*f4e0*/  STL.64 [R1+0xe28], R140 ;  /* 0x000e288c01007387 */ /* 0x0001e40000100a00 */
[----:B0-----:R-:W-:Y:S02]  /*f4f0*/  IMAD.MOV.U32 R141, RZ, RZ, R225 ;  /* 0x000000ffff8d7224 */ /* 0x001fe400078e00e1 */
[----:B------:R-:W4:Y:S01]  /*f500*/  LDL.LU R225, [R1+0xf5c] ;  /* 0x000f5c0001e17983 */ /* 0x000f220000300800 */
[----:B------:R-:W-:-:S03]  /*f510*/  IMAD.MOV.U32 R140, RZ, RZ, R224 ;  /* 0x000000ffff8c7224 */ /* 0x000fc600078e00e0 */
        /* <DEDUP_REMOVED lines=33> */
[----:B------:R-:W4:Y:S04]  /*f730*/  LDL.LU R210, [R1+0xf24] ;  /* 0x000f240001d27983 */ /* 0x000f280000300800 */
[----:B------:R0:W-:Y:S02]  /*f740*/  STL.64 [R1+0xde8], R124 ;  /* 0x000de87c01007387 */ /* 0x0001e40000100a00 */
[----:B0-----:R-:W-:-:S02]  /*f750*/  IMAD.MOV.U32 R125, RZ, RZ, R209 ;  /* 0x000000ffff7d7224 */ /* 0x001fc400078e00d1 */
[----:B------:R-:W4:Y:S04]  /*f760*/  LDL.LU R209, [R1+0xf20] ;  /* 0x000f200001d17983 */ /* 0x000f280000300800 */
[----:B------:R-:W-:Y:S04]  /*f770*/  STL.64 [R1+0xde0], R122 ;  /* 0x000de07a01007387 */ /* 0x000fe80000100a00 */
        /* <DEDUP_REMOVED lines=49> */
[----:B------:R0:W-:Y:S01]  /*fa90*/  STS.U16 [R3+UR8+0x7e00], R177 ;  /* 0x007e00b103007988 */ /* 0x0001e20008000408 */
[----:B------:R-:W-:-:S03]  /*faa0*/  LOP3.LUT R124, R3, 0x20, RZ, 0x3c, !PT ;  /* 0x00000020037c7812 */ /* 0x000fc600078e3cff */
[----:B0-----:R-:W4:Y:S04]  /*fab0*/  LDL.LU R177, [R1+0x690] ;  /* 0x0006900001b17983 */ /* 0x001f280000300800 */
[----:B------:R-:W-:Y:S04]  /*fac0*/  STS.U16 [R3+UR8+0x4000], R167 ;  /* 0x004000a703007988 */ /* 0x000fe80008000408 */
        /* <DEDUP_REMOVED lines=32> */
[----:B------:R0:W-:Y:S04]  /*fcd0*/  STS.U16 [R124+UR8+0x500], R203 ;  /* 0x000500cb7c007988 */ /* 0x0001e80008000408 */
[----:B0-----:R-:W4:Y:S04]  /*fce0*/  LDL.LU R203, [R1+0x688] ;  /* 0x0006880001cb7983 */ /* 0x001f280000300800 */
        /* <DEDUP_REMOVED lines=14> */
[----:B------:R0:W-:Y:S01]  /*fdd0*/  STS.U16 [R124+UR8+0x1d00], R191 ;  /* 0x001d00bf7c007988 */ /* 0x0001e20008000408 */
[----:B------:R-:W-:Y:S01]  /*fde0*/  IMAD.MOV.U32 R126, RZ, RZ, R9 ;  /* 0x000000ffff7e7224 */ /* 0x000fe200078e0009 */
[----:B------:R-:W-:-:S02]  /*fdf0*/  PRMT R169, RZ, 0x7610, R169 ;  /* 0x00007610ffa97816 */ /* 0x000fc400000000a9 */
[----:B0-----:R-:W4:Y:S01]  /*fe00*/  LDL.LU R191, [R1+0x668] ;  /* 0x0006680001bf7983 */ /* 0x001f220000300800 */
[----:B------:R-:W-:-:S03]  /*fe10*/  IMAD.X R9, R239, 0x1, R0, P1 ;  /* 0x00000001ef097824 */ /* 0x000fc600008e0600 */
[----:B------:R-:W-:Y:S04]  /*fe20*/  STS.U16 [R124+UR8+0x1f00], R190 ;  /* 0x001f00be7c007988 */ /* 0x000fe80008000408 */
[----:B------:R-:W-:Y:S04]  /*fe30*/  STS.U16 [R124+UR8+0x2100], R189 ;  /* 0x002100bd7c007988 */ /* 0x000fe80008000408 */
[----:B------:R0:W-:Y:S04]  /*fe40*/  STS.U16 [R124+UR8+0x2300], R188 ;  /* 0x002300bc7c007988 */ /* 0x0001e80008000408 */
[----:B------:R3:W4:Y:S04]  /*fe50*/  @!P0 LDG.E.U16 R169, desc[UR10][R8.64] ;  /* 0x0000000a08a98981 */ /* 0x000728000c1e1500 */
[----:B0-----:R-:W4:Y:S01]  /*fe60*/  LDL.LU R188, [R1+0x660] ;  /* 0x0006600001bc7983 */ /* 0x001f220000300800 */
[----:B---3--:R-:W-:-:S03]  /*fe70*/  IADD3 R8, P1, R149, R2, RZ ;  /* 0x0000000295087210 */ /* 0x008fc60007f3e0ff */
[----:B------:R-:W-:Y:S01]  /*fe80*/  STS.U16 [R124+UR8+0x2500], R187 ;  /* 0x002500bb7c007988 */ /* 0x000fe20008000408 */
[----:B------:R-:W-:Y:S01]  /*fe90*/  PRMT R168, RZ, 0x7610, R168 ;  /* 0x00007610ffa87816 */ /* 0x000fe200000000a8 */
[----:B------:R-:W-:Y:S02]  /*fea0*/  IMAD.X R9, R238, 0x1, R0, P1 ;  /* 0x00000001ee097824 */ /* 0x000fe400008e0600 */
[----:B------:R-:W-:Y:S04]  /*feb0*/  STS.U16 [R124+UR8+0x2700], R186 ;  /* 0x002700ba7c007988 */ /* 0x000fe80008000408 */
[----:B------:R0:W-:Y:S04]  /*fec0*/  STS.U16 [R124+UR8+0x2900], R185 ;  /* 0x002900b97c007988 */ /* 0x0001e80008000408 */
[----:B------:R2:W3:Y:S04]  /*fed0*/  @!P0 LDG.E.U16 R168, desc[UR10][R8.64] ;  /* 0x0000000a08a88981 */ /* 0x0004e8000c1e1500 */
[----:B0-----:R-:W3:Y:S01]  /*fee0*/  LDL.LU R185, [R1+0x658] ;  /* 0x0006580001b97983 */ /* 0x001ee20000300800 */
[----:B--2---:R-:W-:-:S02]  /*fef0*/  IADD3 R8, P1, R148, R2, RZ ;  /* 0x0000000294087210 */ /* 0x004fc40007f3e0ff */
[----:B------:R-:W-:-:S03]  /*ff00*/  PRMT R167, RZ, 0x7610, R167 ;  /* 0x00007610ffa77816 */ /* 0x000fc600000000a7 */
[----:B------:R-:W-:-:S05]  /*ff10*/  IMAD.X R9, R237, 0x1, R0, P1 ;  /* 0x00000001ed097824 */ /* 0x000fca00008e0600 */
[----:B------:R0:W2:Y:S01]  /*ff20*/  @!P0 LDG.E.U16 R167, desc[UR10][R8.64] ;  /* 0x0000000a08a78981 */ /* 0x0000a2000c1e1500 */
[----:B------:R-:W-:Y:S02]  /*ff30*/  PRMT R166, RZ, 0x7610, R166 ;  /* 0x00007610ffa67816 */ /* 0x000fe400000000a6 */
[----:B0-----:R-:W-:-:S05]  /*ff40*/  IADD3 R8, P1, R241, R2, RZ ;  /* 0x00000002f1087210 */ /* 0x001fca0007f3e0ff */
        /* <DEDUP_REMOVED lines=24> */
[----:B----4-:R-:W-:-:S05]  /*100d0*/  IMAD.X R9, R230, 0x1, R0, P1 ;  /* 0x00000001e6097824 */ /* 0x010fca00008e0600 */
[----:B------:R0:W4:Y:S01]  /*100e0*/  @!P0 LDG.E.U16 R160, desc[UR10][R8.64] ;  /* 0x0000000a08a08981 */ /* 0x000122000c1e1500 */
[----:B------:R-:W-:Y:S02]  /*100f0*/  PRMT R159, RZ, 0x7610, R159 ;  /* 0x00007610ff9f7816 */ /* 0x000fe4000000009f */
[----:B0-----:R-:W-:-:S05]  /*10100*/  IADD3 R8, P1, R247, R2, RZ ;  /* 0x00000002f7087210 */ /* 0x001fca0007f3e0ff */
[----:B------:R-:W-:-:S05]  /*10110*/  IMAD.X R9, R229, 0x1, R0, P1 ;  /* 0x00000001e5097824 */ /* 0x000fca00008e0600 */
        /* <DEDUP_REMOVED lines=74> */
[----:B---3--:R-:W-:-:S05]  /*105c0*/  IADD3 R8, P1, R185, R2, RZ ;  /* 0x00000002b9087210 */ /* 0x008fca0007f3e0ff */
[----:B------:R-:W-:-:S05]  /*105d0*/  IMAD.X R9, R209, 0x1, R0, P1 ;  /* 0x00000001d1097824 */ /* 0x000fca00008e0600 */
[----:B------:R-:W3:Y:S01]  /*105e0*/  @!P0 LDG.E.U16 R10, desc[UR10][R8.64] ;  /* 0x0000000a080a8981 */ /* 0x000ee2000c1e1500 */
[----:B------:R-:W-:Y:S01]  /*105f0*/  IMAD.MOV.U32 R143, RZ, RZ, R13 ;  /* 0x000000ffff8f7224 */ /* 0x000fe200078e000d */
[----:B------:R-:W-:Y:S01]  /*10600*/  UMOV UR24, UR12 ;  /* 0x0000000c00187c82 */ /* 0x000fe20008000000 */
[----:B------:R-:W-:Y:S01]  /*10610*/  UMOV UR25, UR13 ;  /* 0x0000000d00197c82 */ /* 0x000fe20008000000 */
[----:B------:R-:W-:Y:S01]  /*10620*/  STL.64 [R1+0xf18], R150 ;  /* 0x000f189601007387 */ /* 0x000fe20000100a00 */
[----:B------:R-:W-:Y:S01]  /*10630*/  UMOV UR28, UR4 ;  /* 0x00000004001c7c82 */ /* 0x000fe20008000000 */
[----:B------:R-:W-:Y:S01]  /*10640*/  UMOV UR29, UR5 ;  /* 0x00000005001d7c82 */ /* 0x000fe20008000000 */
[----:B------:R-:W0:Y:S01]  /*10650*/  LDC R13, c[0x0][0x23c] ;  /* 0x00008f00ff0d7b82 */ /* 0x000e220000000800 */
        /* <DEDUP_REMOVED lines=12> */
[----:B------:R-:W-:Y:S04]  /*10720*/  STL [R1+0xeb0], R125 ;  /* 0x000eb07d01007387 */ /* 0x000fe80000100800 */
[----:B------:R-:W3:Y:S04]  /*10730*/  LDL.LU.64 R24, [R1+0x400] ;  /* 0x0004000001187983 */ /* 0x000ee80000300a00 */
[----:B------:R-:W3:Y:S04]  /*10740*/  LDL.LU.64 R26, [R1+0x408] ;  /* 0x00040800011a7983 */ /* 0x000ee80000300a00 */
[----:B------:R-:W3:Y:S04]  /*10750*/  LDL.LU.64 R28, [R1+0x410] ;  /* 0x00041000011c7983 */ /* 0x000ee80000300a00 */
[----:B------:R-:W3:Y:S04]  /*10760*/  LDL.LU.64 R30, [R1+0x418] ;  /* 0x00041800011e7983 */ /* 0x000ee80000300a00 */
[----:B------:R-:W3:Y:S04]  /*10770*/  LDL.LU.64 R32, [R1+0x420] ;  /* 0x0004200001207983 */ /* 0x000ee80000300a00 */
[----:B------:R-:W3:Y:S04]  /*10780*/  LDL.LU.64 R34, [R1+0x428] ;  /* 0x0004280001227983 */ /* 0x000ee80000300a00 */
[----:B------:R-:W3:Y:S04]  /*10790*/  LDL.LU.64 R36, [R1+0x430] ;  /* 0x0004300001247983 */ /* 0x000ee80000300a00 */
[----:B------:R-:W-:Y:S04]  /*107a0*/  STS.U16 [R124+UR8+0x2b00], R184 ;  /* 0x002b00b87c007988 */ /* 0x000fe80008000408 */
        /* <DEDUP_REMOVED lines=29> */
[----:B--2---:R-:W-:Y:S04]  /*10980*/  STS.U16 [R124+UR8+0x4700], R167 ;  /* 0x004700a77c007988 */ /* 0x004fe80008000408 */
[----:B------:R-:W2:Y:S04]  /*10990*/  LDL.LU.64 R68, [R1+0x4b0] ;  /* 0x0004b00001447983 */ /* 0x000ea80000300a00 */
[----:B------:R-:W-:Y:S04]  /*109a0*/  STS.U16 [R124+UR8+0x4900], R166 ;  /* 0x004900a67c007988 */ /* 0x000fe80008000408 */
        /* <DEDUP_REMOVED lines=11> */
[----:B----4-:R-:W-:Y:S04]  /*10a60*/  STS.U16 [R124+UR8+0x5500], R160 ;  /* 0x005500a07c007988 */ /* 0x010fe80008000408 */
        /* <DEDUP_REMOVED lines=39> */
[----:B---3--:R1:W-:Y:S04]  /*10ce0*/  STS.U16 [R124+UR8+0x7d00], R10 ;  /* 0x007d000a7c007988 */ /* 0x0083e80008000408 */
[----:B------:R-:W2:Y:S01]  /*10cf0*/  LDL.LU.64 R122, [R1+0x588] ;  /* 0x00058800017a7983 */ /* 0x000ea20000300a00 */
[----:B------:R3:W-:Y:S06]  /*10d00*/  MEMBAR.ALL.CTA ;  /* 0x0000000000007992 */ /* 0x0007ec0000008000 */
[----:B---3--:R-:W3:Y:S04]  /*10d10*/  FENCE.VIEW.ASYNC.S ;  /* 0x00000000000073c6 */ /* 0x008ee80000000000 */
[----:B-1----:R-:W2:Y:S04]  /*10d20*/  LDL.LU.64 R124, [R1+0x590] ;  /* 0x00059000017c7983 */ /* 0x002ea80000300a00 */
[----:B------:R-:W2:Y:S04]  /*10d30*/  LDL.LU.64 R126, [R1+0x598] ;  /* 0x00059800017e7983 */ /* 0x000ea80000300a00 */
        /* <DEDUP_REMOVED lines=11> */
[----:B------:R-:W2:Y:S01]  /*10df0*/  LDL.LU.64 R150, [R1+0x5f8] ;  /* 0x0005f80001967983 */ /* 0x000ea20000300a00 */
[----:B---3--:R-:W-:Y:S06]  /*10e00*/  BAR.SYNC.DEFER_BLOCKING 0x0 ;  /* 0x0000000000007b1d */ /* 0x008fec0000010000 */
[----:B--2---:R-:W-:-:S06]  /*10e10*/  WARPGROUP.ARRIVE ;  /* 0x00000000000079c5 */ /* 0x004fcc0000000000 */
[----:B------:R-:W-:Y:S03]  /*10e20*/  HGMMA.64x256x16.F32.BF16 R24, gdesc[UR12].tnspA, R24, gsb0 ;  /* 0x23e000000c1879f0 */ /* 0x000fe60008001818 */
[----:B------:R-:W-:Y:S02]  /*10e30*/  WARPGROUP.DEPBAR.LE gsb0, 0x0 ;  /* 0x00008000000079c5 */ /* 0x000fe40000010000 */
[----:B------:R-:W-:-:S15]  /*10e40*/  WARPGROUP.ARRIVE ;  /* 0x00000000000079c5 */ /* 0x000fde0000000000 */
[----:B------:R-:W-:-:S08]  /*10e50*/  NOP ;  /* 0x0000000000007918 */ /* 0x000fd00000000000 */
[----:B------:R-:W-:Y:S03]  /*10e60*/  HGMMA.64x256x16.F32.BF16 R24, gdesc[UR4].tnspA, R24, gsb0 ;  /* 0x23e00000041879f0 */ /* 0x000fe60008001818 */
[----:B------:R-:W-:Y:S02]  /*10e70*/  WARPGROUP.DEPBAR.LE gsb0, 0x0 ;  /* 0x00008000000079c5 */ /* 0x000fe40000010000 */
        /* <DEDUP_REMOVED lines=63> */
[----:B------:R1:W-:Y:S01]  /*11270*/  STL.64 [R1+0x5f8], R150 ;  /* 0x0005f89601007387 */ /* 0x0003e20000100a00 */
[----:B------:R-:W-:-:S03]  /*11280*/  IMAD.MOV.U32 R17, RZ, RZ, R130 ;  /* 0x000000ffff117224 */ /* 0x000fc600078e0082 */
[----:B-1----:R-:W2:Y:S04]  /*11290*/  LDL.LU.64 R150, [R1+0xf18] ;  /* 0x000f180001967983 */ /* 0x002ea80000300a00 */
[----:B------:R-:W3:Y:S04]  /*112a0*/  LDL.LU.64 R148, [R1+0xf10] ;  /* 0x000f100001947983 */ /* 0x000ee80000300a00 */
[----:B------:R-:W4:Y:S04]  /*112b0*/  LDL.LU.64 R146, [R1+0xf08] ;  /* 0x000f080001927983 */ /* 0x000f280000300a00 */
[----:B------:R-:W2:Y:S04]  /*112c0*/  LDL.LU.64 R144, [R1+0xf00] ;  /* 0x000f000001907983 */ /* 0x000ea80000300a00 */
[----:B------:R-:W3:Y:S04]  /*112d0*/  LDL.LU.64 R142, [R1+0xef8] ;  /* 0x000ef800018e7983 */ /* 0x000ee80000300a00 */
[----:B------:R-:W4:Y:S04]  /*112e0*/  LDL.LU.64 R140, [R1+0xef0] ;  /* 0x000ef000018c7983 */ /* 0x000f280000300a00 */
[----:B------:R-:W2:Y:S01]  /*112f0*/  LDL.LU.64 R138, [R1+0xee8] ;  /* 0x000ee800018a7983 */ /* 0x000ea20000300a00 */
[----:B------:R-:W-:-:S03]  /*11300*/  IMAD.MOV.U32 R16, RZ, RZ, R128 ;  /* 0x000000ffff107224 */ /* 0x000fc600078e0080 */
[----:B------:R-:W2:Y:S01]  /*11310*/  LDL.LU.64 R136, [R1+0xee0] ;  /* 0x000ee00001887983 */ /* 0x000ea20000300a00 */
[----:B------:R-:W-:-:S03]  /*11320*/  IMAD.MOV.U32 R21, RZ, RZ, R126 ;  /* 0x000000ffff157224 */ /* 0x000fc600078e007e */
[----:B------:R-:W2:Y:S04]  /*11330*/  LDL.LU.64 R134, [R1+0xed8] ;  /* 0x000ed80001867983 */ /* 0x000ea80000300a00 */
[----:B------:R-:W2:Y:S04]  /*11340*/  LDL.LU.64 R132, [R1+0xed0] ;  /* 0x000ed00001847983 */ /* 0x000ea80000300a00 */
[----:B------:R-:W2:Y:S04]  /*11350*/  LDL.LU.64 R130, [R1+0xec8] ;  /* 0x000ec80001827983 */ /* 0x000ea80000300a00 */
[----:B------:R-:W2:Y:S04]  /*11360*/  LDL.LU.64 R128, [R1+0xec0] ;  /* 0x000ec00001807983 */ /* 0x000ea80000300a00 */
[----:B------:R-:W2:Y:S04]  /*11370*/  LDL.LU.64 R126, [R1+0xeb8] ;  /* 0x000eb800017e7983 */ /* 0x000ea80000300a00 */
[----:B------:R-:W2:Y:S01]  /*11380*/  LDL.LU R125, [R1+0xeb0] ;  /* 0x000eb000017d7983 */ /* 0x000ea20000300800 */
[----:B------:R-:W-:-:S05]  /*11390*/  IMAD.MOV.U32 R20, RZ, RZ, R124 ;  /* 0x000000ffff147224 */ /* 0x000fca00078e007c */
[----:B------:R-:W-:Y:S04]  /*113a0*/  STL.64 [R1+0xea8], R20 ;  /* 0x000ea81401007387 */ /* 0x000fe80000100a00 */
[----:B------:R1:W-:Y:S04]  /*113b0*/  STL.64 [R1+0xea0], R16 ;  /* 0x000ea01001007387 */ /* 0x0003e80000100a00 */
        /* <DEDUP_REMOVED lines=54> */
[----:B---3--:R-:W-:-:S02]  /*11720*/  IMAD.MOV.U32 R183, RZ, RZ, R142 ;  /* 0x000000ffffb77224 */ /* 0x008fc400078e008e */
[----:B------:R-:W-:Y:S02]  /*11730*/  IMAD.MOV.U32 R182, RZ, RZ, R143 ;  /* 0x000000ffffb67224 */ /* 0x000fe400078e008f */
[----:B----4-:R-:W-:Y:S02]  /*11740*/  IMAD.MOV.U32 R190, RZ, RZ, R140 ;  /* 0x000000ffffbe7224 */ /* 0x010fe400078e008c */
[----:B------:R-:W-:Y:S02]  /*11750*/  IMAD.MOV.U32 R184, RZ, RZ, R141 ;  /* 0x000000ffffb87224 */ /* 0x000fe400078e008d */
[----:B--2---:R-:W-:Y:S02]  /*11760*/  IMAD.MOV.U32 R176, RZ, RZ, R138 ;  /* 0x000000ffffb07224 */ /* 0x004fe400078e008a */
[----:B------:R-:W-:Y:S02]  /*11770*/  IMAD.MOV.U32 R189, RZ, RZ, R139 ;  /* 0x000000ffffbd7224 */ /* 0x000fe400078e008b */
[----:B------:R-:W-:-:S02]  /*11780*/  IMAD.MOV.U32 R193, RZ, RZ, R136 ;  /* 0x000000ffffc17224 */ /* 0x000fc400078e0088 */
[----:B------:R-:W-:Y:S02]  /*11790*/  IMAD.MOV.U32 R175, RZ, RZ, R137 ;  /* 0x000000ffffaf7224 */ /* 0x000fe400078e0089 */
[----:B------:R-:W-:Y:S02]  /*117a0*/  IMAD.MOV.U32 R198, RZ, RZ, R134 ;  /* 0x000000ffffc67224 */ /* 0x000fe400078e0086 */
[----:B------:R-:W-:Y:S02]  /*117b0*/  IMAD.MOV.U32 R199, RZ, RZ, R135 ;  /* 0x000000ffffc77224 */ /* 0x000fe400078e0087 */
[----:B------:R-:W-:Y:S02]  /*117c0*/  IMAD.MOV.U32 R186, RZ, RZ, R132 ;  /* 0x000000ffffba7224 */ /* 0x000fe400078e0084 */
        /* <DEDUP_REMOVED lines=18> */
[----:B0-----:R-:W-:-:S02]  /*118f0*/  IMAD.SHL.U32 R13, R13, 0x20, RZ ;  /* 0x000000200d0d7824 */ /* 0x001fc400078e00ff */
[----:B------:R-:W-:Y:S02]  /*11900*/  IMAD.MOV.U32 R10, RZ, RZ, R182 ;  /* 0x000000ffff0a7224 */ /* 0x000fe400078e00b6 */
[----:B------:R-:W-:Y:S02]  /*11910*/  IMAD.MOV.U32 R11, RZ, RZ, R208 ;  /* 0x000000ffff0b7224 */ /* 0x000fe400078e00d0 */
[----:B------:R-:W-:Y:S02]  /*11920*/  IMAD.MOV.U32 R8, RZ, RZ, R184 ;  /* 0x000000ffff087224 */ /* 0x000fe400078e00b8 */
[----:B------:R-:W-:Y:S02]  /*11930*/  IMAD.MOV.U32 R9, RZ, RZ, R183 ;  /* 0x000000ffff097224 */ /* 0x000fe400078e00b7 */
[----:B------:R-:W-:-:S04]  /*11940*/  IMAD.WIDE R10, R13, 0x2, R10 ;  /* 0x000000020d0a7825 */ /* 0x000fc800078e020a */
[----:B------:R-:W-:Y:S01]  /*11950*/  IMAD.WIDE R8, R13, 0x2, R8 ;  /* 0x000000020d087825 */ /* 0x000fe200078e0208 */
[----:B------:R0:W-:Y:S03]  /*11960*/  STL [R1+0x650], R10 ;  /* 0x0006500a01007387 */ /* 0x0001e60000100800 */
[----:B------:R-:W-:Y:S01]  /*11970*/  IMAD.MOV.U32 R208, RZ, RZ, R11 ;  /* 0x000000ffffd07224 */ /* 0x000fe200078e000b */
[----:B------:R1:W-:Y:S04]  /*11980*/  STL [R1+0x850], R8 ;  /* 0x0008500801007387 */ /* 0x0003e80000100800 */
[----:B------:R3:W-:Y:S01]  /*11990*/  STL [R1+0x654], R9 ;  /* 0x0006540901007387 */ /* 0x0007e20000100800 */
[----:B0-----:R-:W-:-:S02]  /*119a0*/  IMAD.MOV.U32 R10, RZ, RZ, R185 ;  /* 0x000000ffff0a7224 */ /* 0x001fc400078e00b9 */
[----:B------:R-:W-:Y:S01]  /*119b0*/  IMAD.MOV.U32 R11, RZ, RZ, R209 ;  /* 0x000000ffff0b7224 */ /* 0x000fe200078e00d1 */
[----:B--2---:R-:W-:-:S06]  /*119c0*/  WARPGROUP.ARRIVE ;  /* 0x00000000000079c5 */ /* 0x004fcc0000000000 */
[----:B------:R-:W-:Y:S01]  /*119d0*/  HGMMA.64x256x16.F32.BF16 R16, gdesc[UR24].tnspA, R16, gsb0 ;  /* 0x23e00000181079f0 */ /* 0x000fe20008001810 */
[----:B-1----:R-:W-:Y:S02]  /*119e0*/  IMAD.MOV.U32 R8, RZ, RZ, R187 ;  /* 0x000000ffff087224 */ /* 0x002fe400078e00bb */
[----:B---3--:R-:W-:Y:S02]  /*119f0*/  IMAD.MOV.U32 R9, RZ, RZ, R186 ;  /* 0x000000ffff097224 */ /* 0x008fe400078e00ba */
[----:B------:R-:W-:-:S04]  /*11a00*/  IMAD.WIDE R10, R13, 0x2, R10 ;  /* 0x000000020d0a7825 */ /* 0x000fc800078e020a */
[----:B------:R-:W-:Y:S01]  /*11a10*/  IMAD.WIDE R8, R13, 0x2, R8 ;  /* 0x000000020d087825 */ /* 0x000fe200078e0208 */
[----:B------:R0:W-:Y:S03]  /*11a20*/  STL [R1+0x658], R10 ;  /* 0x0006580a01007387 */ /* 0x0001e60000100800 */
[----:B------:R-:W-:Y:S01]  /*11a30*/  IMAD.MOV.U32 R209, RZ, RZ, R11 ;  /* 0x000000ffffd17224 */ /* 0x000fe200078e000b */
[----:B------:R1:W-:Y:S04]  /*11a40*/  STL [R1+0x854], R8 ;  /* 0x0008540801007387 */ /* 0x0003e80000100800 */
[----:B------:R2:W-:Y:S01]  /*11a50*/  STL [R1+0x65c], R9 ;  /* 0x00065c0901007387 */ /* 0x0005e20000100800 */
[----:B0-----:R-:W-:-:S02]  /*11a60*/  IMAD.MOV.U32 R10, RZ, RZ, R188 ;  /* 0x000000ffff0a7224 */ /* 0x001fc400078e00bc */
[----:B------:R-:W-:Y:S02]  /*11a70*/  IMAD.MOV.U32 R11, RZ, RZ, R210 ;  /* 0x000000ffff0b7224 */ /* 0x000fe400078e00d2 */
[----:B-1----:R-:W-:Y:S02]  /*11a80*/  IMAD.MOV.U32 R8, RZ, RZ, R190 ;  /* 0x000000ffff087224 */ /* 0x002fe400078e00be */
[----:B--2---:R-:W-:Y:S02]  /*11a90*/  IMAD.MOV.U32 R9, RZ, RZ, R189 ;  /* 0x000000ffff097224 */ /* 0x004fe400078e00bd */
        /* <DEDUP_REMOVED lines=34> */
[----:B------:R1:W-:Y:S01]  /*11cc0*/  STL [R1+0x864], R8 ;  /* 0x0008640801007387 */ /* 0x0003e20000100800 */
[----:B------:R-:W-:Y:S02]  /*11cd0*/  WARPGROUP.DEPBAR.LE gsb0, 0x0 ;  /* 0x00008000000079c5 */ /* 0x000fe40000010000 */
[----:B------:R-:W-:-:S06]  /*11ce0*/  WARPGROUP.ARRIVE ;  /* 0x00000000000079c5 */ /* 0x000fcc0000000000 */
[----:B------:R-:W-:Y:S01]  /*11cf0*/  HGMMA.64x256x16.F32.BF16 R16, gdesc[UR28].tnspA, R16, gsb0 ;  /* 0x23e000001c1079f0 */ /* 0x000fe20008001810 */
[----:B------:R2:W-:Y:S01]  /*11d00*/  STL [R1+0x67c], R9 ;  /* 0x00067c0901007387 */ /* 0x0005e20000100800 */
[----:B0-----:R-:W-:Y:S02]  /*11d10*/  IMAD.MOV.U32 R10, RZ, RZ, R200 ;  /* 0x000000ffff0a7224 */ /* 0x001fe400078e00c8 */
[----:B------:R-:W-:Y:S02]  /*11d20*/  IMAD.MOV.U32 R11, RZ, RZ, R214 ;  /* 0x000000ffff0b7224 */ /* 0x000fe400078e00d6 */
[----:B-1----:R-:W-:Y:S02]  /*11d30*/  IMAD.MOV.U32 R8, RZ, RZ, R202 ;  /* 0x000000ffff087224 */ /* 0x002fe400078e00ca */
[----:B------:R-:W-:-:S04]  /*11d40*/  IMAD.WIDE R10, R13, 0x2, R10 ;  /* 0x000000020d0a7825 */ /* 0x000fc800078e020a */
[----:B--2---:R-:W-:Y:S02]  /*11d50*/  IMAD.MOV.U32 R9, RZ, RZ, R201 ;  /* 0x000000ffff097224 */ /* 0x004fe400078e00c9 */
        /* <DEDUP_REMOVED lines=21> */
[----:B------:R0:W-:Y:S04]  /*11eb0*/  STL [R1+0x690], R10 ;  /* 0x0006900a01007387 */ /* 0x0001e80000100800 */
[----:B------:R1:W-:Y:S04]  /*11ec0*/  STL [R1+0x870], R8 ;  /* 0x0008700801007387 */ /* 0x0003e80000100800 */
[----:B------:R2:W-:Y:S01]  /*11ed0*/  STL [R1+0x694], R9 ;  /* 0x0006940901007387 */ /* 0x0005e20000100800 */
[----:B------:R-:W-:-:S02]  /*11ee0*/  IMAD.MOV.U32 R216, RZ, RZ, R11 ;  /* 0x000000ffffd87224 */ /* 0x000fc400078e000b */
[----:B0-----:R-:W-:Y:S02]  /*11ef0*/  IMAD.MOV.U32 R10, RZ, RZ, R144 ;  /* 0x000000ffff0a7224 */ /* 0x001fe400078e0090 */
[----:B------:R-:W-:Y:S02]  /*11f00*/  IMAD.MOV.U32 R11, RZ, RZ, R217 ;  /* 0x000000ffff0b7224 */ /* 0x000fe400078e00d9 */
[----:B-1----:R-:W-:Y:S02]  /*11f10*/  IMAD.MOV.U32 R8, RZ, RZ, R145 ;  /* 0x000000ffff087224 */ /* 0x002fe400078e0091 */
[----:B--2---:R-:W-:Y:S02]  /*11f20*/  IMAD.MOV.U32 R9, RZ, RZ, R218 ;  /* 0x000000ffff097224 */ /* 0x004fe400078e00da */
[----:B------:R-:W-:-:S04]  /*11f30*/  IMAD.WIDE R10, R13, 0x2, R10 ;  /* 0x000000020d0a7825 */ /* 0x000fc800078e020a */
[----:B------:R-:W-:-:S04]  /*11f40*/  IMAD.WIDE R8, R13, 0x2, R8 ;  /* 0x000000020d087825 */ /* 0x000fc800078e0208 */
[----:B------:R-:W-:Y:S02]  /*11f50*/  IMAD.MOV.U32 R15, RZ, RZ, R146 ;  /* 0x000000ffff0f7224 */ /* 0x000fe400078e0092 */
[----:B------:R-:W-:Y:S02]  /*11f60*/  IMAD.MOV.U32 R14, RZ, RZ, R148 ;  /* 0x000000ffff0e7224 */ /* 0x000fe400078e0094 */
[----:B------:R-:W-:Y:S01]  /*11f70*/  IMAD.MOV.U32 R218, RZ, RZ, R9 ;  /* 0x000000ffffda7224 */ /* 0x000fe200078e0009 */
[----:B------:R-:W-:Y:S02]  /*11f80*/  WARPGROUP.DEPBAR.LE gsb0, 0x0 ;  /* 0x00008000000079c5 */ /* 0x000fe40000010000 */
[----:B------:R-:W-:Y:S04]  /*11f90*/  STL.64 [R1+0x200], R16 ;  /* 0x0002001001007387 */ /* 0x000fe80000100a00 */
[----:B------:R-:W-:Y:S04]  /*11fa0*/  STL.64 [R1+0x208], R18 ;  /* 0x0002081201007387 */ /* 0x000fe80000100a00 */
[----:B------:R0:W-:Y:S04]  /*11fb0*/  STL.64 [R1+0x210], R20 ;  /* 0x0002101401007387 */ /* 0x0001e80000100a00 */
[----:B------:R-:W-:Y:S04]  /*11fc0*/  STL.64 [R1+0x218], R22 ;  /* 0x0002181601007387 */ /* 0x000fe80000100a00 */
[----:B------:R1:W-:Y:S04]  /*11fd0*/  STL.64 [R1+0x220], R24 ;  /* 0x0002201801007387 */ /* 0x0003e80000100a00 */
        /* <DEDUP_REMOVED lines=59> */
[----:B0-----:R0:W5:Y:S04]  /*12390*/  LDL.LU.64 R20, [R1+0xea8] ;  /* 0x000ea80001147983 */ /* 0x0011680000300a00 */
[----:B------:R0:W5:Y:S04]  /*123a0*/  LDL.LU.64 R16, [R1+0xea0] ;  /* 0x000ea00001107983 */ /* 0x0001680000300a00 */
[----:B-1----:R-:W4:Y:S04]  /*123b0*/  LDL.LU.64 R24, [R1] ;  /* 0x0000000001187983 */ /* 0x002f280000300a00 */
[----:B--2---:R-:W2:Y:S01]  /*123c0*/  LDL.LU.64 R26, [R1+0x8] ;  /* 0x00000800011a7983 */ /* 0x004ea20000300a00 */
[----:B------:R-:W-:-:S03]  /*123d0*/  IMAD.MOV.U32 R152, RZ, RZ, R36 ;  /* 0x000000ffff987224 */ /* 0x000fc600078e0024 */
[----:B---3--:R-:W2:Y:S01]  /*123e0*/  LDL.LU.64 R28, [R1+0x10] ;  /* 0x00001000011c7983 */ /* 0x008ea20000300a00 */
[----:B------:R-:W-:-:S03]  /*123f0*/  IMAD.MOV.U32 R153, RZ, RZ, R38 ;  /* 0x000000ffff997224 */ /* 0x000fc600078e0026 */
[----:B----4-:R-:W2:Y:S01]  /*12400*/  LDL.LU.64 R30, [R1+0x18] ;  /* 0x00001800011e7983 */ /* 0x010ea20000300a00 */
[----:B------:R-:W-:-:S03]  /*12410*/  IMAD.MOV.U32 R155, RZ, RZ, R41 ;  /* 0x000000ffff9b7224 */ /* 0x000fc600078e0029 */
[----:B------:R-:W2:Y:S01]  /*12420*/  LDL.LU.64 R32, [R1+0x20] ;  /* 0x0000200001207983 */ /* 0x000ea20000300a00 */
[----:B------:R-:W-:-:S03]  /*12430*/  IMAD.MOV.U32 R154, RZ, RZ, R40 ;  /* 0x000000ffff9a7224 */ /* 0x000fc600078e0028 */
[----:B------:R-:W2:Y:S01]  /*12440*/  LDL.LU.64 R34, [R1+0x28] ;  /* 0x0000280001227983 */ /* 0x000ea20000300a00 */
[----:B------:R-:W-:-:S03]  /*12450*/  IMAD.MOV.U32 R157, RZ, RZ, R43 ;  /* 0x000000ffff9d7224 */ /* 0x000fc600078e002b */
[----:B------:R-:W2:Y:S01]  /*12460*/  LDL.LU.64 R36, [R1+0x30] ;  /* 0x0000300001247983 */ /* 0x000ea20000300a00 */
[----:B------:R-:W-:-:S03]  /*12470*/  IMAD.MOV.U32 R156, RZ, RZ, R42 ;  /* 0x000000ffff9c7224 */ /* 0x000fc600078e002a */
[----:B------:R-:W2:Y:S01]  /*12480*/  LDL.LU.64 R38, [R1+0x38] ;  /* 0x0000380001267983 */ /* 0x000ea20000300a00 */
[----:B------:R-:W-:Y:S02]  /*12490*/  IMAD.MOV.U32 R159, RZ, RZ, R45 ;  /* 0x000000ffff9f7224 */ /* 0x000fe400078e002d */
[----:B------:R-:W-:Y:S01]  /*124a0*/  IMAD.MOV.U32 R158, RZ, RZ, R44 ;  /* 0x000000ffff9e7224 */ /* 0x000fe200078e002c */
[----:B------:R-:W2:Y:S01]  /*124b0*/  LDL.LU.64 R40, [R1+0x40] ;  /* 0x0000400001287983 */ /* 0x000ea20000300a00 */
[----:B------:R-:W-:Y:S02]  /*124c0*/  IMAD.MOV.U32 R161, RZ, RZ, R47 ;  /* 0x000000ffffa17224 */ /* 0x000fe400078e002f */
[----:B------:R-:W-:Y:S01]  /*124d0*/  IMAD.MOV.U32 R160, RZ, RZ, R46 ;  /* 0x000000ffffa07224 */ /* 0x000fe200078e002e */
[----:B------:R-:W2:Y:S01]  /*124e0*/  LDL.LU.64 R42, [R1+0x48] ;  /* 0x00004800012a7983 */ /* 0x000ea20000300a00 */
[----:B------:R-:W-:Y:S02]  /*124f0*/  IMAD.MOV.U32 R163, RZ, RZ, R49 ;  /* 0x000000ffffa37224 */ /* 0x000fe400078e0031 */
[----:B------:R-:W-:Y:S01]  /*12500*/  IMAD.MOV.U32 R162, RZ, RZ, R48 ;  /* 0x000000ffffa27224 */ /* 0x000fe200078e0030 */
[----:B------:R-:W2:Y:S01]  /*12510*/  LDL.LU.64 R44, [R1+0x50] ;  /* 0x00005000012c7983 */ /* 0x000ea20000300a00 */
[----:B------:R-:W-:-:S02]  /*12520*/  IMAD.MOV.U32 R165, RZ, RZ, R51 ;  /* 0x000000ffffa57224 */ /* 0x000fc400078e0033 */
        /* <DEDUP_REMOVED lines=62> */
[----:B------:R-:W-:-:S03]  /*12910*/  IMAD.MOV.U32 R206, RZ, RZ, R92 ;  /* 0x000000ffffce7224 */ /* 0x000fc600078e005c */
        /* <DEDUP_REMOVED lines=25> */
[----:B------:R-:W-:-:S03]  /*12ab0*/  IMAD.MOV.U32 R18, RZ, RZ, R147 ;  /* 0x000000ffff127224 */ /* 0x000fc600078e0093 */
[----:B------:R-:W2:Y:S01]  /*12ac0*/  LDL.LU.64 R138, [R1+0x1c8] ;  /* 0x0001c800018a7983 */ /* 0x000ea20000300a00 */
[----:B------:R-:W-:-:S03]  /*12ad0*/  IMAD.MOV.U32 R19, RZ, RZ, R149 ;  /* 0x000000ffff137224 */ /* 0x000fc600078e0095 */
        /* <DEDUP_REMOVED lines=8> */
[----:B------:R-:W-:Y:S04]  /*12b60*/  STL [R1+0x698], R10 ;  /* 0x0006980a01007387 */ /* 0x000fe80000100800 */
[----:B------:R1:W-:Y:S04]  /*12b70*/  STL [R1+0x69c], R8 ;  /* 0x00069c0801007387 */ /* 0x0003e80000100800 */
[----:B-1----:R-:W3:Y:S04]  /*12b80*/  LDL.LU R8, [R1+0x6a4] ;  /* 0x0006a40001087983 */ /* 0x002ee80000300800 */
[----:B------:R-:W3:Y:S01]  /*12b90*/  LDL.LU R9, [R1+0x874] ;  /* 0x0008740001097983 */ /* 0x000ee20000300800 */
[----:B------:R-:W-:-:S02]  /*12ba0*/  IMAD.MOV.U32 R217, RZ, RZ, R11 ;  /* 0x000000ffffd97224 */ /* 0x000fc400078e000b */
[----:B------:R-:W-:Y:S02]  /*12bb0*/  IMAD.MOV.U32 R10, RZ, RZ, R5 ;  /* 0x000000ffff0a7224 */ /* 0x000fe400078e0005 */
[----:B------:R-:W-:Y:S01]  /*12bc0*/  IMAD.MOV.U32 R11, RZ, RZ, R219 ;  /* 0x000000ffff0b7224 */ /* 0x000fe200078e00db */
[----:B------:R-:W4:Y:S01]  /*12bd0*/  LDL.LU R5, [R1+0xe9c] ;  /* 0x000e9c0001057983 */ /* 0x000f220000300800 */
[----:B------:R-:W-:-:S05]  /*12be0*/  IMAD.WIDE R10, R13, 0x2, R10 ;  /* 0x000000020d0a7825 */ /* 0x000fca00078e020a */
[----:B------:R-:W-:Y:S01]  /*12bf0*/  STL [R1+0x6a0], R10 ;  /* 0x0006a00a01007387 */ /* 0x000fe20000100800 */
[----:B---3--:R-:W-:-:S04]  /*12c00*/  LOP3.LUT R9, R9, R8, RZ, 0x3c, !PT ;  /* 0x0000000809097212 */ /* 0x008fc800078e3cff */
[----:B------:R-:W-:-:S04]  /*12c10*/  LOP3.LUT R8, R9, R8, RZ, 0x3c, !PT ;  /* 0x0000000809087212 */ /* 0x000fc800078e3cff */
[----:B------:R-:W-:-:S03]  /*12c20*/  LOP3.LUT R9, R9, R8, RZ, 0x3c, !PT ;  /* 0x0000000809097212 */ /* 0x000fc600078e3cff */
[----:B------:R-:W-:-:S05]  /*12c30*/  IMAD.WIDE R8, R13, 0x2, R8 ;  /* 0x000000020d087825 */ /* 0x000fca00078e0208 */
[----:B------:R1:W-:Y:S04]  /*12c40*/  STL [R1+0x874], R8 ;  /* 0x0008740801007387 */ /* 0x0003e80000100800 */
[----:B------:R3:W-:Y:S04]  /*12c50*/  STL [R1+0x6a4], R9 ;  /* 0x0006a40901007387 */ /* 0x0007e80000100800 */
[----:B-1----:R-:W2:Y:S04]  /*12c60*/  LDL.LU R8, [R1+0x6ac] ;  /* 0x0006ac0001087983 */ /* 0x002ea80000300800 */
[----:B---3--:R-:W2:Y:S01]  /*12c70*/  LDL.LU R9, [R1+0x878] ;  /* 0x0008780001097983 */ /* 0x008ea20000300800 */
[----:B------:R-:W-:-:S02]  /*12c80*/  IMAD.MOV.U32 R219, RZ, RZ, R11 ;  /* 0x000000ffffdb7224 */ /* 0x000fc400078e000b */
[----:B------:R-:W-:Y:S02]  /*12c90*/  IMAD.MOV.U32 R10, RZ, RZ, R242 ;  /* 0x000000ffff0a7224 */ /* 0x000fe400078e00f2 */
[----:B------:R-:W-:Y:S01]  /*12ca0*/  IMAD.MOV.U32 R11, RZ, RZ, R220 ;  /* 0x000000ffff0b7224 */ /* 0x000fe200078e00dc */
[----:B------:R-:W3:Y:S01]  /*12cb0*/  LDL.LU R242, [R1+0xe98] ;  /* 0x000e980001f27983 */ /* 0x000ee20000300800 */
[----:B------:R-:W-:-:S05]  /*12cc0*/  IMAD.WIDE R10, R13, 0x2, R10 ;  /* 0x000000020d0a7825 */ /* 0x000fca00078e020a */
[----:B------:R-:W-:Y:S01]  /*12cd0*/  STL [R1+0x6a8], R10 ;  /* 0x0006a80a01007387 */ /* 0x000fe20000100800 */
[----:B--2---:R-:W-:-:S04]  /*12ce0*/  LOP3.LUT R9, R9, R8, RZ, 0x3c, !PT ;  /* 0x0000000809097212 */ /* 0x004fc800078e3cff */
[----:B------:R-:W-:-:S04]  /*12cf0*/  LOP3.LUT R8, R9, R8, RZ, 0x3c, !PT ;  /* 0x0000000809087212 */ /* 0x000fc800078e3cff */
[----:B------:R-:W-:-:S03]  /*12d00*/  LOP3.LUT R9, R9, R8, RZ, 0x3c, !PT ;  /* 0x0000000809097212 */ /* 0x000fc600078e3cff */
[----:B------:R-:W-:-:S05]  /*12d10*/  IMAD.WIDE R8, R13, 0x2, R8 ;  /* 0x000000020d087825 */ /* 0x000fca00078e0208 */
[----:B------:R1:W-:Y:S04]  /*12d20*/  STL [R1+0x878], R8 ;  /* 0x0008780801007387 */ /* 0x0003e80000100800 */
[----:B------:R2:W-:Y:S04]  /*12d30*/  STL [R1+0x6ac], R9 ;  /* 0x0006ac0901007387 */ /* 0x0005e80000100800 */
[----:B-1----:R-:W4:Y:S04]  /*12d40*/  LDL.LU R8, [R1+0x6b4] ;  /* 0x0006b40001087983 */ /* 0x002f280000300800 */
[----:B--2---:R-:W4:Y:S01]  /*12d50*/  LDL.LU R9, [R1+0x87c] ;  /* 0x00087c0001097983 */ /* 0x004f220000300800 */
[----:B------:R-:W-:-:S02]  /*12d60*/  IMAD.MOV.U32 R220, RZ, RZ, R11 ;  /* 0x000000ffffdc7224 */ /* 0x000fc400078e000b */
[----:B------:R-:W-:Y:S02]  /*12d70*/  IMAD.MOV.U32 R10, RZ, RZ, R251 ;  /* 0x000000ffff0a7224 */ /* 0x000fe400078e00fb */
[----:B------:R-:W-:Y:S01]  /*12d80*/  IMAD.MOV.U32 R11, RZ, RZ, R221 ;  /* 0x000000ffff0b7224 */ /* 0x000fe200078e00dd */
[----:B------:R-:W2:Y:S01]  /*12d90*/  LDL.LU R251, [R1+0xe94] ;  /* 0x000e940001fb7983 */ /* 0x000ea20000300800 */
[----:B------:R-:W-:-:S05]  /*12da0*/  IMAD.WIDE R10, R13, 0x2, R10 ;  /* 0x000000020d0a7825 */ /* 0x000fca00078e020a */
[----:B------:R-:W-:Y:S01]  /*12db0*/  STL [R1+0x6b0], R10 ;  /* 0x0006b00a01007387 */ /* 0x000fe20000100800 */
[----:B----4-:R-:W-:-:S04]  /*12dc0*/  LOP3.LUT R9, R9, R8, RZ, 0x3c, !PT ;  /* 0x0000000809097212 */ /* 0x010fc800078e3cff */
[----:B------:R-:W-:-:S04]  /*12dd0*/  LOP3.LUT R8, R9, R8, RZ, 0x3c, !PT ;  /* 0x0000000809087212 */ /* 0x000fc800078e3cff */
[----:B------:R-:W-:-:S03]  /*12de0*/  LOP3.LUT R9, R9, R8, RZ, 0x3c, !PT ;  /* 0x0000000809097212 */ /* 0x000fc600078e3cff */
[----:B------:R-:W-:-:S05]  /*12df0*/  IMAD.WIDE R8, R13, 0x2, R8 ;  /* 0x000000020d087825 */ /* 0x000fca00078e0208 */
[----:B------:R1:W-:Y:S04]  /*12e00*/  STL [R1+0x87c], R8 ;  /* 0x00087c0801007387 */ /* 0x0003e80000100800 */
[----:B------:R4:W-:Y:S04]  /*12e10*/  STL [R1+0x6b4], R9 ;  /* 0x0006b40901007387 */ /* 0x0009e80000100800 */
[----:B-1----:R-:W3:Y:S04]  /*12e20*/  LDL.LU R8, [R1+0x6bc] ;  /* 0x0006bc0001087983 */ /* 0x002ee80000300800 */
[----:B----4-:R-:W3:Y:S01]  /*12e30*/  LDL.LU R9, [R1+0x880] ;  /* 0x0008800001097983 */ /* 0x010ee20000300800 */
        /* <DEDUP_REMOVED lines=182> */
[----:B------:R-:W-:Y:S01]  /*139a0*/  WARPGROUP.ARRIVE ;  /* 0x00000000000079c5 */ /* 0x000fe20000000000 */
[----:B------:R-:W-:Y:S01]  /*139b0*/  UMOV UR18, UR14 ;  /* 0x0000000e00127c82 */ /* 0x000fe20008000000 */
[----:B------:R-:W-:-:S04]  /*139c0*/  UMOV UR19, UR15 ;  /* 0x0000000f00137c82 */ /* 0x000fc80008000000 */
[----:B------:R-:W-:Y:S01]  /*139d0*/  HGMMA.64x256x16.F32.BF16 R24, gdesc[UR16].tnspA, R24, gsb0 ;  /* 0x23e00000101879f0 */ /* 0x000fe20008001818 */
[----:B------:R-:W-:Y:S02]  /*139e0*/  IMAD.MOV.U32 R234, RZ, RZ, R11 ;  /* 0x000000ffffea7224 */ /* 0x000fe400078e000b */
[----:B------:R-:W-:Y:S02]  /*139f0*/  IMAD.MOV.U32 R10, RZ, RZ, R250 ;  /* 0x000000ffff0a7224 */ /* 0x000fe400078e00fa */
[----:B------:R-:W-:Y:S01]  /*13a00*/  IMAD.MOV.U32 R11, RZ, RZ, R235 ;  /* 0x000000ffff0b7224 */ /* 0x000fe200078e00eb */
[----:B------:R-:W3:Y:S01]  /*13a10*/  LDL.LU R250, [R1+0xe5c] ;  /* 0x000e5c0001fa7983 */ /* 0x000ee20000300800 */
[----:B------:R-:W-:-:S05]  /*13a20*/  IMAD.WIDE R10, R13, 0x2, R10 ;  /* 0x000000020d0a7825 */ /* 0x000fca00078e020a */
[----:B------:R-:W-:Y:S01]  /*13a30*/  STL [R1+0x720], R10 ;  /* 0x0007200a01007387 */ /* 0x000fe20000100800 */
[----:B------:R-:W-:Y:S01]  /*13a40*/  UMOV UR22, UR6 ;  /* 0x0000000600167c82 */ /* 0x000fe20008000000 */
[----:B------:R-:W-:Y:S01]  /*13a50*/  UMOV UR23, UR7 ;  /* 0x0000000700177c82 */ /* 0x000fe20008000000 */
        /* <DEDUP_REMOVED lines=8> */
[----:B------:R-:W-:-:S02]  /*13ae0*/  WARPGROUP.DEPBAR.LE gsb0, 0x0 ;  /* 0x00008000000079c5 */ /* 0x000fc40000010000 */
[----:B------:R-:W-:-:S06]  /*13af0*/  WARPGROUP.ARRIVE ;  /* 0x00000000000079c5 */ /* 0x000fcc0000000000 */
[----:B------:R-:W-:Y:S01]  /*13b00*/  HGMMA.64x256x16.F32.BF16 R24, gdesc[UR20].tnspA, R24, gsb0 ;  /* 0x23e00000141879f0 */ /* 0x000fe20008001818 */
[----:B------:R-:W-:Y:S02]  /*13b10*/  IMAD.MOV.U32 R235, RZ, RZ, R11 ;  /* 0x000000ffffeb7224 */ /* 0x000fe400078e000b */
[----:B------:R-:W-:Y:S02]  /*13b20*/  IMAD.MOV.U32 R10, RZ, RZ, R241 ;  /* 0x000000ffff0a7224 */ /* 0x000fe400078e00f1 */
[----:B------:R-:W-:Y:S01]  /*13b30*/  IMAD.MOV.U32 R11, RZ, RZ, R236 ;  /* 0x000000ffff0b7224 */ /* 0x000fe200078e00ec */
[----:B------:R-:W2:Y:S01]  /*13b40*/  LDL.LU R241, [R1+0xe58] ;  /* 0x000e580001f17983 */ /* 0x000ea20000300800 */
[----:B------:R-:W-:-:S04]  /*13b50*/  IMAD.WIDE R10, R13, 0x2, R10 ;  /* 0x000000020d0a7825 */ /* 0x000fc800078e020a */
[----:B------:R-:W-:Y:S01]  /*13b60*/  IMAD.MOV.U32 R236, RZ, RZ, R11 ;  /* 0x000000ffffec7224 */ /* 0x000fe200078e000b */
[----:B------:R1:W-:Y:S02]  /*13b70*/  STL [R1+0x728], R10 ;  /* 0x0007280a01007387 */ /* 0x0003e40000100800 */
[----:B-1----:R-:W-:Y:S02]  /*13b80*/  IMAD.MOV.U32 R10, RZ, RZ, R14 ;  /* 0x000000ffff0a7224 */ /* 0x002fe400078e000e */
[----:B------:R-:W-:Y:S02]  /*13b90*/  IMAD.MOV.U32 R11, RZ, RZ, R237 ;  /* 0x000000ffff0b7224 */ /* 0x000fe400078e00ed */
[----:B------:R-:W-:Y:S01]  /*13ba0*/  IMAD.WIDE R10, R13, 0x2, R10 ;  /* 0x000000020d0a7825 */ /* 0x000fe200078e020a */
[----:B----4-:R-:W-:-:S04]  /*13bb0*/  LOP3.LUT R9, R9, R8, RZ, 0x3c, !PT ;  /* 0x0000000809097212 */ /* 0x010fc800078e3cff */
[----:B------:R-:W-:-:S04]  /*13bc0*/  LOP3.LUT R8, R9, R8, RZ, 0x3c, !PT ;  /* 0x0000000809087212 */ /* 0x000fc800078e3cff */
[----:B------:R-:W-:-:S03]  /*13bd0*/  LOP3.LUT R9, R9, R8, RZ, 0x3c, !PT ;  /* 0x0000000809097212 */ /* 0x000fc600078e3cff */
[----:B------:R-:W-:-:S05]  /*13be0*/  IMAD.WIDE R8, R13, 0x2, R8 ;  /* 0x000000020d087825 */ /* 0x000fca00078e0208 */
[----:B------:R1:W-:Y:S04]  /*13bf0*/  STL [R1+0x8b8], R8 ;  /* 0x0008b80801007387 */ /* 0x0003e80000100800 */
[----:B------:R4:W-:Y:S01]  /*13c00*/  STL [R1+0x72c], R9 ;  /* 0x00072c0901007387 */ /* 0x0009e20000100800 */
[----:B-1----:R-:W-:Y:S02]  /*13c10*/  IMAD.MOV.U32 R8, RZ, RZ, R18 ;  /* 0x000000ffff087224 */ /* 0x002fe400078e0012 */
[----:B----4-:R-:W-:Y:S02]  /*13c20*/  IMAD.MOV.U32 R9, RZ, RZ, R15 ;  /* 0x000000ffff097224 */ /* 0x010fe400078e000f */
[----:B------:R-:W-:Y:S01]  /*13c30*/  IMAD.WIDE R8, R13, 0x2, R8 ;  /* 0x000000020d087825 */ /* 0x000fe200078e0208 */
[----:B------:R-:W-:Y:S01]  /*13c40*/  STL [R1+0x730], R10 ;  /* 0x0007300a01007387 */ /* 0x000fe20000100800 */
[----:B------:R-:W-:-:S03]  /*13c50*/  WARPGROUP.DEPBAR.LE gsb0, 0x0 ;  /* 0x00008000000079c5 */ /* 0x000fc60000010000 */
[----:B------:R-:W-:Y:S04]  /*13c60*/  STL [R1+0x8bc], R8 ;  /* 0x0008bc0801007387 */ /* 0x000fe80000100800 */
[----:B------:R-:W-:Y:S04]  /*13c70*/  STL [R1+0x734], R9 ;  /* 0x0007340901007387 */ /* 0x000fe80000100800 */
[----:B------:R-:W-:Y:S04]  /*13c80*/  STL.64 [R1], R24 ;  /* 0x0000001801007387 */ /* 0x000fe80000100a00 */
        /* <DEDUP_REMOVED lines=62> */
[----:B------:R1:W-:Y:S04]  /*14070*/  STL.64 [R1+0x1f8], R150 ;  /* 0x0001f89601007387 */ /* 0x0003e80000100a00 */
[----:B-1----:R-:W4:Y:S04]  /*14080*/  LDL.LU.64 R150, [R1+0xe50] ;  /* 0x000e500001967983 */ /* 0x002f280000300a00 */
[----:B------:R-:W3:Y:S04]  /*14090*/  LDL.LU.64 R148, [R1+0xe48] ;  /* 0x000e480001947983 */ /* 0x000ee80000300a00 */
        /* <DEDUP_REMOVED lines=52> */
[----:B------:R-:W-:-:S03]  /*143e0*/  LOP3.LUT R9, R9, R8, RZ, 0x3c, !PT ;  /* 0x0000000809097212 */ /* 0x000fc600078e3cff */
[----:B------:R-:W2:Y:S04]  /*143f0*/  LDL.LU.64 R62, [R1+0xcf0] ;  /* 0x000cf000013e7983 */ /* 0x000ea80000300a00 */
[----:B------:R-:W2:Y:S04]  /*14400*/  LDL.LU.64 R60, [R1+0xce8] ;  /* 0x000ce800013c7983 */ /* 0x000ea80000300a00 */
[----:B------:R-:W2:Y:S04]  /*14410*/  LDL.LU.64 R58, [R1+0xce0] ;  /* 0x000ce000013a7983 */ /* 0x000ea80000300a00 */
[----:B------:R-:W2:Y:S01]  /*14420*/  LDL.LU.64 R56, [R1+0xcd8] ;  /* 0x000cd80001387983 */ /* 0x000ea20000300a00 */
[----:B------:R-:W-:-:S03]  /*14430*/  LOP3.LUT R8, R9, R8, RZ, 0x3c, !PT ;  /* 0x0000000809087212 */ /* 0x000fc600078e3cff */
[----:B------:R-:W2:Y:S04]  /*14440*/  LDL.LU.64 R54, [R1+0xcd0] ;  /* 0x000cd00001367983 */ /* 0x000ea80000300a00 */
[----:B------:R-:W2:Y:S04]  /*14450*/  LDL.LU.64 R52, [R1+0xcc8] ;  /* 0x000cc80001347983 */ /* 0x000ea80000300a00 */
[----:B------:R-:W2:Y:S01]  /*14460*/  LDL.LU.64 R50, [R1+0xcc0] ;  /* 0x000cc00001327983 */ /* 0x000ea20000300a00 */
[----:B------:R-:W-:-:S03]  /*14470*/  IMAD.MOV.U32 R10, RZ, RZ, R11 ;  /* 0x000000ffff0a7224 */ /* 0x000fc600078e000b */
[----:B------:R-:W2:Y:S01]  /*14480*/  LDL.LU.64 R48, [R1+0xcb8] ;  /* 0x000cb80001307983 */ /* 0x000ea20000300a00 */
[----:B------:R-:W-:-:S03]  /*14490*/  IMAD.MOV.U32 R11, RZ, RZ, R238 ;  /* 0x000000ffff0b7224 */ /* 0x000fc600078e00ee */
[----:B------:R-:W2:Y:S01]  /*144a0*/  LDL.LU.64 R46, [R1+0xcb0] ;  /* 0x000cb000012e7983 */ /* 0x000ea20000300a00 */
[----:B------:R-:W-:-:S03]  /*144b0*/  LOP3.LUT R9, R9, R8, RZ, 0x3c, !PT ;  /* 0x0000000809097212 */ /* 0x000fc600078e3cff */
[----:B------:R-:W2:Y:S04]  /*144c0*/  LDL.LU.64 R44, [R1+0xca8] ;  /* 0x000ca800012c7983 */ /* 0x000ea80000300a00 */
[----:B------:R-:W2:Y:S04]  /*144d0*/  LDL.LU.64 R42, [R1+0xca0] ;  /* 0x000ca000012a7983 */ /* 0x000ea80000300a00 */
[----:B------:R-:W2:Y:S01]  /*144e0*/  LDL.LU.64 R40, [R1+0xc98] ;  /* 0x000c980001287983 */ /* 0x000ea20000300a00 */
[----:B------:R-:W-:-:S03]  /*144f0*/  IMAD.WIDE R10, R13, 0x2, R10 ;  /* 0x000000020d0a7825 */ /* 0x000fc600078e020a */
[----:B------:R-:W2:Y:S01]  /*14500*/  LDL.LU.64 R38, [R1+0xc90] ;  /* 0x000c900001267983 */ /* 0x000ea20000300a00 */
[----:B------:R-:W-:-:S03]  /*14510*/  IMAD.WIDE R8, R13, 0x2, R8 ;  /* 0x000000020d087825 */ /* 0x000fc600078e0208 */
[----:B------:R-:W2:Y:S04]  /*14520*/  LDL.LU.64 R36, [R1+0xc88] ;  /* 0x000c880001247983 */ /* 0x000ea80000300a00 */
[----:B------:R-:W2:Y:S04]  /*14530*/  LDL.LU.64 R34, [R1+0xc80] ;  /* 0x000c800001227983 */ /* 0x000ea80000300a00 */
[----:B------:R-:W2:Y:S04]  /*14540*/  LDL.LU.64 R32, [R1+0xc78] ;  /* 0x000c780001207983 */ /* 0x000ea80000300a00 */
[----:B------:R-:W2:Y:S04]  /*14550*/  LDL.LU.64 R30, [R1+0xc70] ;  /* 0x000c7000011e7983 */ /* 0x000ea80000300a00 */
[----:B------:R-:W2:Y:S04]  /*14560*/  LDL.LU.64 R28, [R1+0xc68] ;  /* 0x000c6800011c7983 */ /* 0x000ea80000300a00 */
[----:B------:R-:W2:Y:S04]  /*14570*/  LDL.LU.64 R26, [R1+0xc60] ;  /* 0x000c6000011a7983 */ /* 0x000ea80000300a00 */
[----:B------:R-:W2:Y:S04]  /*14580*/  LDL.LU.64 R24, [R1+0xc58] ;  /* 0x000c580001187983 */ /* 0x000ea80000300a00 */
[----:B------:R-:W-:Y:S04]  /*14590*/  STL [R1+0x738], R10 ;  /* 0x0007380a01007387 */ /* 0x000fe80000100800 */
[----:B------:R-:W-:Y:S04]  /*145a0*/  STL [R1+0x8c0], R8 ;  /* 0x0008c00801007387 */ /* 0x000fe80000100800 */
[----:B------:R4:W-:Y:S01]  /*145b0*/  STL [R1+0x73c], R9 ;  /* 0x00073c0901007387 */ /* 0x0009e20000100800 */
[----:B------:R-:W-:-:S02]  /*145c0*/  IMAD.MOV.U32 R238, RZ, RZ, R11 ;  /* 0x000000ffffee7224 */ /* 0x000fc400078e000b */
[----:B------:R-:W-:Y:S02]  /*145d0*/  IMAD.MOV.U32 R11, RZ, RZ, R239 ;  /* 0x000000ffff0b7224 */ /* 0x000fe400078e00ef */
[----:B----4-:R-:W-:Y:S02]  /*145e0*/  IMAD.MOV.U32 R9, RZ, RZ, R150 ;  /* 0x000000ffff097224 */ /* 0x010fe400078e0096 */
[----:B---3--:R-:W-:Y:S02]  /*145f0*/  IMAD.MOV.U32 R8, RZ, RZ, R149 ;  /* 0x000000ffff087224 */ /* 0x008fe400078e0095 */
[----:B------:R-:W-:Y:S01]  /*14600*/  IMAD.MOV.U32 R10, RZ, RZ, R151 ;  /* 0x000000ffff0a7224 */ /* 0x000fe200078e0097 */
[----:B------:R-:W3:Y:S02]  /*14610*/  LDL.LU R149, [R1+0xc54] ;  /* 0x000c540001957983 */ /* 0x000ee40000300800 */
[-C--:B------:R-:W-:Y:S01]  /*14620*/  LOP3.LUT R9, R9, R8.reuse, RZ, 0x3c, !PT ;  /* 0x0000000809097212 */ /* 0x080fe200078e3cff */
[----:B------:R-:W-:Y:S01]  /*14630*/  IMAD.WIDE R10, R13, 0x2, R10 ;  /* 0x000000020d0a7825 */ /* 0x000fe200078e020a */
[----:B------:R-:W3:Y:S02]  /*14640*/  LDL.LU R150, [R1+0xc50] ;  /* 0x000c500001967983 */ /* 0x000ee40000300800 */
[----:B------:R-:W-:-:S02]  /*14650*/  LOP3.LUT R8, R9, R8, RZ, 0x3c, !PT ;  /* 0x0000000809087212 */ /* 0x000fc400078e3cff */
[----:B------:R-:W3:Y:S02]  /*14660*/  LDL.LU R151, [R1+0xc4c] ;  /* 0x000c4c0001977983 */ /* 0x000ee40000300800 */
[----:B------:R-:W-:-:S03]  /*14670*/  LOP3.LUT R9, R9, R8, RZ, 0x3c, !PT ;  /* 0x0000000809097212 */ /* 0x000fc600078e3cff */
[----:B------:R-:W-:Y:S01]  /*14680*/  IMAD.WIDE R8, R13, 0x2, R8 ;  /* 0x000000020d087825 */ /* 0x000fe200078e0208 */
[----:B------:R-:W-:Y:S04]  /*14690*/  STL [R1+0x740], R10 ;  /* 0x0007400a01007387 */ /* 0x000fe80000100800 */
[----:B------:R-:W-:Y:S04]  /*146a0*/  STL [R1+0x8c4], R8 ;  /* 0x0008c40801007387 */ /* 0x000fe80000100800 */
[----:B------:R1:W-:Y:S04]  /*146b0*/  STL [R1+0x744], R9 ;  /* 0x0007440901007387 */ /* 0x0003e80000100800 */
[----:B-1----:R-:W4:Y:S01]  /*146c0*/  LDL.LU R9, [R1+0x74c] ;  /* 0x00074c0001097983 */ /* 0x002f220000300800 */
[----:B------:R-:W-:-:S02]  /*146d0*/  IMAD.MOV.U32 R239, RZ, RZ, R11 ;  /* 0x000000ffffef7224 */ /* 0x000fc400078e000b */
[----:B------:R-:W-:Y:S02]  /*146e0*/  IMAD.MOV.U32 R10, RZ, RZ, R5 ;  /* 0x000000ffff0a7224 */ /* 0x000fe400078e0005 */
[----:B------:R-:W-:Y:S01]  /*146f0*/  IMAD.MOV.U32 R11, RZ, RZ, R240 ;  /* 0x000000ffff0b7224 */ /* 0x000fe200078e00f0 */
[----:B------:R-:W3:Y:S01]  /*14700*/  LDL.LU R5, [R1+0xc48] ;  /* 0x000c480001057983 */ /* 0x000ee20000300800 */
[----:B------:R-:W-:-:S05]  /*14710*/  IMAD.WIDE R10, R13, 0x2, R10 ;  /* 0x000000020d0a7825 */ /* 0x000fca00078e020a */
[----:B------:R-:W-:Y:S01]  /*14720*/  STL [R1+0x748], R10 ;  /* 0x0007480a01007387 */ /* 0x000fe20000100800 */
[----:B----4-:R-:W-:Y:S02]  /*14730*/  IMAD.MOV.U32 R8, RZ, RZ, R9 ;  /* 0x000000ffff087224 */ /* 0x010fe400078e0009 */
[----:B--2---:R-:W-:Y:S02]  /*14740*/  IMAD.MOV.U32 R9, RZ, RZ, R241 ;  /* 0x000000ffff097224 */ /* 0x004fe400078e00f1 */
[----:B------:R-:W-:-:S04]  /*14750*/  IMAD.WIDE R8, R13, 0x2, R8 ;  /* 0x000000020d087825 */ /* 0x000fc800078e0208 */
[----:B------:R-:W-:Y:S01]  /*14760*/  IMAD.MOV.U32 R241, RZ, RZ, R9 ;  /* 0x000000fffff17224 */ /* 0x000fe200078e0009 */
[----:B------:R1:W-:Y:S04]  /*14770*/  STL [R1+0x74c], R8 ;  /* 0x00074c0801007387 */ /* 0x0003e80000100800 */
[----:B-1----:R-:W2:Y:S04]  /*14780*/  LDL.LU R8, [R1+0x754] ;  /* 0x0007540001087983 */ /* 0x002ea80000300800 */
[----:B------:R-:W2:Y:S01]  /*14790*/  LDL.LU R9, [R1+0x8c8] ;  /* 0x0008c80001097983 */ /* 0x000ea20000300800 */
[----:B------:R-:W-:-:S02]  /*147a0*/  IMAD.MOV.U32 R240, RZ, RZ, R11 ;  /* 0x000000fffff07224 */ /* 0x000fc400078e000b */
[----:B------:R-:W-:Y:S02]  /*147b0*/  IMAD.MOV.U32 R10, RZ, RZ, R251 ;  /* 0x000000ffff0a7224 */ /* 0x000fe400078e00fb */
[----:B------:R-:W-:Y:S01]  /*147c0*/  IMAD.MOV.U32 R11, RZ, RZ, R242 ;  /* 0x000000ffff0b7224 */ /* 0x000fe200078e00f2 */
[----:B------:R-:W4:Y:S01]  /*147d0*/  LDL.LU R251, [R1+0xc44] ;  /* 0x000c440001fb7983 */ /* 0x000f220000300800 */
        /* <DEDUP_REMOVED lines=8> */
[----:B-1----:R-:W3:Y:S04]  /*14860*/  LDL.LU R8, [R1+0x75c] ;  /* 0x00075c0001087983 */ /* 0x002ee80000300800 */
[----:B--2---:R-:W3:Y:S01]  /*14870*/  LDL.LU R9, [R1+0x8cc] ;  /* 0x0008cc0001097983 */ /* 0x004ee20000300800 */
[----:B------:R-:W-:-:S02]  /*14880*/  IMAD.MOV.U32 R242, RZ, RZ, R11 ;  /* 0x000000fffff27224 */ /* 0x000fc400078e000b */
[----:B------:R-:W-:Y:S02]  /*14890*/  IMAD.MOV.U32 R10, RZ, RZ, R4 ;  /* 0x000000ffff0a7224 */ /* 0x000fe400078e0004 */
[----:B------:R-:W-:Y:S01]  /*148a0*/  IMAD.MOV.U32 R11, RZ, RZ, R243 ;  /* 0x000000ffff0b7224 */ /* 0x000fe200078e00f3 */
[----:B------:R-:W2:Y:S01]  /*148b0*/  LDL.LU R4, [R1+0xc40] ;  /* 0x000c400001047983 */ /* 0x000ea20000300800 */
        /* <DEDUP_REMOVED lines=8> */
[----:B-1----:R-:W4:Y:S04]  /*14940*/  LDL.LU R8, [R1+0x764] ;  /* 0x0007640001087983 */ /* 0x002f280000300800 */
[----:B---3--:R-:W4:Y:S01]  /*14950*/  LDL.LU R9, [R1+0x8d0] ;  /* 0x0008d00001097983 */ /* 0x008f220000300800 */
[----:B------:R-:W-:-:S02]  /*14960*/  IMAD.MOV.U32 R243, RZ, RZ, R11 ;  /* 0x000000fffff37224 */ /* 0x000fc400078e000b */
[----:B------:R-:W-:Y:S02]  /*14970*/  IMAD.MOV.U32 R10, RZ, RZ, R252 ;  /* 0x000000ffff0a7224 */ /* 0x000fe400078e00fc */
[----:B------:R-:W-:Y:S01]  /*14980*/  IMAD.MOV.U32 R11, RZ, RZ, R244 ;  /* 0x000000ffff0b7224 */ /* 0x000fe200078e00f4 */
[----:B------:R-:W3:Y:S01]  /*14990*/  LDL.LU R252, [R1+0xc3c] ;  /* 0x000c3c0001fc7983 */ /* 0x000ee20000300800 */
        /* <DEDUP_REMOVED lines=8> */
[----:B-1----:R-:W2:Y:S04]  /*14a20*/  LDL.LU R8, [R1+0x76c] ;  /* 0x00076c0001087983 */ /* 0x002ea80000300800 */
[----:B----4-:R-:W2:Y:S01]  /*14a30*/  LDL.LU R9, [R1+0x8d4] ;  /* 0x0008d40001097983 */ /* 0x010ea20000300800 */
[----:B------:R-:W-:-:S02]  /*14a40*/  IMAD.MOV.U32 R244, RZ, RZ, R11 ;  /* 0x000000fffff47224 */ /* 0x000fc400078e000b */
[----:B------:R-:W-:Y:S02]  /*14a50*/  IMAD.MOV.U32 R10, RZ, RZ, R207 ;  /* 0x000000ffff0a7224 */ /* 0x000fe400078e00cf */
[----:B------:R-:W-:Y:S01]  /*14a60*/  IMAD.MOV.U32 R11, RZ, RZ, R245 ;  /* 0x000000ffff0b7224 */ /* 0x000fe200078e00f5 */
[----:B------:R-:W4:Y:S01]  /*14a70*/  LDL.LU R207, [R1+0xc38] ;  /* 0x000c380001cf7983 */ /* 0x000f220000300800 */
[----:B------:R-:W-:-:S05]  /*14a80*/  IMAD.WIDE R10, R13, 0x2, R10 ;  /* 0x000000020d0a7825 */ /* 0x000fca00078e020a */
[----:B------:R1:W-:Y:S01]  /*14a90*/  STL [R1+0x768], R10 ;  /* 0x0007680a01007387 */ /* 0x0003e20000100800 */
[----:B------:R-:W-:-:S03]  /*14aa0*/  IMAD.MOV.U32 R245, RZ, RZ, R11 ;  /* 0x000000fffff57224 */ /* 0x000fc600078e000b */
[----:B-1----:R-:W3:Y:S04]  /*14ab0*/  LDL.LU R10, [R1+0x8d8] ;  /* 0x0008d800010a7983 */ /* 0x002ee80000300800 */
[----:B------:R-:W4:Y:S01]  /*14ac0*/  LDL.LU R11, [R1+0x770] ;  /* 0x00077000010b7983 */ /* 0x000f220000300800 */
[----:B--2---:R-:W-:-:S04]  /*14ad0*/  LOP3.LUT R9, R9, R8, RZ, 0x3c, !PT ;  /* 0x0000000809097212 */ /* 0x004fc800078e3cff */
[----:B------:R-:W-:-:S04]  /*14ae0*/  LOP3.LUT R8, R9, R8, RZ, 0x3c, !PT ;  /* 0x0000000809087212 */ /* 0x000fc800078e3cff */
[----:B------:R-:W-:-:S03]  /*14af0*/  LOP3.LUT R9, R9, R8, RZ, 0x3c, !PT ;  /* 0x0000000809097212 */ /* 0x000fc600078e3cff */
[----:B------:R-:W-:-:S05]  /*14b00*/  IMAD.WIDE R8, R13, 0x2, R8 ;  /* 0x000000020d087825 */ /* 0x000fca00078e0208 */
[----:B------:R1:W-:Y:S04]  /*14b10*/  STL [R1+0x8d4], R8 ;  /* 0x0008d40801007387 */ /* 0x0003e80000100800 */
[----:B------:R3:W-:Y:S04]  /*14b20*/  STL [R1+0x76c], R9 ;  /* 0x00076c0901007387 */ /* 0x0007e80000100800 */
[----:B-1----:R-:W2:Y:S01]  /*14b30*/  LDL.LU R8, [R1+0x774] ;  /* 0x0007740001087983 */ /* 0x002ea20000300800 */
[----:B---3--:R-:W-:Y:S02]  /*14b40*/  IMAD.MOV.U32 R9, RZ, RZ, R10 ;  /* 0x000000ffff097224 */ /* 0x008fe400078e000a */
[----:B----4-:R-:W-:-:S02]  /*14b50*/  IMAD.MOV.U32 R10, RZ, RZ, R11 ;  /* 0x000000ffff0a7224 */ /* 0x010fc400078e000b */
[----:B------:R-:W-:Y:S02]  /*14b60*/  IMAD.MOV.U32 R11, RZ, RZ, R246 ;  /* 0x000000ffff0b7224 */ /* 0x000fe400078e00f6 */
        /* <DEDUP_REMOVED lines=97> */
[----:B------:R-:W-:-:S02]  /*15180*/  IMAD.MOV.U32 R10, RZ, RZ, R12 ;  /* 0x000000ffff0a7224 */ /* 0x000fc400078e000c */
[----:B------:R-:W3:Y:S02]  /*15190*/  LDL.LU R12, [R1+0xc1c] ;  /* 0x000c1c00010c7983 */ /* 0x000ee40000300800 */
[----:B----4-:R-:W-:-:S05]  /*151a0*/  IMAD.WIDE R10, R13, 0x2, R10 ;  /* 0x000000020d0a7825 */ /* 0x010fca00078e020a */
[----:B------:R1:W-:Y:S04]  /*151b0*/  STL [R1+0x7a8], R10 ;  /* 0x0007a80a01007387 */ /* 0x0003e80000100800 */
[----:B------:R4:W-:Y:S01]  /*151c0*/  STL [R1+0x600], R11 ;  /* 0x0006000b01007387 */ /* 0x0009e20000100800 */
[----:B-1----:R-:W-:-:S03]  /*151d0*/  IMAD.MOV.U32 R10, RZ, RZ, R6 ;  /* 0x000000ffff0a7224 */ /* 0x002fc600078e0006 */
[----:B------:R-:W3:Y:S01]  /*151e0*/  LDL.LU R6, [R1+0xc18] ;  /* 0x000c180001067983 */ /* 0x000ee20000300800 */
[----:B----4-:R-:W-:-:S03]  /*151f0*/  IMAD.MOV.U32 R11, RZ, RZ, R7 ;  /* 0x000000ffff0b7224 */ /* 0x010fc600078e0007 */
[----:B------:R-:W4:Y:S01]  /*15200*/  LDL.LU R7, [R1+0xc14] ;  /* 0x000c140001077983 */ /* 0x000f220000300800 */
        /* <DEDUP_REMOVED lines=8> */
[----:B------:R-:W-:-:S04]  /*15290*/  LOP3.LUT R11, R11, R10, RZ, 0x3c, !PT ;  /* 0x0000000a0b0b7212 */ /* 0x000fc800078e3cff */
[----:B------:R-:W-:-:S04]  /*152a0*/  LOP3.LUT R10, R11, R10, RZ, 0x3c, !PT ;  /* 0x0000000a0b0a7212 */ /* 0x000fc800078e3cff */
[----:B------:R-:W-:-:S03]  /*152b0*/  LOP3.LUT R11, R11, R10, RZ, 0x3c, !PT ;  /* 0x0000000a0b0b7212 */ /* 0x000fc600078e3cff */
[----:B------:R-:W-:-:S05]  /*152c0*/  IMAD.WIDE R10, R13, 0x2, R10 ;  /* 0x000000020d0a7825 */ /* 0x000fca00078e020a */
[----:B------:R1:W-:Y:S04]  /*152d0*/  STL [R1+0x7b0], R10 ;  /* 0x0007b00a01007387 */ /* 0x0003e80000100800 */
[----:B------:R2:W-:Y:S01]  /*152e0*/  STL [R1+0x604], R11 ;  /* 0x0006040b01007387 */ /* 0x0005e20000100800 */
[----:B-1----:R-:W-:-:S03]  /*152f0*/  IMAD.MOV.U32 R10, RZ, RZ, R5 ;  /* 0x000000ffff0a7224 */ /* 0x002fc600078e0005 */
[----:B------:R-:W4:Y:S01]  /*15300*/  LDL.LU R5, [R1+0xc10] ;  /* 0x000c100001057983 */ /* 0x000f220000300800 */
[----:B--2---:R-:W-:-:S03]  /*15310*/  IMAD.MOV.U32 R11, RZ, RZ, R4 ;  /* 0x000000ffff0b7224 */ /* 0x004fc600078e0004 */
[----:B------:R-:W2:Y:S01]  /*15320*/  LDL.LU R4, [R1+0xc0c] ;  /* 0x000c0c0001047983 */ /* 0x000ea20000300800 */
        /* <DEDUP_REMOVED lines=8> */
[----:B------:R-:W-:-:S04]  /*153b0*/  LOP3.LUT R11, R11, R10, RZ, 0x3c, !PT ;  /* 0x0000000a0b0b7212 */ /* 0x000fc800078e3cff */
[----:B------:R-:W-:-:S04]  /*153c0*/  LOP3.LUT R10, R11, R10, RZ, 0x3c, !PT ;  /* 0x0000000a0b0a7212 */ /* 0x000fc800078e3cff */
[----:B------:R-:W-:-:S03]  /*153d0*/  LOP3.LUT R11, R11, R10, RZ, 0x3c, !PT ;  /* 0x0000000a0b0b7212 */ /* 0x000fc600078e3cff */
[----:B------:R-:W-:-:S05]  /*153e0*/  IMAD.WIDE R10, R13, 0x2, R10 ;  /* 0x000000020d0a7825 */ /* 0x000fca00078e020a */
[----:B------:R1:W-:Y:S04]  /*153f0*/  STL [R1+0x7b8], R10 ;  /* 0x0007b80a01007387 */ /* 0x0003e80000100800 */
[----:B------:R3:W-:Y:S01]  /*15400*/  STL [R1+0x608], R11 ;  /* 0x0006080b01007387 */ /* 0x0007e20000100800 */
[----:B-1----:R-:W-:-:S03]  /*15410*/  IMAD.MOV.U32 R10, RZ, RZ, R207 ;  /* 0x000000ffff0a7224 */ /* 0x002fc600078e00cf */
[----:B------:R-:W2:Y:S04]  /*15420*/  LDL.LU R207, [R1+0xc08] ;  /* 0x000c080001cf7983 */ /* 0x000ea80000300800 */
[----:B---3--:R-:W3:Y:S01]  /*15430*/  LDL.LU R11, [R1+0x7c0] ;  /* 0x0007c000010b7983 */ /* 0x008ee20000300800 */
        /* <DEDUP_REMOVED lines=8> */
[----:B---3--:R-:W-:-:S04]  /*154c0*/  LOP3.LUT R11, R11, R10, RZ, 0x3c, !PT ;  /* 0x0000000a0b0b7212 */ /* 0x008fc800078e3cff */
[----:B------:R-:W-:-:S04]  /*154d0*/  LOP3.LUT R10, R11, R10, RZ, 0x3c, !PT ;  /* 0x0000000a0b0a7212 */ /* 0x000fc800078e3cff */
[----:B------:R-:W-:-:S03]  /*154e0*/  LOP3.LUT R11, R11, R10, RZ, 0x3c, !PT ;  /* 0x0000000a0b0b7212 */ /* 0x000fc600078e3cff */
[----:B------:R-:W-:-:S05]  /*154f0*/  IMAD.WIDE R10, R13, 0x2, R10 ;  /* 0x000000020d0a7825 */ /* 0x000fca00078e020a */
[----:B------:R1:W-:Y:S04]  /*15500*/  STL [R1+0x7c0], R10 ;  /* 0x0007c00a01007387 */ /* 0x0003e80000100800 */
[----:B------:R3:W-:Y:S01]  /*15510*/  STL [R1+0x60c], R11 ;  /* 0x00060c0b01007387 */ /* 0x0007e20000100800 */
[----:B-1----:R-:W-:Y:S02]  /*15520*/  IMAD.MOV.U32 R10, RZ, RZ, R12 ;  /* 0x000000ffff0a7224 */ /* 0x002fe400078e000c */
[----:B---3--:R-:W-:Y:S01]  /*15530*/  IMAD.MOV.U32 R11, RZ, RZ, R6 ;  /* 0x000000ffff0b7224 */ /* 0x008fe200078e0006 */
[----:B------:R-:W3:Y:S04]  /*15540*/  LDL.LU R12, [R1+0xc04] ;  /* 0x000c0400010c7983 */ /* 0x000ee80000300800 */
[-C--:B------:R-:W-:Y:S01]  /*15550*/  LOP3.LUT R11, R11, R10.reuse, RZ, 0x3c, !PT ;  /* 0x0000000a0b0b7212 */ /* 0x080fe200078e3cff */
[----:B------:R-:W4:Y:S03]  /*15560*/  LDL.LU R6, [R1+0xc00] ;  /* 0x000c000001067983 */ /* 0x000f260000300800 */
[----:B------:R-:W-:-:S04]  /*15570*/  LOP3.LUT R10, R11, R10, RZ, 0x3c, !PT ;  /* 0x0000000a0b0a7212 */ /* 0x000fc800078e3cff */
[----:B------:R-:W-:-:S03]  /*15580*/  LOP3.LUT R11, R11, R10, RZ, 0x3c, !PT ;  /* 0x0000000a0b0b7212 */ /* 0x000fc600078e3cff */
[----:B------:R-:W-:Y:S01]  /*15590*/  IMAD.WIDE R10, R13, 0x2, R10 ;  /* 0x000000020d0a7825 */ /* 0x000fe200078e020a */
[----:B--2---:R-:W-:-:S04]  /*155a0*/  LOP3.LUT R9, R9, R8, RZ, 0x3c, !PT ;  /* 0x0000000809097212 */ /* 0x004fc800078e3cff */
[----:B------:R-:W-:-:S04]  /*155b0*/  LOP3.LUT R8, R9, R8, RZ, 0x3c, !PT ;  /* 0x0000000809087212 */ /* 0x000fc800078e3cff */
[----:B------:R-:W-:-:S03]  /*155c0*/  LOP3.LUT R9, R9, R8, RZ, 0x3c, !PT ;  /* 0x0000000809097212 */ /* 0x000fc600078e3cff */
[----:B------:R-:W-:-:S05]  /*155d0*/  IMAD.WIDE R8, R13, 0x2, R8 ;  /* 0x000000020d087825 */ /* 0x000fca00078e0208 */
[----:B------:R1:W-:Y:S04]  /*155e0*/  STL [R1+0x900], R8 ;  /* 0x0009000801007387 */ /* 0x0003e80000100800 */
[----:B------:R2:W-:Y:S04]  /*155f0*/  STL [R1+0x7c4], R9 ;  /* 0x0007c40901007387 */ /* 0x0005e80000100800 */
[----:B-1----:R-:W3:Y:S04]  /*15600*/  LDL.LU R8, [R1+0x7cc] ;  /* 0x0007cc0001087983 */ /* 0x002ee80000300800 */
[----:B--2---:R-:W3:Y:S04]  /*15610*/  LDL.LU R9, [R1+0x904] ;  /* 0x0009040001097983 */ /* 0x004ee80000300800 */
[----:B------:R1:W-:Y:S04]  /*15620*/  STL [R1+0x7c8], R10 ;  /* 0x0007c80a01007387 */ /* 0x0003e80000100800 */
[----:B------:R2:W-:Y:S04]  /*15630*/  STL [R1+0x610], R11 ;  /* 0x0006100b01007387 */ /* 0x0005e80000100800 */
[----:B-1----:R-:W4:Y:S04]  /*15640*/  LDL.LU R10, [R1+0x614] ;  /* 0x00061400010a7983 */ /* 0x002f280000300800 */
[----:B--2---:R-:W4:Y:S01]  /*15650*/  LDL.LU R11, [R1+0x7d4] ;  /* 0x0007d400010b7983 */ /* 0x004f220000300800 */
[----:B---3--:R-:W-:-:S04]  /*15660*/  LOP3.LUT R9, R9, R8, RZ, 0x3c, !PT ;  /* 0x0000000809097212 */ /* 0x008fc800078e3cff */
[----:B------:R-:W-:-:S04]  /*15670*/  LOP3.LUT R8, R9, R8, RZ, 0x3c, !PT ;  /* 0x0000000809087212 */ /* 0x000fc800078e3cff */
[----:B------:R-:W-:-:S03]  /*15680*/  LOP3.LUT R9, R9, R8, RZ, 0x3c, !PT ;  /* 0x0000000809097212 */ /* 0x000fc600078e3cff */
[----:B------:R-:W-:Y:S01]  /*15690*/  IMAD.WIDE R8, R13, 0x2, R8 ;  /* 0x000000020d087825 */ /* 0x000fe200078e0208 */
[----:B----4-:R-:W-:-:S04]  /*156a0*/  LOP3.LUT R11, R11, R10, RZ, 0x3c, !PT ;  /* 0x0000000a0b0b7212 */ /* 0x010fc800078e3cff */
[----:B------:R1:W-:Y:S01]  /*156b0*/  STL [R1+0x904], R8 ;  /* 0x0009040801007387 */ /* 0x0003e20000100800 */
[----:B------:R-:W-:-:S03]  /*156c0*/  LOP3.LUT R10, R11, R10, RZ, 0x3c, !PT ;  /* 0x0000000a0b0a7212 */ /* 0x000fc600078e3cff */
[----:B------:R2:W-:Y:S01]  /*156d0*/  STL [R1+0x7cc], R9 ;  /* 0x0007cc0901007387 */ /* 0x0005e20000100800 */
[----:B------:R-:W-:Y:S01]  /*156e0*/  LOP3.LUT R11, R11, R10, RZ, 0x3c, !PT ;  /* 0x0000000a0b0b7212 */ /* 0x000fe200078e3cff */
[----:B-1----:R-:W-:Y:S02]  /*156f0*/  IMAD.MOV.U32 R8, RZ, RZ, R5 ;  /* 0x000000ffff087224 */ /* 0x002fe400078e0005 */
[----:B--2---:R-:W-:Y:S02]  /*15700*/  IMAD.MOV.U32 R9, RZ, RZ, R7 ;  /* 0x000000ffff097224 */ /* 0x004fe400078e0007 */
[----:B------:R-:W2:Y:S01]  /*15710*/  LDL.LU R7, [R1+0xbfc] ;  /* 0x000bfc0001077983 */ /* 0x000ea20000300800 */
[----:B------:R-:W-:-:S03]  /*15720*/  IMAD.WIDE R8, R13, 0x2, R8 ;  /* 0x000000020d087825 */ /* 0x000fc600078e0208 */
[----:B------:R-:W3:Y:S01]  /*15730*/  LDL.LU R5, [R1+0xbf8] ;  /* 0x000bf80001057983 */ /* 0x000ee20000300800 */
[----:B------:R-:W-:-:S03]  /*15740*/  IMAD.WIDE R10, R13, 0x2, R10 ;  /* 0x000000020d0a7825 */ /* 0x000fc600078e020a */
[----:B------:R1:W-:Y:S04]  /*15750*/  STL [R1+0x908], R8 ;  /* 0x0009080801007387 */ /* 0x0003e80000100800 */
[----:B------:R4:W-:Y:S01]  /*15760*/  STL [R1+0x7d0], R9 ;  /* 0x0007d00901007387 */ /* 0x0009e20000100800 */
[----:B-1----:R-:W-:-:S03]  /*15770*/  IMAD.MOV.U32 R8, RZ, RZ, R4 ;  /* 0x000000ffff087224 */ /* 0x002fc600078e0004 */
[----:B------:R-:W3:Y:S01]  /*15780*/  LDL.LU R4, [R1+0xbf4] ;  /* 0x000bf40001047983 */ /* 0x000ee20000300800 */
[----:B----4-:R-:W-:-:S03]  /*15790*/  IMAD.MOV.U32 R9, RZ, RZ, R207 ;  /* 0x000000ffff097224 */ /* 0x010fc600078e00cf */
[----:B------:R-:W4:Y:S04]  /*157a0*/  LDL.LU R207, [R1+0xbf0] ;  /* 0x000bf00001cf7983 */ /* 0x000f280000300800 */
[----:B------:R1:W-:Y:S04]  /*157b0*/  STL [R1+0x7d4], R10 ;  /* 0x0007d40a01007387 */ /* 0x0003e80000100800 */
[----:B------:R0:W-:Y:S04]  /*157c0*/  STL [R1+0x614], R11 ;  /* 0x0006140b01007387 */ /* 0x0001e80000100800 */
[----:B-1----:R-:W2:Y:S04]  /*157d0*/  LDL.LU R10, [R1+0x618] ;  /* 0x00061800010a7983 */ /* 0x002ea80000300800 */
[----:B0-----:R-:W2:Y:S01]  /*157e0*/  LDL.LU R11, [R1+0x7dc] ;  /* 0x0007dc00010b7983 */ /* 0x001ea20000300800 */
[----:B------:R-:W-:-:S04]  /*157f0*/  LOP3.LUT R9, R9, R8, RZ, 0x3c, !PT ;  /* 0x0000000809097212 */ /* 0x000fc800078e3cff */
[----:B------:R-:W-:-:S04]  /*15800*/  LOP3.LUT R8, R9, R8, RZ, 0x3c, !PT ;  /* 0x0000000809087212 */ /* 0x000fc800078e3cff */
[----:B------:R-:W-:-:S03]  /*15810*/  LOP3.LUT R9, R9, R8, RZ, 0x3c, !PT ;  /* 0x0000000809097212 */ /* 0x000fc600078e3cff */
[----:B------:R-:W-:-:S05]  /*15820*/  IMAD.WIDE R8, R13, 0x2, R8 ;  /* 0x000000020d087825 */ /* 0x000fca00078e0208 */
[----:B------:R0:W-:Y:S04]  /*15830*/  STL [R1+0x90c], R8 ;  /* 0x00090c0801007387 */ /* 0x0001e80000100800 */
[----:B------:R1:W-:Y:S01]  /*15840*/  STL [R1+0x7d8], R9 ;  /* 0x0007d80901007387 */ /* 0x0003e20000100800 */
[----:B0-----:R-:W-:-:S03]  /*15850*/  IMAD.MOV.U32 R8, RZ, RZ, R12 ;  /* 0x000000ffff087224 */ /* 0x001fc600078e000c */
        /* <DEDUP_REMOVED lines=8> */
[----:B0-----:R-:W2:Y:S04]  /*158e0*/  LDL.LU R10, [R1+0x61c] ;  /* 0x00061c00010a7983 */ /* 0x001ea80000300800 */
[----:B-1----:R-:W2:Y:S01]  /*158f0*/  LDL.LU R11, [R1+0x7e4] ;  /* 0x0007e400010b7983 */ /* 0x002ea20000300800 */
[----:B---3--:R-:W-:-:S05]  /*15900*/  IMAD.WIDE R8, R13, 0x2, R8 ;  /* 0x000000020d087825 */ /* 0x008fca00078e0208 */
[----:B------:R0:W-:Y:S04]  /*15910*/  STL [R1+0x910], R8 ;  /* 0x0009100801007387 */ /* 0x0001e80000100800 */
[----:B------:R1:W-:Y:S01]  /*15920*/  STL [R1+0x7e0], R9 ;  /* 0x0007e00901007387 */ /* 0x0003e20000100800 */
[----:B0-----:R-:W-:Y:S02]  /*15930*/  IMAD.MOV.U32 R8, RZ, RZ, R7 ;  /* 0x000000ffff087224 */ /* 0x001fe400078e0007 */
[----:B-1----:R-:W-:Y:S02]  /*15940*/  IMAD.MOV.U32 R9, RZ, RZ, R6 ;  /* 0x000000ffff097224 */ /* 0x002fe400078e0006 */
[----:B------:R-:W3:Y:S04]  /*15950*/  LDL.LU R6, [R1+0xbe8] ;  /* 0x000be80001067983 */ /* 0x000ee80000300800 */
[----:B------:R-:W3:Y:S01]  /*15960*/  LDL.LU R7, [R1+0xbe4] ;  /* 0x000be40001077983 */ /* 0x000ee20000300800 */
        /* <DEDUP_REMOVED lines=8> */
[----:B------:R-:W-:-:S05]  /*159f0*/  IMAD.WIDE R8, R13, 0x2, R8 ;  /* 0x000000020d087825 */ /* 0x000fca00078e0208 */
[----:B------:R0:W-:Y:S04]  /*15a00*/  STL [R1+0x914], R8 ;  /* 0x0009140801007387 */ /* 0x0001e80000100800 */
[----:B------:R1:W-:Y:S01]  /*15a10*/  STL [R1+0x7e8], R9 ;  /* 0x0007e80901007387 */ /* 0x0003e20000100800 */
[----:B0-----:R-:W-:Y:S02]  /*15a20*/  IMAD.MOV.U32 R8, RZ, RZ, R4 ;  /* 0x000000ffff087224 */ /* 0x001fe400078e0004 */
[----:B-1----:R-:W-:Y:S02]  /*15a30*/  IMAD.MOV.U32 R9, RZ, RZ, R5 ;  /* 0x000000ffff097224 */ /* 0x002fe400078e0005 */
[----:B------:R-:W3:Y:S04]  /*15a40*/  LDL.LU R5, [R1+0xbe0] ;  /* 0x000be00001057983 */ /* 0x000ee80000300800 */
[----:B------:R-:W3:Y:S01]  /*15a50*/  LDL.LU R4, [R1+0xbdc] ;  /* 0x000bdc0001047983 */ /* 0x000ee20000300800 */
[----:B------:R-:W-:Y:S01]  /*15a60*/  IMAD.WIDE R8, R13, 0x2, R8 ;  /* 0x000000020d087825 */ /* 0x000fe200078e0208 */
[----:B--2---:R-:W-:-:S04]  /*15a70*/  LOP3.LUT R11, R11, R10, RZ, 0x3c, !PT ;  /* 0x0000000a0b0b7212 */ /* 0x004fc800078e3cff */
[----:B------:R-:W-:-:S04]  /*15a80*/  LOP3.LUT R10, R11, R10, RZ, 0x3c, !PT ;  /* 0x0000000a0b0a7212 */ /* 0x000fc800078e3cff */
[----:B------:R-:W-:-:S03]  /*15a90*/  LOP3.LUT R11, R11, R10, RZ, 0x3c, !PT ;  /* 0x0000000a0b0b7212 */ /* 0x000fc600078e3cff */
[----:B------:R-:W-:-:S05]  /*15aa0*/  IMAD.WIDE R10, R13, 0x2, R10 ;  /* 0x000000020d0a7825 */ /* 0x000fca00078e020a */
[----:B------:R0:W-:Y:S04]  /*15ab0*/  STL [R1+0x7ec], R10 ;  /* 0x0007ec0a01007387 */ /* 0x0001e80000100800 */
[----:B------:R1:W-:Y:S04]  /*15ac0*/  STL [R1+0x620], R11 ;  /* 0x0006200b01007387 */ /* 0x0003e80000100800 */
[----:B0-----:R-:W2:Y:S04]  /*15ad0*/  LDL.LU R10, [R1+0x624] ;  /* 0x00062400010a7983 */ /* 0x001ea80000300800 */
[----:B-1----:R-:W2:Y:S04]  /*15ae0*/  LDL.LU R11, [R1+0x7f4] ;  /* 0x0007f400010b7983 */ /* 0x002ea80000300800 */
[----:B------:R-:W-:Y:S04]  /*15af0*/  STL [R1+0x918], R8 ;  /* 0x0009180801007387 */ /* 0x000fe80000100800 */
[----:B------:R0:W-:Y:S04]  /*15b00*/  STL [R1+0x7f0], R9 ;  /* 0x0007f00901007387 */ /* 0x0001e80000100800 */
[----:B0-----:R-:W4:Y:S01]  /*15b10*/  LDL.LU R9, [R1+0x91c] ;  /* 0x00091c0001097983 */ /* 0x001f220000300800 */
[----:B--2---:R-:W-:-:S04]  /*15b20*/  LOP3.LUT R11, R11, R10, RZ, 0x3c, !PT ;  /* 0x0000000a0b0b7212 */ /* 0x004fc800078e3cff */
[----:B------:R-:W-:-:S04]  /*15b30*/  LOP3.LUT R10, R11, R10, RZ, 0x3c, !PT ;  /* 0x0000000a0b0a7212 */ /* 0x000fc800078e3cff */
[----:B------:R-:W-:-:S03]  /*15b40*/  LOP3.LUT R11, R11, R10, RZ, 0x3c, !PT ;  /* 0x0000000a0b0b7212 */ /* 0x000fc600078e3cff */
[----:B------:R-:W-:-:S04]  /*15b50*/  IMAD.WIDE R10, R13, 0x2, R10 ;  /* 0x000000020d0a7825 */ /* 0x000fc800078e020a */
[----:B----4-:R-:W-:Y:S02]  /*15b60*/  IMAD.MOV.U32 R8, RZ, RZ, R9 ;  /* 0x000000ffff087224 */ /* 0x010fe400078e0009 */
[----:B------:R-:W-:Y:S02]  /*15b70*/  IMAD.MOV.U32 R9, RZ, RZ, R207 ;  /* 0x000000ffff097224 */ /* 0x000fe400078e00cf */
[----:B------:R-:W2:Y:S04]  /*15b80*/  LDL.LU R207, [R1+0xbd8] ;  /* 0x000bd80001cf7983 */ /* 0x000ea80000300800 */
[----:B------:R0:W-:Y:S04]  /*15b90*/  STL [R1+0x7f4], R10 ;  /* 0x0007f40a01007387 */ /* 0x0001e80000100800 */
[----:B------:R1:W-:Y:S04]  /*15ba0*/  STL [R1+0x624], R11 ;  /* 0x0006240b01007387 */ /* 0x0003e80000100800 */
[----:B0-----:R-:W4:Y:S04]  /*15bb0*/  LDL.LU R10, [R1+0x628] ;  /* 0x00062800010a7983 */ /* 0x001f280000300800 */
[----:B-1----:R-:W4:Y:S01]  /*15bc0*/  LDL.LU R11, [R1+0x7fc] ;  /* 0x0007fc00010b7983 */ /* 0x002f220000300800 */
[----:B------:R-:W-:-:S05]  /*15bd0*/  IMAD.WIDE R8, R13, 0x2, R8 ;  /* 0x000000020d087825 */ /* 0x000fca00078e0208 */
[----:B------:R3:W-:Y:S04]  /*15be0*/  STL [R1+0x91c], R8 ;  /* 0x00091c0801007387 */ /* 0x0007e80000100800 */
[----:B------:R0:W-:Y:S01]  /*15bf0*/  STL [R1+0x7f8], R9 ;  /* 0x0007f80901007387 */ /* 0x0001e20000100800 */
[----:B---3--:R-:W-:Y:S02]  /*15c00*/  IMAD.MOV.U32 R8, RZ, RZ, R6 ;  /* 0x000000ffff087224 */ /* 0x008fe400078e0006 */
[----:B0-----:R-:W-:Y:S02]  /*15c10*/  IMAD.MOV.U32 R9, RZ, RZ, R12 ;  /* 0x000000ffff097224 */ /* 0x001fe400078e000c */
[----:B------:R-:W3:Y:S04]  /*15c20*/  LDL.LU R12, [R1+0xbd4] ;  /* 0x000bd400010c7983 */ /* 0x000ee80000300800 */
[----:B------:R-:W3:Y:S01]  /*15c30*/  LDL.LU R6, [R1+0xbd0] ;  /* 0x000bd00001067983 */ /* 0x000ee20000300800 */
[----:B----4-:R-:W-:-:S04]  /*15c40*/  LOP3.LUT R11, R11, R10, RZ, 0x3c, !PT ;  /* 0x0000000a0b0b7212 */ /* 0x010fc800078e3cff */
[----:B------:R-:W-:-:S04]  /*15c50*/  LOP3.LUT R10, R11, R10, RZ, 0x3c, !PT ;  /* 0x0000000a0b0a7212 */ /* 0x000fc800078e3cff */
[----:B------:R-:W-:-:S03]  /*15c60*/  LOP3.LUT R11, R11, R10, RZ, 0x3c, !PT ;  /* 0x0000000a0b0b7212 */ /* 0x000fc600078e3cff */
[----:B------:R-:W-:-:S05]  /*15c70*/  IMAD.WIDE R10, R13, 0x2, R10 ;  /* 0x000000020d0a7825 */ /* 0x000fca00078e020a */
[----:B------:R0:W-:Y:S04]  /*15c80*/  STL [R1+0x7fc], R10 ;  /* 0x0007fc0a01007387 */ /* 0x0001e80000100800 */
[----:B------:R1:W-:Y:S04]  /*15c90*/  STL [R1+0x628], R11 ;  /* 0x0006280b01007387 */ /* 0x0003e80000100800 */
[----:B0-----:R-:W4:Y:S04]  /*15ca0*/  LDL.LU R10, [R1+0x62c] ;  /* 0x00062c00010a7983 */ /* 0x001f280000300800 */
[----:B-1----:R-:W4:Y:S01]  /*15cb0*/  LDL.LU R11, [R1+0x804] ;  /* 0x00080400010b7983 */ /* 0x002f220000300800 */
[----:B------:R-:W-:-:S05]  /*15cc0*/  IMAD.WIDE R8, R13, 0x2, R8 ;  /* 0x000000020d087825 */ /* 0x000fca00078e0208 */
[----:B------:R0:W-:Y:S04]  /*15cd0*/  STL [R1+0x920], R8 ;  /* 0x0009200801007387 */ /* 0x0001e80000100800 */
[----:B------:R1:W-:Y:S01]  /*15ce0*/  STL [R1+0x800], R9 ;  /* 0x0008000901007387 */ /* 0x0003e20000100800 */
[----:B0-----:R-:W-:Y:S02]  /*15cf0*/  IMAD.MOV.U32 R8, RZ, RZ, R5 ;  /* 0x000000ffff087224 */ /* 0x001fe400078e0005 */
[----:B-1----:R-:W-:Y:S02]  /*15d00*/  IMAD.MOV.U32 R9, RZ, RZ, R7 ;  /* 0x000000ffff097224 */ /* 0x002fe400078e0007 */
        /* <DEDUP_REMOVED lines=13> */
[----:B--2---:R-:W-:Y:S02]  /*15de0*/  IMAD.MOV.U32 R8, RZ, RZ, R207 ;  /* 0x000000ffff087224 */ /* 0x004fe400078e00cf */
[----:B0-----:R-:W-:Y:S02]  /*15df0*/  IMAD.MOV.U32 R9, RZ, RZ, R4 ;  /* 0x000000ffff097224 */ /* 0x001fe400078e0004 */
[----:B------:R-:W2:Y:S04]  /*15e00*/  LDL.LU R4, [R1+0xbc4] ;  /* 0x000bc40001047983 */ /* 0x000ea80000300800 */
[----:B------:R-:W2:Y:S01]  /*15e10*/  LDL.LU R207, [R1+0xbc0] ;  /* 0x000bc00001cf7983 */ /* 0x000ea20000300800 */
        /* <DEDUP_REMOVED lines=11> */
[----:B---3--:R-:W-:-:S03]  /*15ed0*/  IMAD.MOV.U32 R8, RZ, RZ, R12 ;  /* 0x000000ffff087224 */ /* 0x008fc600078e000c */
[----:B0-----:R-:W3:Y:S04]  /*15ee0*/  LDL.LU R9, [R1+0x818] ;  /* 0x0008180001097983 */ /* 0x001ee80000300800 */
        /* <DEDUP_REMOVED lines=9> */
[----:B---3--:R-:W-:-:S05]  /*15f80*/  IMAD.WIDE R8, R13, 0x2, R8 ;  /* 0x000000020d087825 */ /* 0x008fca00078e0208 */
        /* <DEDUP_REMOVED lines=21> */
[----:B------:R-:W-:Y:S01]  /*160e0*/  IMAD.WIDE R8, R13, 0x2, R8 ;  /* 0x000000020d087825 */ /* 0x000fe200078e0208 */
[----:B----4-:R-:W-:-:S04]  /*160f0*/  LOP3.LUT R11, R11, R10, RZ, 0x3c, !PT ;  /* 0x0000000a0b0b7212 */ /* 0x010fc800078e3cff */
[----:B------:R-:W-:-:S04]  /*16100*/  LOP3.LUT R10, R11, R10, RZ, 0x3c, !PT ;  /* 0x0000000a0b0a7212 */ /* 0x000fc800078e3cff */
[----:B------:R-:W-:-:S03]  /*16110*/  LOP3.LUT R11, R11, R10, RZ, 0x3c, !PT ;  /* 0x0000000a0b0b7212 */ /* 0x000fc600078e3cff */
[----:B------:R-:W-:-:S05]  /*16120*/  IMAD.WIDE R10, R13, 0x2, R10 ;  /* 0x000000020d0a7825 */ /* 0x000fca00078e020a */
[----:B------:R0:W-:Y:S04]  /*16130*/  STL [R1+0x824], R10 ;  /* 0x0008240a01007387 */ /* 0x0001e80000100800 */
[----:B------:R1:W-:Y:S04]  /*16140*/  STL [R1+0x63c], R11 ;  /* 0x00063c0b01007387 */ /* 0x0003e80000100800 */
[----:B0-----:R-:W4:Y:S04]  /*16150*/  LDL.LU R10, [R1+0x640] ;  /* 0x00064000010a7983 */ /* 0x001f280000300800 */
[----:B-1----:R-:W4:Y:S04]  /*16160*/  LDL.LU R11, [R1+0x82c] ;  /* 0x00082c00010b7983 */ /* 0x002f280000300800 */
[----:B------:R-:W-:Y:S04]  /*16170*/  STL [R1+0x934], R8 ;  /* 0x0009340801007387 */ /* 0x000fe80000100800 */
[----:B------:R0:W-:Y:S04]  /*16180*/  STL [R1+0x828], R9 ;  /* 0x0008280901007387 */ /* 0x0001e80000100800 */
[----:B0-----:R-:W3:Y:S01]  /*16190*/  LDL.LU R9, [R1+0x938] ;  /* 0x0009380001097983 */ /* 0x001ee20000300800 */
[----:B----4-:R-:W-:-:S04]  /*161a0*/  LOP3.LUT R11, R11, R10, RZ, 0x3c, !PT ;  /* 0x0000000a0b0b7212 */ /* 0x010fc800078e3cff */
[----:B------:R-:W-:-:S04]  /*161b0*/  LOP3.LUT R10, R11, R10, RZ, 0x3c, !PT ;  /* 0x0000000a0b0a7212 */ /* 0x000fc800078e3cff */
[----:B------:R-:W-:-:S03]  /*161c0*/  LOP3.LUT R11, R11, R10, RZ, 0x3c, !PT ;  /* 0x0000000a0b0b7212 */ /* 0x000fc600078e3cff */
[----:B------:R-:W-:-:S04]  /*161d0*/  IMAD.WIDE R10, R13, 0x2, R10 ;  /* 0x000000020d0a7825 */ /* 0x000fc800078e020a */
[----:B---3--:R-:W-:Y:S02]  /*161e0*/  IMAD.MOV.U32 R8, RZ, RZ, R9 ;  /* 0x000000ffff087224 */ /* 0x008fe400078e0009 */
[----:B------:R-:W-:Y:S02]  /*161f0*/  IMAD.MOV.U32 R9, RZ, RZ, R207 ;  /* 0x000000ffff097224 */ /* 0x000fe400078e00cf */
[----:B------:R-:W3:Y:S04]  /*16200*/  LDL.LU R207, [R1+0xba8] ;  /* 0x000ba80001cf7983 */ /* 0x000ee80000300800 */
        /* <DEDUP_REMOVED lines=9> */
[----:B------:R0:W5:Y:S04]  /*162a0*/  LDL.LU R12, [R1+0xba4] ;  /* 0x000ba400010c7983 */ /* 0x0001680000300800 */
[----:B------:R-:W2:Y:S01]  /*162b0*/  LDL.LU R6, [R1+0xba0] ;  /* 0x000ba00001067983 */ /* 0x000ea20000300800 */
[----:B----4-:R-:W-:-:S04]  /*162c0*/  LOP3.LUT R11, R11, R10, RZ, 0x3c, !PT ;  /* 0x0000000a0b0b7212 */ /* 0x010fc800078e3cff */
[----:B------:R-:W-:-:S04]  /*162d0*/  LOP3.LUT R10, R11, R10, RZ, 0x3c, !PT ;  /* 0x0000000a0b0a7212 */ /* 0x000fc800078e3cff */
[----:B------:R-:W-:-:S03]  /*162e0*/  LOP3.LUT R11, R11, R10, RZ, 0x3c, !PT ;  /* 0x0000000a0b0b7212 */ /* 0x000fc600078e3cff */
[----:B------:R-:W-:-:S05]  /*162f0*/  IMAD.WIDE R10, R13, 0x2, R10 ;  /* 0x000000020d0a7825 */ /* 0x000fca00078e020a */
[----:B------:R-:W-:Y:S04]  /*16300*/  STL [R1+0x834], R10 ;  /* 0x0008340a01007387 */ /* 0x000fe80000100800 */
[----:B------:R1:W-:Y:S04]  /*16310*/  STL [R1+0x644], R11 ;  /* 0x0006440b01007387 */ /* 0x0003e80000100800 */
[----:B-1----:R-:W4:Y:S01]  /*16320*/  LDL.LU R11, [R1+0x648] ;  /* 0x00064800010b7983 */ /* 0x002f220000300800 */
[----:B------:R-:W-:-:S04]  /*16330*/  IMAD.WIDE R8, R13, 0x2, R8 ;  /* 0x000000020d087825 */ /* 0x000fc800078e0208 */
[----:B--2---:R-:W-:Y:S01]  /*16340*/  IMAD.MOV.U32 R10, RZ, RZ, R6 ;  /* 0x000000ffff0a7224 */ /* 0x004fe200078e0006 */
[----:B------:R1:W-:Y:S04]  /*16350*/  STL [R1+0x93c], R8 ;  /* 0x00093c0801007387 */ /* 0x0003e80000100800 */
[----:B------:R2:W-:Y:S04]  /*16360*/  STL [R1+0x838], R9 ;  /* 0x0008380901007387 */ /* 0x0005e80000100800 */
[----:B------:R-:W3:Y:S01]  /*16370*/  LDL.LU R6, [R1+0xb9c] ;  /* 0x000b9c0001067983 */ /* 0x000ee20000300800 */
[----:B-1----:R-:W-:-:S02]  /*16380*/  IMAD.MOV.U32 R8, RZ, RZ, R5 ;  /* 0x000000ffff087224 */ /* 0x002fc400078e0005 */
[----:B--2---:R-:W-:Y:S02]  /*16390*/  IMAD.MOV.U32 R9, RZ, RZ, R7 ;  /* 0x000000ffff097224 */ /* 0x004fe400078e0007 */
[----:B------:R-:W2:Y:S04]  /*163a0*/  LDL.LU R7, [R1+0xb98] ;  /* 0x000b980001077983 */ /* 0x000ea80000300800 */
[----:B------:R-:W2:Y:S01]  /*163b0*/  LDL.LU R5, [R1+0xb94] ;  /* 0x000b940001057983 */ /* 0x000ea20000300800 */
[----:B------:R-:W-:Y:S01]  /*163c0*/  WARPGROUP.ARRIVE ;  /* 0x00000000000079c5 */ /* 0x000fe20000000000 */
[----:B------:R-:W-:Y:S01]  /*163d0*/  UMOV UR18, UR26 ;  /* 0x0000001a00127c82 */ /* 0x000fe20008000000 */
[----:B------:R-:W-:-:S04]  /*163e0*/  UMOV UR19, UR27 ;  /* 0x0000001b00137c82 */ /* 0x000fc80008000000 */
[----:B------:R-:W-:Y:S01]  /*163f0*/  HGMMA.64x256x16.F32.BF16 R24, gdesc[UR16].tnspA, R24, gsb0 ;  /* 0x23e00000101879f0 */ /* 0x000fe20008001818 */
[----:B----4-:R-:W-:-:S05]  /*16400*/  IMAD.WIDE R10, R13, 0x2, R10 ;  /* 0x000000020d0a7825 */ /* 0x010fca00078e020a */
[----:B------:R-:W-:Y:S04]  /*16410*/  STL [R1+0x83c], R10 ;  /* 0x00083c0a01007387 */ /* 0x000fe80000100800 */
[----:B------:R1:W-:Y:S04]  /*16420*/  STL [R1+0x648], R11 ;  /* 0x0006480b01007387 */ /* 0x0003e80000100800 */
[----:B-1----:R-:W4:Y:S01]  /*16430*/  LDL.LU R11, [R1+0x64c] ;  /* 0x00064c00010b7983 */ /* 0x002f220000300800 */
[----:B------:R-:W-:-:S04]  /*16440*/  IMAD.WIDE R8, R13, 0x2, R8 ;  /* 0x000000020d087825 */ /* 0x000fc800078e0208 */
[----:B---3--:R-:W-:Y:S01]  /*16450*/  IMAD.MOV.U32 R10, RZ, RZ, R6 ;  /* 0x000000ffff0a7224 */ /* 0x008fe200078e0006 */
[----:B------:R1:W-:Y:S04]  /*16460*/  STL [R1+0x940], R8 ;  /* 0x0009400801007387 */ /* 0x0003e80000100800 */
[----:B------:R3:W-:Y:S04]  /*16470*/  STL [R1+0x840], R9 ;  /* 0x0008400901007387 */ /* 0x0007e80000100800 */
[----:B------:R-:W2:Y:S01]  /*16480*/  LDL.LU R6, [R1+0xb90] ;  /* 0x000b900001067983 */ /* 0x000ea20000300800 */
[----:B-1----:R-:W-:-:S02]  /*16490*/  IMAD.MOV.U32 R8, RZ, RZ, R207 ;  /* 0x000000ffff087224 */ /* 0x002fc400078e00cf */
[----:B---3--:R-:W-:Y:S02]  /*164a0*/  IMAD.MOV.U32 R9, RZ, RZ, R4 ;  /* 0x000000ffff097224 */ /* 0x008fe400078e0004 */
[----:B------:R-:W3:Y:S04]  /*164b0*/  LDL.LU R4, [R1+0xb8c] ;  /* 0x000b8c0001047983 */ /* 0x000ee80000300800 */
[----:B------:R-:W3:Y:S01]  /*164c0*/  LDL.LU R207, [R1+0xb88] ;  /* 0x000b880001cf7983 */ /* 0x000ee20000300800 */
[----:B------:R-:W-:Y:S02]  /*164d0*/  WARPGROUP.DEPBAR.LE gsb0, 0x0 ;  /* 0x00008000000079c5 */ /* 0x000fe40000010000 */
[----:B------:R-:W-:Y:S01]  /*164e0*/  WARPGROUP.ARRIVE ;  /* 0x00000000000079c5 */ /* 0x000fe20000000000 */
[----:B------:R-:W-:Y:S01]  /*164f0*/  UMOV UR22, UR30 ;  /* 0x0000001e00167c82 */ /* 0x000fe20008000000 */
[----:B------:R-:W-:-:S04]  /*16500*/  UMOV UR23, UR31 ;  /* 0x0000001f00177c82 */ /* 0x000fc80008000000 */
[----:B------:R-:W-:Y:S01]  /*16510*/  HGMMA.64x256x16.F32.BF16 R24, gdesc[UR20].tnspA, R24, gsb0 ;  /* 0x23e00000141879f0 */ /* 0x000fe20008001818 */
[----:B----4-:R-:W-:-:S05]  /*16520*/  IMAD.WIDE R10, R13, 0x2, R10 ;  /* 0x000000020d0a7825 */ /* 0x010fca00078e020a */
[----:B------:R2:W-:Y:S04]  /*16530*/  STL [R1+0x844], R10 ;  /* 0x0008440a01007387 */ /* 0x0005e80000100800 */
[----:B------:R1:W-:Y:S01]  /*16540*/  STL [R1+0x64c], R11 ;  /* 0x00064c0b01007387 */ /* 0x0003e20000100800 */
[----:B--2---:R-:W-:-:S03]  /*16550*/  IMAD.MOV.U32 R10, RZ, RZ, R5 ;  /* 0x000000ffff0a7224 */ /* 0x004fc600078e0005 */
[----:B------:R-:W2:Y:S01]  /*16560*/  LDL.LU R5, [R1+0xb84] ;  /* 0x000b840001057983 */ /* 0x000ea20000300800 */
[----:B------:R-:W-:Y:S01]  /*16570*/  IMAD.WIDE R8, R13, 0x2, R8 ;  /* 0x000000020d087825 */ /* 0x000fe200078e0208 */
[----:B-1----:R-:W1:Y:S04]  /*16580*/  LDC R11, c[0x0][0x238] ;  /* 0x00008e00ff0b7b82 */ /* 0x002e680000000800 */
[----:B------:R4:W-:Y:S04]  /*16590*/  STL [R1+0x944], R8 ;  /* 0x0009440801007387 */ /* 0x0009e80000100800 */
[----:B------:R0:W-:Y:S01]  /*165a0*/  STL [R1+0x848], R9 ;  /* 0x0008480901007387 */ /* 0x0001e20000100800 */
[----:B----4-:R-:W-:-:S02]  /*165b0*/  IMAD.MOV.U32 R8, RZ, RZ, R10 ;  /* 0x000000ffff087224 */ /* 0x010fc400078e000a */
[----:B0-----:R-:W-:Y:S02]  /*165c0*/  IMAD.MOV.U32 R9, RZ, RZ, R7 ;  /* 0x000000ffff097224 */ /* 0x001fe400078e0007 */
[----:B------:R0:W5:Y:S01]  /*165d0*/  LDL.LU R7, [R1+0xb80] ;  /* 0x000b800001077983 */ /* 0x0001620000300800 */
[----:B------:R-:W-:-:S04]  /*165e0*/  IMAD.WIDE R8, R13, 0x2, R8 ;  /* 0x000000020d087825 */ /* 0x000fc800078e0208 */
[----:B---3--:R-:W-:Y:S01]  /*165f0*/  VIADD R207, R207, 0xffffffff ;  /* 0xffffffffcfcf7836 */ /* 0x008fe20000000000 */
[----:B------:R3:W-:Y:S04]  /*16600*/  STL [R1+0x948], R8 ;  /* 0x0009480801007387 */ /* 0x0007e80000100800 */
[----:B------:R0:W-:Y:S01]  /*16610*/  STL [R1+0x84c], R9 ;  /* 0x00084c0901007387 */ /* 0x0001e20000100800 */
[----:B------:R-:W-:Y:S01]  /*16620*/  ISETP.NE.U32.AND P0, PT, R207, RZ, PT ;  /* 0x000000ffcf00720c */ /* 0x000fe20003f05070 */
[----:B-1----:R-:W-:Y:S01]  /*16630*/  IMAD.SHL.U32 R11, R11, 0x20, RZ ;  /* 0x000000200b0b7824 */ /* 0x002fe200078e00ff */
[----:B------:R-:W-:Y:S02]  /*16640*/  WARPGROUP.DEPBAR.LE gsb0, 0x0 ;  /* 0x00008000000079c5 */ /* 0x000fe40000010000 */
[----:B------:R-:W-:-:S02]  /*16650*/  VIADD R6, R6, 0xffffffe0 ;  /* 0xffffffe006067836 */ /* 0x000fc40000000000 */
[----:B--2---:R-:W-:-:S04]  /*16660*/  IMAD.WIDE R4, R11, 0x2, R4 ;  /* 0x000000020b047825 */ /* 0x004fc800078e0204 */
[----:B---3--:R-:W-:Y:S02]  /*16670*/  IMAD.MOV.U32 R8, RZ, RZ, R4 ;  /* 0x000000ffff087224 */ /* 0x008fe400078e0004 */
[----:B------:R-:W-:Y:S01]  /*16680*/  IMAD.MOV.U32 R4, RZ, RZ, R5 ;  /* 0x000000ffff047224 */ /* 0x000fe200078e0005 */
[----:B0-----:R-:W-:Y:S06]  /*16690*/  @P0 BRA `(.L_x_1) ;  /* 0xffffff4c00e40947 */ /* 0x001fec000383ffff */
[----:B------:R-:W2:Y:S04]  /*166a0*/  LDL.LU R11, [R1+0x1fc] ;  /* 0x0001fc00010b7983 */ /* 0x000ea80000300800 */
[----:B------:R-:W3:Y:S04]  /*166b0*/  LDL.LU R10, [R1+0x1f8] ;  /* 0x0001f800010a7983 */ /* 0x000ee80000300800 */
[----:B------:R-:W4:Y:S04]  /*166c0*/  LDL.LU R228, [R1+0x3fc] ;  /* 0x0003fc0001e47983 */ /* 0x000f280000300800 */
[----:B------:R-:W4:Y:S04]  /*166d0*/  LDL.LU R229, [R1+0x3f8] ;  /* 0x0003f80001e57983 */ /* 0x000f280000300800 */
[----:B------:R-:W2:Y:S04]  /*166e0*/  LDL.LU R230, [R1+0x3f4] ;  /* 0x0003f40001e67983 */ /* 0x000ea80000300800 */
[----:B------:R-:W2:Y:S04]  /*166f0*/  LDL.LU R231, [R1+0x3f0] ;  /* 0x0003f00001e77983 */ /* 0x000ea80000300800 */
[----:B------:R-:W3:Y:S04]  /*16700*/  LDL.LU R232, [R1+0x3ec] ;  /* 0x0003ec0001e87983 */ /* 0x000ee80000300800 */
        /* <DEDUP_REMOVED lines=26> */
[----:B------:R-:W3:Y:S01]  /*168b0*/  LDL.LU R9, [R1+0x378] ;  /* 0x0003780001097983 */ /* 0x000ee20000300800 */
[----:B------:R-:W-:-:S03]  /*168c0*/  F2FP.BF16.F32.PACK_AB R3, R151, R150 ;  /* 0x000000969703723e */ /* 0x000fc600000010ff */
[----:B------:R-:W-:Y:S04]  /*168d0*/  STL [R1+0xd14], R15 ;  /* 0x000d140f01007387 */ /* 0x000fe80000100800 */
[----:B------:R-:W-:Y:S04]  /*168e0*/  STL [R1+0xd10], R14 ;  /* 0x000d100e01007387 */ /* 0x000fe80000100800 */
[----:B------:R-:W-:Y:S04]  /*168f0*/  STL [R1+0xd04], R19 ;  /* 0x000d041301007387 */ /* 0x000fe80000100800 */
[----:B------:R-:W-:Y:S04]  /*16900*/  STL [R1+0xd00], R18 ;  /* 0x000d001201007387 */ /* 0x000fe80000100800 */
[----:B-----5:R-:W-:Y:S04]  /*16910*/  STL [R1+0xcfc], R17 ;  /* 0x000cfc1101007387 */ /* 0x020fe80000100800 */
[----:B------:R-:W-:Y:S04]  /*16920*/  STL [R1+0xcf8], R16 ;  /* 0x000cf81001007387 */ /* 0x000fe80000100800 */
[----:B------:R-:W-:Y:S04]  /*16930*/  STL [R1+0xcf4], R23 ;  /* 0x000cf41701007387 */ /* 0x000fe80000100800 */
[----:B------:R-:W-:Y:S04]  /*16940*/  STL [R1+0xcf0], R22 ;  /* 0x000cf01601007387 */ /* 0x000fe80000100800 */
[----:B------:R-:W-:Y:S04]  /*16950*/  STL [R1+0xcec], R21 ;  /* 0x000cec1501007387 */ /* 0x000fe80000100800 */
[----:B------:R-:W-:Y:S04]  /*16960*/  STL [R1+0xce8], R20 ;  /* 0x000ce81401007387 */ /* 0x000fe80000100800 */
[----:B------:R0:W-:Y:S04]  /*16970*/  STL [R1+0xb80], R7 ;  /* 0x000b800701007387 */ /* 0x0001e80000100800 */
[----:B------:R2:W-:Y:S01]  /*16980*/  STL [R1+0x60c], R3 ;  /* 0x00060c0301007387 */ /* 0x0005e20000100800 */
[----:B0-----:R-:W-:-:S05]  /*16990*/  F2FP.BF16.F32.PACK_AB R7, R149, R148 ;  /* 0x000000949507723e */ /* 0x001fca00000010ff */
[----:B------:R-:W-:Y:S01]  /*169a0*/  STL [R1+0x608], R7 ;  /* 0x0006080701007387 */ /* 0x000fe20000100800 */
[----:B----4-:R-:W-:-:S05]  /*169b0*/  F2FP.BF16.F32.PACK_AB R4, R228, R229 ;  /* 0x000000e5e404723e */ /* 0x010fca00000010ff */
[----:B------:R-:W-:Y:S01]  /*169c0*/  STL [R1+0x604], R4 ;  /* 0x0006040401007387 */ /* 0x000fe20000100800 */
[----:B--2---:R-:W-:Y:S01]  /*169d0*/  F2FP.BF16.F32.PACK_AB R3, R230, R231 ;  /* 0x000000e7e603723e */ /* 0x004fe200000010ff */
[----:B---3--:R-:W-:-:S04]  /*169e0*/  IMAD.MOV.U32 R228, RZ, RZ, R232 ;  /* 0x000000ffffe47224 */ /* 0x008fc800078e00e8 */
[----:B------:R0:W-:Y:S01]  /*169f0*/  STL [R1+0x600], R3 ;  /* 0x0006000301007387 */ /* 0x0001e20000100800 */
        /* <DEDUP_REMOVED lines=24> */
[----:B------:R-:W2:Y:S01]  /*16b80*/  LDL.LU R2, [R1+0x374] ;  /* 0x0003740001027983 */ /* 0x000ea20000300800 */
[----:B------:R-:W-:-:S03]  /*16b90*/  IMAD.MOV.U32 R13, RZ, RZ, R6 ;  /* 0x000000ffff0d7224 */ /* 0x000fc600078e0006 */
[----:B------:R-:W3:Y:S01]  /*16ba0*/  LDL.LU R6, [R1+0x370] ;  /* 0x0003700001067983 */ /* 0x000ee20000300800 */
[----:B------:R-:W-:-:S03]  /*16bb0*/  IMAD.MOV.U32 R207, RZ, RZ, R5 ;  /* 0x000000ffffcf7224 */ /* 0x000fc600078e0005 */
[----:B------:R-:W4:Y:S01]  /*16bc0*/  LDL.LU R5, [R1+0x36c] ;  /* 0x00036c0001057983 */ /* 0x000f220000300800 */
[----:B------:R-:W-:-:S03]  /*16bd0*/  IMAD.MOV.U32 R0, RZ, RZ, R9 ;  /* 0x000000ffff007224 */ /* 0x000fc600078e0009 */
[----:B------:R-:W4:Y:S01]  /*16be0*/  LDL.LU R9, [R1+0x368] ;  /* 0x0003680001097983 */ /* 0x000f220000300800 */
[----:B0-----:R-:W-:Y:S02]  /*16bf0*/  F2FP.BF16.F32.PACK_AB R3, R147, R146 ;  /* 0x000000929303723e */ /* 0x001fe400000010ff */
[----:B------:R-:W-:Y:S02]  /*16c00*/  F2FP.BF16.F32.PACK_AB R7, R145, R144 ;  /* 0x000000909107723e */ /* 0x000fe400000010ff */
[----:B------:R-:W-:Y:S01]  /*16c10*/  F2FP.BF16.F32.PACK_AB R4, R228, R229 ;  /* 0x000000e5e404723e */ /* 0x000fe200000010ff */
[----:B------:R0:W-:Y:S01]  /*16c20*/  STL [R1+0x3fc], R3 ;  /* 0x0003fc0301007387 */ /* 0x0001e20000100800 */
[----:B------:R-:W-:Y:S02]  /*16c30*/  IMAD.MOV.U32 R228, RZ, RZ, R232 ;  /* 0x000000ffffe47224 */ /* 0x000fe400078e00e8 */
[----:B------:R-:W-:Y:S01]  /*16c40*/  IMAD.MOV.U32 R229, RZ, RZ, R233 ;  /* 0x000000ffffe57224 */ /* 0x000fe200078e00e9 */
[----:B------:R-:W-:Y:S01]  /*16c50*/  STL [R1+0x3f8], R7 ;  /* 0x0003f80701007387 */ /* 0x000fe20000100800 */
[----:B------:R-:W-:Y:S01]  /*16c60*/  IMAD.MOV.U32 R232, RZ, RZ, R236 ;  /* 0x000000ffffe87224 */ /* 0x000fe200078e00ec */
[----:B0-----:R-:W-:Y:S01]  /*16c70*/  F2FP.BF16.F32.PACK_AB R3, R230, R231 ;  /* 0x000000e7e603723e */ /* 0x001fe200000010ff */
[----:B------:R-:W-:-:S02]  /*16c80*/  IMAD.MOV.U32 R230, RZ, RZ, R234 ;  /* 0x000000ffffe67224 */ /* 0x000fc400078e00ea */
[----:B------:R-:W-:Y:S02]  /*16c90*/  IMAD.MOV.U32 R231, RZ, RZ, R235 ;  /* 0x000000ffffe77224 */ /* 0x000fe400078e00eb */
[----:B------:R-:W-:Y:S02]  /*16ca0*/  IMAD.MOV.U32 R234, RZ, RZ, R238 ;  /* 0x000000ffffea7224 */ /* 0x000fe400078e00ee */
[----:B------:R-:W-:Y:S02]  /*16cb0*/  IMAD.MOV.U32 R235, RZ, RZ, R239 ;  /* 0x000000ffffeb7224 */ /* 0x000fe400078e00ef */
[----:B------:R-:W-:Y:S02]  /*16cc0*/  IMAD.MOV.U32 R239, RZ, RZ, R240 ;  /* 0x000000ffffef7224 */ /* 0x000fe400078e00f0 */
[----:B------:R-:W-:Y:S01]  /*16cd0*/  IMAD.MOV.U32 R238, RZ, RZ, R243 ;  /* 0x000000ffffee7224 */ /* 0x000fe200078e00f3 */
[----:B------:R-:W-:Y:S01]  /*16ce0*/  STL [R1+0x3f4], R4 ;  /* 0x0003f40401007387 */ /* 0x000fe20000100800 */
[----:B------:R-:W-:-:S02]  /*16cf0*/  IMAD.MOV.U32 R233, RZ, RZ, R237 ;  /* 0x000000ffffe97224 */ /* 0x000fc400078e00ed */
[----:B------:R-:W-:Y:S02]  /*16d00*/  IMAD.MOV.U32 R236, RZ, RZ, R241 ;  /* 0x000000ffffec7224 */ /* 0x000fe400078e00f1 */
[----:B------:R-:W-:Y:S02]  /*16d10*/  IMAD.MOV.U32 R240, RZ, RZ, R245 ;  /* 0x000000fffff07224 */ /* 0x000fe400078e00f5 */
[----:B------:R-:W-:Y:S01]  /*16d20*/  IMAD.MOV.U32 R243, RZ, RZ, R248 ;  /* 0x000000fffff37224 */ /* 0x000fe200078e00f8 */
[----:B------:R0:W-:Y:S01]  /*16d30*/  STL [R1+0x3f0], R3 ;  /* 0x0003f00301007387 */ /* 0x0001e20000100800 */
        /* <DEDUP_REMOVED lines=10> */
[----:B--2---:R-:W-:Y:S02]  /*16de0*/  IMAD.MOV.U32 R252, RZ, RZ, R2 ;  /* 0x000000fffffc7224 */ /* 0x004fe400078e0002 */
[----:B------:R-:W2:Y:S01]  /*16df0*/  LDL.LU R2, [R1+0x364] ;  /* 0x0003640001027983 */ /* 0x000ea20000300800 */
[----:B---3--:R-:W-:-:S03]  /*16e00*/  IMAD.MOV.U32 R13, RZ, RZ, R6 ;  /* 0x000000ffff0d7224 */ /* 0x008fc600078e0006 */
[----:B------:R-:W3:Y:S01]  /*16e10*/  LDL.LU R6, [R1+0x360] ;  /* 0x0003600001067983 */ /* 0x000ee20000300800 */
[----:B----4-:R-:W-:-:S03]  /*16e20*/  IMAD.MOV.U32 R207, RZ, RZ, R5 ;  /* 0x000000ffffcf7224 */ /* 0x010fc600078e0005 */
[----:B------:R-:W4:Y:S01]  /*16e30*/  LDL.LU R5, [R1+0x35c] ;  /* 0x00035c0001057983 */ /* 0x000f220000300800 */
[----:B------:R-:W-:-:S03]  /*16e40*/  IMAD.MOV.U32 R0, RZ, RZ, R9 ;  /* 0x000000ffff007224 */ /* 0x000fc600078e0009 */
[----:B------:R-:W4:Y:S01]  /*16e50*/  LDL.LU R9, [R1+0x358] ;  /* 0x0003580001097983 */ /* 0x000f220000300800 */
[----:B0-----:R-:W-:-:S05]  /*16e60*/  F2FP.BF16.F32.PACK_AB R3, R143, R142 ;  /* 0x0000008e8f03723e */ /* 0x001fca00000010ff */
[----:B------:R0:W-:Y:S01]  /*16e70*/  STL [R1+0x3ec], R3 ;  /* 0x0003ec0301007387 */ /* 0x0001e20000100800 */
[----:B------:R-:W-:Y:S02]  /*16e80*/  F2FP.BF16.F32.PACK_AB R7, R141, R140 ;  /* 0x0000008c8d07723e */ /* 0x000fe400000010ff */
[----:B------:R-:W-:Y:S02]  /*16e90*/  F2FP.BF16.F32.PACK_AB R4, R228, R229 ;  /* 0x000000e5e404723e */ /* 0x000fe400000010ff */
[----:B0-----:R-:W-:Y:S01]  /*16ea0*/  F2FP.BF16.F32.PACK_AB R3, R230, R231 ;  /* 0x000000e7e603723e */ /* 0x001fe200000010ff */
        /* <DEDUP_REMOVED lines=15> */
[----:B------:R-:W-:Y:S01]  /*16fa0*/  IMAD.MOV.U32 R248, RZ, RZ, R250 ;  /* 0x000000fffff87224 */ /* 0x000fe200078e00fa */
[----:B------:R0:W-:Y:S01]  /*16fb0*/  STL [R1+0x3e8], R7 ;  /* 0x0003e80701007387 */ /* 0x0001e20000100800 */
[----:B------:R-:W-:Y:S02]  /*16fc0*/  IMAD.MOV.U32 R249, RZ, RZ, R251 ;  /* 0x000000fffff97224 */ /* 0x000fe400078e00fb */
[----:B------:R-:W-:Y:S01]  /*16fd0*/  IMAD.MOV.U32 R250, RZ, RZ, R252 ;  /* 0x000000fffffa7224 */ /* 0x000fe200078e00fc */
[----:B------:R-:W-:Y:S01]  /*16fe0*/  STL [R1+0x3e4], R4 ;  /* 0x0003e40401007387 */ /* 0x000fe20000100800 */
[----:B------:R-:W-:Y:S02]  /*16ff0*/  IMAD.MOV.U32 R251, RZ, RZ, R13 ;  /* 0x000000fffffb7224 */ /* 0x000fe400078e000d */
[----:B------:R-:W-:Y:S01]  /*17000*/  IMAD.MOV.U32 R252, RZ, RZ, R207 ;  /* 0x000000fffffc7224 */ /* 0x000fe200078e00cf */
[----:B------:R1:W-:Y:S01]  /*17010*/  STL [R1+0x3e0], R3 ;  /* 0x0003e00301007387 */ /* 0x0003e20000100800 */
[----:B------:R-:W-:Y:S01]  /*17020*/  IMAD.MOV.U32 R13, RZ, RZ, R0 ;  /* 0x000000ffff0d7224 */ /* 0x000fe200078e0000 */
[----:B0-----:R-:W-:-:S02]  /*17030*/  F2FP.BF16.F32.PACK_AB R7, R137, R136 ;  /* 0x000000888907723e */ /* 0x001fc400000010ff */
[----:B-1----:R-:W-:Y:S02]  /*17040*/  F2FP.BF16.F32.PACK_AB R3, R139, R138 ;  /* 0x0000008a8b03723e */ /* 0x002fe400000010ff */
[----:B------:R-:W-:Y:S01]  /*17050*/  F2FP.BF16.F32.PACK_AB R4, R230, R231 ;  /* 0x000000e7e604723e */ /* 0x000fe200000010ff */
[----:B--2---:R-:W-:Y:S02]  /*17060*/  IMAD.MOV.U32 R207, RZ, RZ, R2 ;  /* 0x000000ffffcf7224 */ /* 0x004fe400078e0002 */
[----:B---3--:R-:W-:Y:S02]  /*17070*/  IMAD.MOV.U32 R0, RZ, RZ, R6 ;  /* 0x000000ffff007224 */ /* 0x008fe400078e0006 */
[----:B----4-:R-:W-:Y:S02]  /*17080*/  IMAD.MOV.U32 R2, RZ, RZ, R5 ;  /* 0x000000ffff027224 */ /* 0x010fe400078e0005 */
[----:B------:R-:W2:Y:S01]  /*17090*/  LDL.LU R5, [R1+0x3b8] ;  /* 0x0003b80001057983 */ /* 0x000ea20000300800 */
[----:B------:R-:W-:-:S03]  /*170a0*/  IMAD.MOV.U32 R6, RZ, RZ, R9 ;  /* 0x000000ffff067224 */ /* 0x000fc600078e0009 */
[----:B------:R-:W3:Y:S04]  /*170b0*/  LDL.LU R9, [R1+0x3bc] ;  /* 0x0003bc0001097983 */ /* 0x000ee80000300800 */
[----:B------:R0:W-:Y:S04]  /*170c0*/  STL [R1+0x3dc], R3 ;  /* 0x0003dc0301007387 */ /* 0x0001e80000100800 */
[----:B------:R-:W-:Y:S01]  /*170d0*/  STL [R1+0x3d8], R7 ;  /* 0x0003d80701007387 */ /* 0x000fe20000100800 */
[----:B0-----:R-:W-:-:S03]  /*170e0*/  F2FP.BF16.F32.PACK_AB R3, R232, R233 ;  /* 0x000000e9e803723e */ /* 0x001fc600000010ff */
[----:B------:R-:W-:Y:S04]  /*170f0*/  STL [R1+0x3d4], R4 ;  /* 0x0003d40401007387 */ /* 0x000fe80000100800 */
[----:B------:R0:W-:Y:S04]  /*17100*/  STL [R1+0x3d0], R3 ;  /* 0x0003d00301007387 */ /* 0x0001e80000100800 */
[----:B------:R-:W4:Y:S04]  /*17110*/  LDL.LU R215, [R1+0x354] ;  /* 0x0003540001d77983 */ /* 0x000f280000300800 */
[----:B------:R-:W4:Y:S04]  /*17120*/  LDL.LU R216, [R1+0x350] ;  /* 0x0003500001d87983 */ /* 0x000f280000300800 */
[----:B------:R-:W4:Y:S04]  /*17130*/  LDL.LU R210, [R1+0x34c] ;  /* 0x00034c0001d27983 */ /* 0x000f280000300800 */
[----:B------:R-:W4:Y:S04]  /*17140*/  LDL.LU R213, [R1+0x348] ;  /* 0x0003480001d57983 */ /* 0x000f280000300800 */
[----:B------:R-:W4:Y:S01]  /*17150*/  LDL.LU R211, [R1+0x344] ;  /* 0x0003440001d37983 */ /* 0x000f220000300800 */
[----:B------:R-:W-:-:S03]  /*17160*/  IMAD.MOV.U32 R219, RZ, RZ, R207 ;  /* 0x000000ffffdb7224 */ /* 0x000fc600078e00cf */
[----:B------:R-:W4:Y:S04]  /*17170*/  LDL.LU R212, [R1+0x340] ;  /* 0x0003400001d47983 */ /* 0x000f280000300800 */
[----:B------:R-:W4:Y:S04]  /*17180*/  LDL.LU R208, [R1+0x33c] ;  /* 0x00033c0001d07983 */ /* 0x000f280000300800 */
[----:B------:R-:W4:Y:S04]  /*17190*/  LDL.LU R209, [R1+0x338] ;  /* 0x0003380001d17983 */ /* 0x000f280000300800 */
[----:B------:R-:W4:Y:S04]  /*171a0*/  LDL.LU R207, [R1+0x334] ;  /* 0x0003340001cf7983 */ /* 0x000f280000300800 */
[----:B------:R-:W4:Y:S04]  /*171b0*/  LDL.LU R19, [R1+0x25c] ;  /* 0x00025c0001137983 */ /* 0x000f280000300800 */
[----:B------:R-:W4:Y:S04]  /*171c0*/  LDL.LU R14, [R1+0x254] ;  /* 0x00025400010e7983 */ /* 0x000f280000300800 */
[----:B------:R-:W4:Y:S01]  /*171d0*/  LDL.LU R15, [R1+0x24c] ;  /* 0x00024c00010f7983 */ /* 0x000f220000300800 */
[----:B------:R-:W-:-:S03]  /*171e0*/  IMAD.MOV.U32 R233, RZ, RZ, R240 ;  /* 0x000000ffffe97224 */ /* 0x000fc600078e00f0 */
[----:B------:R-:W4:Y:S01]  /*171f0*/  LDL.LU R12, [R1+0x248] ;  /* 0x00024800010c7983 */ /* 0x000f220000300800 */
[----:B------:R-:W-:-:S03]  /*17200*/  IMAD.MOV.U32 R231, RZ, RZ, R241 ;  /* 0x000000ffffe77224 */ /* 0x000fc600078e00f1 */
[----:B0-----:R-:W4:Y:S01]  /*17210*/  LDL.LU R3, [R1+0x244] ;  /* 0x0002440001037983 */ /* 0x001f220000300800 */
[----:B------:R-:W-:-:S03]  /*17220*/  IMAD.MOV.U32 R232, RZ, RZ, R242 ;  /* 0x000000ffffe87224 */ /* 0x000fc600078e00f2 */
[----:B------:R-:W4:Y:S01]  /*17230*/  LDL.LU R8, [R1+0x240] ;  /* 0x0002400001087983 */ /* 0x000f220000300800 */
[----:B------:R-:W-:-:S03]  /*17240*/  IMAD.MOV.U32 R226, RZ, RZ, R243 ;  /* 0x000000ffffe27224 */ /* 0x000fc600078e00f3 */
[----:B------:R-:W4:Y:S01]  /*17250*/  LDL.LU R4, [R1+0x23c] ;  /* 0x00023c0001047983 */ /* 0x000f220000300800 */
[----:B------:R-:W-:-:S03]  /*17260*/  IMAD.MOV.U32 R222, RZ, RZ, R248 ;  /* 0x000000ffffde7224 */ /* 0x000fc600078e00f8 */
[----:B------:R-:W4:Y:S01]  /*17270*/  LDL.LU R240, [R1+0x238] ;  /* 0x0002380001f07983 */ /* 0x000f220000300800 */
[----:B------:R-:W-:-:S03]  /*17280*/  IMAD.MOV.U32 R225, RZ, RZ, R249 ;  /* 0x000000ffffe17224 */ /* 0x000fc600078e00f9 */
[----:B------:R-:W4:Y:S01]  /*17290*/  LDL.LU R241, [R1+0x234] ;  /* 0x0002340001f17983 */ /* 0x000f220000300800 */
[----:B------:R-:W-:-:S03]  /*172a0*/  IMAD.MOV.U32 R223, RZ, RZ, R250 ;  /* 0x000000ffffdf7224 */ /* 0x000fc600078e00fa */
[----:B------:R-:W4:Y:S04]  /*172b0*/  LDL.LU R242, [R1+0x230] ;  /* 0x0002300001f27983 */ /* 0x000f280000300800 */
[----:B------:R-:W4:Y:S04]  /*172c0*/  LDL.LU R243, [R1+0x22c] ;  /* 0x00022c0001f37983 */ /* 0x000f280000300800 */
[----:B------:R-:W4:Y:S04]  /*172d0*/  LDL.LU R248, [R1+0x228] ;  /* 0x0002280001f87983 */ /* 0x000f280000300800 */
[----:B------:R-:W4:Y:S04]  /*172e0*/  LDL.LU R249, [R1+0x224] ;  /* 0x0002240001f97983 */ /* 0x000f280000300800 */
[----:B------:R-:W4:Y:S01]  /*172f0*/  LDL.LU R250, [R1+0x220] ;  /* 0x0002200001fa7983 */ /* 0x000f220000300800 */
[----:B------:R-:W-:-:S02]  /*17300*/  IMAD.MOV.U32 R224, RZ, RZ, R251 ;  /* 0x000000ffffe07224 */ /* 0x000fc400078e00fb */
[----:B------:R-:W-:Y:S01]  /*17310*/  IMAD.MOV.U32 R218, RZ, RZ, R252 ;  /* 0x000000ffffda7224 */ /* 0x000fe200078e00fc */
[----:B------:R-:W4:Y:S01]  /*17320*/  LDL.LU R251, [R1+0x21c] ;  /* 0x00021c0001fb7983 */ /* 0x000f220000300800 */
[----:B------:R-:W-:Y:S02]  /*17330*/  IMAD.MOV.U32 R221, RZ, RZ, R13 ;  /* 0x000000ffffdd7224 */ /* 0x000fe400078e000d */
[----:B------:R-:W-:Y:S01]  /*17340*/  IMAD.MOV.U32 R220, RZ, RZ, R0 ;  /* 0x000000ffffdc7224 */ /* 0x000fe200078e0000 */
[----:B------:R-:W4:Y:S01]  /*17350*/  LDL.LU R252, [R1+0x218] ;  /* 0x0002180001fc7983 */ /* 0x000f220000300800 */
[----:B------:R-:W-:-:S03]  /*17360*/  IMAD.MOV.U32 R214, RZ, RZ, R2 ;  /* 0x000000ffffd67224 */ /* 0x000fc600078e0002 */
[----:B------:R-:W4:Y:S01]  /*17370*/  LDL.LU R13, [R1+0x214] ;  /* 0x00021400010d7983 */ /* 0x000f220000300800 */
[----:B------:R-:W-:Y:S02]  /*17380*/  IMAD.MOV.U32 R229, RZ, RZ, R245 ;  /* 0x000000ffffe57224 */ /* 0x000fe400078e00f5 */
[----:B------:R-:W-:Y:S01]  /*17390*/  IMAD.MOV.U32 R217, RZ, RZ, R6 ;  /* 0x000000ffffd97224 */ /* 0x000fe200078e0006 */
[----:B------:R-:W4:Y:S01]  /*173a0*/  LDL.LU R0, [R1+0x210] ;  /* 0x0002100001007983 */ /* 0x000f220000300800 */
[----:B------:R-:W-:-:S03]  /*173b0*/  IMAD.MOV.U32 R230, RZ, RZ, R238 ;  /* 0x000000ffffe67224 */ /* 0x000fc600078e00ee */
[----:B------:R-:W4:Y:S04]  /*173c0*/  LDL.LU R2, [R1+0x20c] ;  /* 0x00020c0001027983 */ /* 0x000f280000300800 */
[----:B------:R-:W4:Y:S01]  /*173d0*/  LDL.LU R6, [R1+0x208] ;  /* 0x0002080001067983 */ /* 0x000f220000300800 */
[----:B--2---:R-:W-:-:S03]  /*173e0*/  IMAD.MOV.U32 R245, RZ, RZ, R5 ;  /* 0x000000fffff57224 */ /* 0x004fc600078e0005 */
[----:B------:R-:W2:Y:S01]  /*173f0*/  LDL.LU R5, [R1+0x204] ;  /* 0x0002040001057983 */ /* 0x000ea20000300800 */
[----:B---3--:R-:W-:-:S03]  /*17400*/  IMAD.MOV.U32 R238, RZ, RZ, R9 ;  /* 0x000000ffffee7224 */ /* 0x008fc600078e0009 */
[----:B------:R-:W2:Y:S01]  /*17410*/  LDL.LU R9, [R1+0x200] ;  /* 0x0002000001097983 */ /* 0x000ea20000300800 */
[----:B------:R-:W-:Y:S01]  /*17420*/  IMAD.MOV.U32 R228, RZ, RZ, R247 ;  /* 0x000000ffffe47224 */ /* 0x000fe200078e00f7 */
[----:B------:R-:W-:Y:S01]  /*17430*/  F2FP.BF16.F32.PACK_AB R247, R135, R134 ;  /* 0x0000008687f7723e */ /* 0x000fe200000010ff */
[----:B------:R-:W-:Y:S01]  /*17440*/  IMAD.MOV.U32 R227, RZ, RZ, R246 ;  /* 0x000000ffffe37224 */ /* 0x000fe200078e00f6 */
[----:B------:R-:W-:Y:S02]  /*17450*/  F2FP.BF16.F32.PACK_AB R246, R133, R132 ;  /* 0x0000008485f6723e */ /* 0x000fe400000010ff */
[----:B------:R-:W-:Y:S02]  /*17460*/  F2FP.BF16.F32.PACK_AB R245, R238, R245 ;  /* 0x000000f5eef5723e */ /* 0x000fe400000010ff */
[----:B------:R-:W-:Y:S01]  /*17470*/  F2FP.BF16.F32.PACK_AB R244, R239, R244 ;  /* 0x000000f4eff4723e */ /* 0x000fe200000010ff */
[----:B------:R-:W-:Y:S01]  /*17480*/  STL [R1+0xb84], R247 ;  /* 0x000b84f701007387 */ /* 0x000fe20000100800 */
[----:B------:R-:W-:-:S02]  /*17490*/  F2FP.BF16.F32.PACK_AB R239, R131, R130 ;  /* 0x0000008283ef723e */ /* 0x000fc400000010ff */
[----:B------:R-:W-:Y:S01]  /*174a0*/  F2FP.BF16.F32.PACK_AB R238, R129, R128 ;  /* 0x0000008081ee723e */ /* 0x000fe200000010ff */
[----:B------:R-:W-:Y:S01]  /*174b0*/  STL [R1+0xb88], R246 ;  /* 0x000b88f601007387 */ /* 0x000fe20000100800 */
[----:B------:R-:W-:Y:S02]  /*174c0*/  F2FP.BF16.F32.PACK_AB R237, R234, R237 ;  /* 0x000000edeaed723e */ /* 0x000fe400000010ff */
[----:B------:R-:W-:Y:S01]  /*174d0*/  F2FP.BF16.F32.PACK_AB R236, R235, R236 ;  /* 0x000000ecebec723e */ /* 0x000fe200000010ff */
[----:B------:R-:W-:Y:S01]  /*174e0*/  STL [R1+0xb8c], R245 ;  /* 0x000b8cf501007387 */ /* 0x000fe20000100800 */
[----:B------:R-:W-:Y:S02]  /*174f0*/  F2FP.BF16.F32.PACK_AB R235, R127, R126 ;  /* 0x0000007e7feb723e */ /* 0x000fe400000010ff */
[----:B------:R-:W-:Y:S01]  /*17500*/  F2FP.BF16.F32.PACK_AB R234, R125, R124 ;  /* 0x0000007c7dea723e */ /* 0x000fe200000010ff */
[----:B------:R-:W-:Y:S01]  /*17510*/  STL [R1+0xb90], R244 ;  /* 0x000b90f401007387 */ /* 0x000fe20000100800 */
[----:B------:R-:W-:-:S03]  /*17520*/  F2FP.BF16.F32.PACK_AB R233, R230, R233 ;  /* 0x000000e9e6e9723e */ /* 0x000fc600000010ff */
        /* <DEDUP_REMOVED lines=33> */
[----:B----4-:R-:W-:-:S03]  /*17740*/  F2FP.BF16.F32.PACK_AB R216, R215, R216 ;  /* 0x000000d8d7d8723e */ /* 0x010fc600000010ff */
        /* <DEDUP_REMOVED lines=156> */
[----:B------:R-:W-:Y:S04]  /*18110*/  STL [R1+0xd38], R144 ;  /* 0x000d389001007387 */ /* 0x000fe80000100800 */
[----:B------:R-:W-:Y:S04]  /*18120*/  STL [R1+0xd3c], R143 ;  /* 0x000d3c8f01007387 */ /* 0x000fe80000100800 */
[----:B------:R-:W-:Y:S04]  /*18130*/  STL [R1+0xd40], R142 ;  /* 0x000d408e01007387 */ /* 0x000fe80000100800 */
[----:B------:R-:W-:Y:S04]  /*18140*/  STL [R1+0xd44], R141 ;  /* 0x000d448d01007387 */ /* 0x000fe80000100800 */
[----:B------:R-:W-:Y:S04]  /*18150*/  STL [R1+0xd48], R140 ;  /* 0x000d488c01007387 */ /* 0x000fe80000100800 */
[----:B------:R0:W-:Y:S04]  /*18160*/  STL [R1+0xd4c], R139 ;  /* 0x000d4c8b01007387 */ /* 0x0001e80000100800 */
[----:B------:R1:W-:Y:S04]  /*18170*/  STL [R1+0xd50], R138 ;  /* 0x000d508a01007387 */ /* 0x0003e80000100800 */
[----:B0-----:R-:W3:Y:S04]  /*18180*/  LDL.LU R139, [R1+0x1f4] ;  /* 0x0001f400018b7983 */ /* 0x001ee80000300800 */
[----:B------:R-:W3:Y:S04]  /*18190*/  LDL.LU R130, [R1+0x1f0] ;  /* 0x0001f00001827983 */ /* 0x000ee80000300800 */
        /* <DEDUP_REMOVED lines=16> */
[----:B------:R-:W4:Y:S01]  /*182a0*/  LDL.LU R148, [R1+0x5dc] ;  /* 0x0005dc0001947983 */ /* 0x000f220000300800 */
[----:B-1----:R-:W-:-:S03]  /*182b0*/  IMAD.MOV.U32 R138, RZ, RZ, R11 ;  /* 0x000000ffff8a7224 */ /* 0x002fc600078e000b */
[----:B------:R-:W4:Y:S04]  /*182c0*/  LDL.LU R113, [R1+0x5d8] ;  /* 0x0005d80001717983 */ /* 0x000f280000300800 */
[----:B------:R-:W4:Y:S01]  /*182d0*/  LDL.LU R149, [R1+0x5d4] ;  /* 0x0005d40001957983 */ /* 0x000f220000300800 */
[----:B------:R-:W-:-:S03]  /*182e0*/  IMAD.MOV.U32 R131, RZ, RZ, R10 ;  /* 0x000000ffff837224 */ /* 0x000fc600078e000a */
[----:B------:R-:W4:Y:S04]  /*182f0*/  LDL.LU R112, [R1+0x5d0] ;  /* 0x0005d00001707983 */ /* 0x000f280000300800 */
[----:B------:R-:W4:Y:S01]  /*18300*/  LDL.LU R150, [R1+0x1cc] ;  /* 0x0001cc0001967983 */ /* 0x000f220000300800 */
[----:B--2---:R-:W-:-:S03]  /*18310*/  F2FP.BF16.F32.PACK_AB R132, R5, R9 ;  /* 0x000000090584723e */ /* 0x004fc600000010ff */
[----:B------:R-:W2:Y:S04]  /*18320*/  LDL.LU R11, [R1+0x1c8] ;  /* 0x0001c800010b7983 */ /* 0x000ea80000300800 */
[----:B------:R-:W2:Y:S04]  /*18330*/  LDL.LU R151, [R1+0x1c4] ;  /* 0x0001c40001977983 */ /* 0x000ea80000300800 */
[----:B------:R-:W2:Y:S04]  /*18340*/  LDL.LU R10, [R1+0x1c0] ;  /* 0x0001c000010a7983 */ /* 0x000ea80000300800 */
[----:B------:R-:W2:Y:S04]  /*18350*/  LDL.LU R152, [R1+0x5cc] ;  /* 0x0005cc0001987983 */ /* 0x000ea80000300800 */
[----:B------:R-:W2:Y:S04]  /*18360*/  LDL.LU R9, [R1+0x5c8] ;  /* 0x0005c80001097983 */ /* 0x000ea80000300800 */
[----:B------:R-:W2:Y:S04]  /*18370*/  LDL.LU R15, [R1+0x5c4] ;  /* 0x0005c400010f7983 */ /* 0x000ea80000300800 */
[----:B------:R-:W2:Y:S01]  /*18380*/  LDL.LU R8, [R1+0x5c0] ;  /* 0x0005c00001087983 */ /* 0x000ea20000300800 */
[----:B------:R-:W-:-:S03]  /*18390*/  F2FP.BF16.F32.PACK_AB R136, R13, R0 ;  /* 0x000000000d88723e */ /* 0x000fc600000010ff */
[----:B------:R-:W2:Y:S04]  /*183a0*/  LDL.LU R14, [R1+0x1bc] ;  /* 0x0001bc00010e7983 */ /* 0x000ea80000300800 */
        /* <DEDUP_REMOVED lines=208> */
[----:B------:R-:W2:Y:S01]  /*190b0*/  LDL.LU R249, [R1+0xc] ;  /* 0x00000c0001f97983 */ /* 0x000ea20000300800 */
[----:B------:R-:W-:-:S03]  /*190c0*/  F2FP.BF16.F32.PACK_AB R133, R2, R6 ;  /* 0x000000060285723e */ /* 0x000fc600000010ff */
[----:B------:R-:W2:Y:S04]  /*190d0*/  LDL.LU R250, [R1+0x8] ;  /* 0x0000080001fa7983 */ /* 0x000ea80000300800 */
[----:B------:R-:W2:Y:S04]  /*190e0*/  LDL.LU R251, [R1+0x4] ;  /* 0x0000040001fb7983 */ /* 0x000ea80000300800 */
[----:B------:R-:W2:Y:S01]  /*190f0*/  LDL.LU R252, [R1] ;  /* 0x0000000001fc7983 */ /* 0x000ea20000300800 */
[----:B------:R-:W-:-:S03]  /*19100*/  F2FP.BF16.F32.PACK_AB R131, R138, R131 ;  /* 0x000000838a83723e */ /* 0x000fc600000010ff */
[----:B------:R-:W2:Y:S01]  /*19110*/  LDL.LU R0, [R1+0x40c] ;  /* 0x00040c0001007983 */ /* 0x000ea20000300800 */
[----:B---3--:R-:W-:-:S03]  /*19120*/  F2FP.BF16.F32.PACK_AB R130, R139, R130 ;  /* 0x000000828b82723e */ /* 0x008fc600000010ff */
[----:B------:R-:W3:Y:S01]  /*19130*/  LDL.LU R2, [R1+0x408] ;  /* 0x0004080001027983 */ /* 0x000ee20000300800 */
[----:B----4-:R-:W-:-:S03]  /*19140*/  F2FP.BF16.F32.PACK_AB R129, R140, R129 ;  /* 0x000000818c81723e */ /* 0x010fc600000010ff */
[----:B------:R-:W4:Y:S01]  /*19150*/  LDL.LU R6, [R1+0x404] ;  /* 0x0004040001067983 */ /* 0x000f220000300800 */
[----:B------:R-:W-:-:S03]  /*19160*/  F2FP.BF16.F32.PACK_AB R128, R141, R128 ;  /* 0x000000808d80723e */ /* 0x000fc600000010ff */
[----:B------:R-:W4:Y:S01]  /*19170*/  LDL.LU R5, [R1+0x400] ;  /* 0x0004000001057983 */ /* 0x000f220000300800 */
[----:B------:R-:W-:-:S03]  /*19180*/  F2FP.BF16.F32.PACK_AB R123, R142, R123 ;  /* 0x0000007b8e7b723e */ /* 0x000fc600000010ff */
[----:B------:R0:W5:Y:S01]  /*19190*/  LDL.LU R138, [R1+0xd50] ;  /* 0x000d5000018a7983 */ /* 0x0001620000300800 */
        /* <DEDUP_REMOVED lines=14> */
[----:B--2---:R-:W-:-:S03]  /*19280*/  F2FP.BF16.F32.PACK_AB R11, R150, R11 ;  /* 0x0000000b960b723e */ /* 0x004fc600000010ff */
[----:B------:R0:W5:Y:S01]  /*19290*/  LDL.LU R146, [R1+0xd30] ;  /* 0x000d300001927983 */ /* 0x0001620000300800 */
[----:B------:R-:W-:-:S03]  /*192a0*/  F2FP.BF16.F32.PACK_AB R10, R151, R10 ;  /* 0x0000000a970a723e */ /* 0x000fc600000010ff */
[----:B------:R0:W5:Y:S01]  /*192b0*/  LDL.LU R147, [R1+0xd2c] ;  /* 0x000d2c0001937983 */ /* 0x0001620000300800 */
[----:B------:R-:W-:-:S03]  /*192c0*/  F2FP.BF16.F32.PACK_AB R9, R152, R9 ;  /* 0x000000099809723e */ /* 0x000fc600000010ff */
[----:B------:R0:W5:Y:S01]  /*192d0*/  LDL.LU R148, [R1+0xd28] ;  /* 0x000d280001947983 */ /* 0x0001620000300800 */
[----:B------:R-:W-:-:S03]  /*192e0*/  F2FP.BF16.F32.PACK_AB R8, R15, R8 ;  /* 0x000000080f08723e */ /* 0x000fc600000010ff */
[----:B------:R0:W5:Y:S04]  /*192f0*/  LDL.LU R149, [R1+0xd24] ;  /* 0x000d240001957983 */ /* 0x0001680000300800 */
[----:B------:R0:W5:Y:S04]  /*19300*/  LDL.LU R150, [R1+0xd20] ;  /* 0x000d200001967983 */ /* 0x0001680000300800 */
[----:B------:R0:W5:Y:S04]  /*19310*/  LDL.LU R151, [R1+0xd1c] ;  /* 0x000d1c0001977983 */ /* 0x0001680000300800 */
[----:B------:R0:W5:Y:S04]  /*19320*/  LDL.LU R152, [R1+0xd18] ;  /* 0x000d180001987983 */ /* 0x0001680000300800 */
[----:B------:R-:W2:Y:S02]  /*19330*/  LDL.LU R15, [R1+0xd14] ;  /* 0x000d1400010f7983 */ /* 0x000ea40000300800 */
[----:B--2---:R-:W-:-:S02]  /*19340*/  F2FP.BF16.F32.PACK_AB R15, R14, R15 ;  /* 0x0000000f0e0f723e */ /* 0x004fc400000010ff */
[----:B------:R-:W2:Y:S01]  /*19350*/  LDL.LU R14, [R1+0xd10] ;  /* 0x000d1000010e7983 */ /* 0x000ea20000300800 */
[----:B------:R-:W-:Y:S02]  /*19360*/  F2FP.BF16.F32.PACK_AB R13, R154, R13 ;  /* 0x0000000d9a0d723e */ /* 0x000fe400000010ff */
[----:B------:R-:W-:Y:S02]  /*19370*/  F2FP.BF16.F32.PACK_AB R12, R19, R12 ;  /* 0x0000000c130c723e */ /* 0x000fe400000010ff */
[----:B--2---:R-:W-:Y:S02]  /*19380*/  F2FP.BF16.F32.PACK_AB R14, R153, R14 ;  /* 0x0000000e990e723e */ /* 0x004fe400000010ff */
[----:B------:R0:W5:Y:S04]  /*19390*/  LDL.LU R153, [R1+0xd0c] ;  /* 0x000d0c0001997983 */ /* 0x0001680000300800 */
[----:B------:R0:W5:Y:S04]  /*193a0*/  LDL.LU R154, [R1+0xd08] ;  /* 0x000d0800019a7983 */ /* 0x0001680000300800 */
[----:B------:R-:W2:Y:S02]  /*193b0*/  LDL.LU R19, [R1+0xd04] ;  /* 0x000d040001137983 */ /* 0x000ea40000300800 */
[----:B--2---:R-:W-:-:S02]  /*193c0*/  F2FP.BF16.F32.PACK_AB R19, R18, R19 ;  /* 0x000000131213723e */ /* 0x004fc400000010ff */
[----:B------:R-:W2:Y:S02]  /*193d0*/  LDL.LU R18, [R1+0xd00] ;  /* 0x000d000001127983 */ /* 0x000ea40000300800 */
[----:B--2---:R-:W-:Y:S02]  /*193e0*/  F2FP.BF16.F32.PACK_AB R18, R17, R18 ;  /* 0x000000121112723e */ /* 0x004fe400000010ff */
[----:B------:R-:W2:Y:S02]  /*193f0*/  LDL.LU R17, [R1+0xcfc] ;  /* 0x000cfc0001117983 */ /* 0x000ea40000300800 */
[----:B--2---:R-:W-:Y:S02]  /*19400*/  F2FP.BF16.F32.PACK_AB R17, R16, R17 ;  /* 0x000000111011723e */ /* 0x004fe400000010ff */
        /* <DEDUP_REMOVED lines=8> */
[----:B------:R-:W2:Y:S01]  /*19490*/  LDL.LU R20, [R1+0xce8] ;  /* 0x000ce80001147983 */ /* 0x000ea20000300800 */
[----:B------:R-:W-:Y:S02]  /*194a0*/  F2FP.BF16.F32.PACK_AB R27, R156, R27 ;  /* 0x0000001b9c1b723e */ /* 0x000fe400000010ff */
[----:B------:R-:W-:Y:S02]  /*194b0*/  F2FP.BF16.F32.PACK_AB R26, R157, R26 ;  /* 0x0000001a9d1a723e */ /* 0x000fe400000010ff */
[----:B------:R-:W-:Y:S02]  /*194c0*/  F2FP.BF16.F32.PACK_AB R25, R158, R25 ;  /* 0x000000199e19723e */ /* 0x000fe400000010ff */
[----:B------:R-:W-:Y:S02]  /*194d0*/  F2FP.BF16.F32.PACK_AB R24, R159, R24 ;  /* 0x000000189f18723e */ /* 0x000fe400000010ff */
[----:B------:R-:W-:Y:S02]  /*194e0*/  F2FP.BF16.F32.PACK_AB R31, R160, R31 ;  /* 0x0000001fa01f723e */ /* 0x000fe400000010ff */
[----:B------:R-:W-:-:S02]  /*194f0*/  F2FP.BF16.F32.PACK_AB R30, R161, R30 ;  /* 0x0000001ea11e723e */ /* 0x000fc400000010ff */
        /* <DEDUP_REMOVED lines=83> */
[----:B--2---:R-:W-:-:S02]  /*19a30*/  F2FP.BF16.F32.PACK_AB R20, R155, R20 ;  /* 0x000000149b14723e */ /* 0x004fc400000010ff */
[----:B------:R0:W5:Y:S04]  /*19a40*/  LDL.LU R155, [R1+0xce4] ;  /* 0x000ce400019b7983 */ /* 0x0001680000300800 */
        /* <DEDUP_REMOVED lines=88> */
[----:B------:R0:W5:Y:S01]  /*19fd0*/  LDL.LU R7, [R1+0xb80] ;  /* 0x000b800001077983 */ /* 0x0001620000300800 */
        /* <DEDUP_REMOVED lines=9> */
[----:B---3--:R-:W-:Y:S02]  /*1a070*/  F2FP.BF16.F32.PACK_AB R241, R0, R2 ;  /* 0x0000000200f1723e */ /* 0x008fe400000010ff */
[----:B0---4-:R-:W-:-:S07]  /*1a080*/  F2FP.BF16.F32.PACK_AB R240, R6, R5 ;  /* 0x0000000506f0723e */ /* 0x011fce00000010ff */
.L_x_0:
[----:B------:R-:W2:Y:S01]  /*1a090*/  LDL.LU R6, [R1+0x950] ;  /* 0x0009500001067983 */ /* 0x000ea20000300800 */
[----:B------:R-:W-:Y:S01]  /*1a0a0*/  ULDC.64 UR4, c[0x0][0x228] ;  /* 0x00008a0000047ab9 */ /* 0x000fe20000000a00 */
[----:B-----5:R-:W-:Y:S01]  /*1a0b0*/  VIADD R0, R7, 0x1 ;  /* 0x0000000107007836 */ /* 0x020fe20000000000 */
[----:B------:R-:W-:Y:S01]  /*1a0c0*/  ULDC.64 UR6, c[0x0][0x220] ;  /* 0x0000880000067ab9 */ /* 0x000fe20000000a00 */
[----:B------:R-:W0:Y:S01]  /*1a0d0*/  S2R R2, SR_TID.X ;  /* 0x0000000000027919 */ /* 0x000e220000002100 */
[----:B------:R-:W-:Y:S01]  /*1a0e0*/  ULDC UR9, c[0x0][0x248] ;  /* 0x0000920000097ab9 */ /* 0x000fe20000000800 */
        /* <DEDUP_REMOVED lines=30> */
[C---:B0-----:R-:W-:Y:S01]  /*1a2d0*/  IMAD.SHL.U32 R4, R2.reuse, 0x10, RZ ;  /* 0x0000001002047824 */ /* 0x041fe200078e00ff */
[----:B------:R-:W-:Y:S01]  /*1a2e0*/  ULDC UR33, c[0x0][0x248] ;  /* 0x0000920000217ab9 */ /* 0x000fe20000000800 */
[C---:B------:R-:W-:Y:S01]  /*1a2f0*/  IMAD.SHL.U32 R3, R2.reuse, 0x40, RZ ;  /* 0x0000004002037824 */ /* 0x040fe200078e00ff */
[----:B------:R-:W-:Y:S01]  /*1a300*/  ULDC UR52, c[0x0][0x248] ;  /* 0x0000920000347ab9 */ /* 0x000fe20000000800 */
[----:B------:R-:W-:Y:S01]  /*1a310*/  IMAD.SHL.U32 R5, R2, 0x8, RZ ;  /* 0x0000000802057824 */ /* 0x000fe200078e00ff */
[----:B------:R-:W-:Y:S01]  /*1a320*/  LOP3.LUT R4, R4, 0xf0, RZ, 0xc0, !PT ;  /* 0x000000f004047812 */ /* 0x000fe200078ec0ff */
[----:B------:R-:W-:Y:S01]  /*1a330*/  ULDC UR51, c[0x0][0x248] ;  /* 0x0000920000337ab9 */ /* 0x000fe20000000800 */
[----:B------:R-:W-:Y:S01]  /*1a340*/  LOP3.LUT R3, R3, 0x400, RZ, 0xc0, !PT ;  /* 0x0000040003037812 */ /* 0x000fe200078ec0ff */
[----:B------:R-:W-:Y:S01]  /*1a350*/  ULDC UR32, c[0x0][0x248] ;  /* 0x0000920000207ab9 */ /* 0x000fe20000000800 */
[----:B------:R-:W-:Y:S01]  /*1a360*/  ULDC UR50, c[0x0][0x248] ;  /* 0x0000920000327ab9 */ /* 0x000fe20000000800 */
[----:B------:R-:W-:Y:S01]  /*1a370*/  ULDC UR31, c[0x0][0x248] ;  /* 0x00009200001f7ab9 */ /* 0x000fe20000000800 */
[----:B------:R-:W-:Y:S01]  /*1a380*/  IADD3 R3, R3, UR8, R4 ;  /* 0x0000000803037c10 */ /* 0x000fe2000fffe004 */
[----:B------:R-:W-:Y:S01]  /*1a390*/  ULDC UR49, c[0x0][0x248] ;  /* 0x0000920000317ab9 */ /* 0x000fe20000000800 */
[----:B------:R-:W-:Y:S01]  /*1a3a0*/  LOP3.LUT R4, R5, 0x300, RZ, 0xc0, !PT ;  /* 0x0000030005047812 */ /* 0x000fe200078ec0ff */
[----:B------:R-:W-:Y:S01]  /*1a3b0*/  ULDC UR48, c[0x0][0x248] ;  /* 0x0000920000307ab9 */ /* 0x000fe20000000800 */
[----:B------:R-:W-:Y:S01]  /*1a3c0*/  LOP3.LUT R5, R2, 0x7f, RZ, 0xc0, !PT ;  /* 0x0000007f02057812 */ /* 0x000fe200078ec0ff */
[----:B------:R-:W-:Y:S01]  /*1a3d0*/  VIADD R2, R7, 0x4 ;  /* 0x0000000407027836 */ /* 0x000fe20000000000 */
[----:B------:R-:W-:Y:S01]  /*1a3e0*/  ULDC UR30, c[0x0][0x248] ;  /* 0x00009200001e7ab9 */ /* 0x000fe20000000800 */
[----:B------:R-:W-:Y:S01]  /*1a3f0*/  ULDC UR47, c[0x0][0x248] ;  /* 0x00009200002f7ab9 */ /* 0x000fe20000000800 */
[----:B------:R-:W-:Y:S01]  /*1a400*/  LEA R252, R5, UR8, 0x4 ;  /* 0x0000000805fc7c11 */ /* 0x000fe2000f8e20ff */
[----:B------:R-:W-:Y:S06]  /*1a410*/  BAR.SYNC.DEFER_BLOCKING 0x0 ;  /* 0x0000000000007b1d */ /* 0x000fec0000010000 */
[----:B------:R-:W-:Y:S01]  /*1a420*/  ULDC UR8, c[0x0][0x248] ;  /* 0x0000920000087ab9 */ /* 0x000fe20000000800 */
[----:B------:R-:W-:Y:S01]  /*1a430*/  ULDC UR29, c[0x0][0x248] ;  /* 0x00009200001d7ab9 */ /* 0x000fe20000000800 */
[----:B------:R-:W-:Y:S01]  /*1a440*/  STL [R1+0xa88], R252 ;  /* 0x000a88fc01007387 */ /* 0x000fe20000100800 */
        /* <DEDUP_REMOVED lines=8> */
[----:B--2---:R-:W-:Y:S01]  /*1a4d0*/  ISETP.GE.AND P0, PT, R6, UR4, PT ;  /* 0x0000000406007c0c */ /* 0x004fe2000bf06270 */
[----:B------:R-:W-:-:S03]  /*1a4e0*/  ULDC UR4, c[0x0][0x22c] ;  /* 0x00008b0000047ab9 */ /* 0x000fc60000000800 */
[----:B------:R-:W-:Y:S01]  /*1a4f0*/  ISETP.LT.AND P1, PT, R0, UR4, !P0 ;  /* 0x0000000400007c0c */ /* 0x000fe2000c721270 */
[----:B------:R-:W-:Y:S01]  /*1a500*/  VIADD R0, R7, 0x2 ;  /* 0x0000000207007836 */ /* 0x000fe20000000000 */
[----:B------:R-:W-:-:S04]  /*1a510*/  ULDC UR4, c[0x0][0x22c] ;  /* 0x00008b0000047ab9 */ /* 0x000fc80000000800 */
[----:B------:R-:W-:Y:S01]  /*1a520*/  ISETP.LT.AND P4, PT, R0, UR4, !P0 ;  /* 0x0000000400007c0c */ /* 0x000fe2000c781270 */
[----:B------:R-:W-:Y:S01]  /*1a530*/  VIADD R0, R7, 0x3 ;  /* 0x0000000307007836 */ /* 0x000fe20000000000 */
[----:B------:R-:W-:-:S04]  /*1a540*/  ULDC UR4, c[0x0][0x22c] ;  /* 0x00008b0000047ab9 */ /* 0x000fc80000000800 */
[----:B------:R-:W-:Y:S01]  /*1a550*/  ISETP.LT.AND P3, PT, R0, UR4, !P0 ;  /* 0x0000000400007c0c */ /* 0x000fe2000c761270 */
[----:B------:R-:W-:Y:S01]  /*1a560*/  IMAD.IADD R0, R3, 0x1, R4 ;  /* 0x0000000103007824 */ /* 0x000fe200078e0204 */
[----:B------:R-:W-:Y:S02]  /*1a570*/  ULDC UR4, c[0x0][0x22c] ;  /* 0x00008b0000047ab9 */ /* 0x000fe40000000800 */
[----:B------:R-:W-:Y:S01]  /*1a580*/  ISETP.LT.AND P6, PT, R2, UR4, !P0 ;  /* 0x0000000402007c0c */ /* 0x000fe2000c7c1270 */
[----:B------:R-:W-:Y:S01]  /*1a590*/  ULDC UR4, c[0x0][0x244] ;  /* 0x0000910000047ab9 */ /* 0x000fe20000000800 */
[----:B------:R-:W-:Y:S01]  /*1a5a0*/  STSM.16.M88.4 [R0], R240 ;  /* 0x000000f000007844 */ /* 0x000fe20000000200 */
[----:B------:R-:W-:Y:S06]  /*1a5b0*/  BAR.SYNC.DEFER_BLOCKING 0x0 ;  /* 0x0000000000007b1d */ /* 0x000fec0000010000 */
[----:B-1----:R-:W-:Y:S02]  /*1a5c0*/  LDS.128 R248, [R252] ;  /* 0x00000000fcf87984 */ /* 0x002fe40000000c00 */
[----:B------:R-:W-:Y:S06]  /*1a5d0*/  BAR.SYNC.DEFER_BLOCKING 0x0 ;  /* 0x0000000000007b1d */ /* 0x000fec0000010000 */
[----:B------:R-:W-:Y:S02]  /*1a5e0*/  STSM.16.M88.4 [R0], R104 ;  /* 0x0000006800007844 */ /* 0x000fe40000000200 */
[----:B------:R-:W-:Y:S06]  /*1a5f0*/  BAR.SYNC.DEFER_BLOCKING 0x0 ;  /* 0x0000000000007b1d */ /* 0x000fec0000010000 */
[----:B------:R-:W-:Y:S02]  /*1a600*/  LDS.128 R104, [R252] ;  /* 0x00000000fc687984 */ /* 0x000fe40000000c00 */
        /* <DEDUP_REMOVED lines=51> */
[----:B------:R-:W0:Y:S02]  /*1a940*/  LDS.128 R124, [R252] ;  /* 0x00000000fc7c7984 */ /* 0x000e240000000c00 */
[----:B------:R-:W-:Y:S06]  /*1a950*/  BAR.SYNC.DEFER_BLOCKING 0x0 ;  /* 0x0000000000007b1d */ /* 0x000fec0000010000 */
[----:B------:R-:W-:Y:S02]  /*1a960*/  STSM.16.M88.4 [R0], R116 ;  /* 0x0000007400007844 */ /* 0x000fe40000000200 */
[----:B------:R-:W-:Y:S06]  /*1a970*/  BAR.SYNC.DEFER_BLOCKING 0x0 ;  /* 0x0000000000007b1d */ /* 0x000fec0000010000 */
[----:B0-----:R-:W-:Y:S04]  /*1a980*/  STL.64 [R1+0x3c0], R124 ;  /* 0x0003c07c01007387 */ /* 0x001fe80000100a00 */
[----:B------:R-:W-:Y:S04]  /*1a990*/  STL.64 [R1+0x3c8], R126 ;  /* 0x0003c87e01007387 */ /* 0x000fe80000100a00 */
[----:B------:R-:W0:Y:S01]  /*1a9a0*/  LDS.128 R116, [R252] ;  /* 0x00000000fc747984 */ /* 0x000e220000000c00 */
        /* <DEDUP_REMOVED lines=9> */
[----:B0-----:R0:W-:Y:S04]  /*1aa40*/  STL.64 [R1+0xe90], R60 ;  /* 0x000e903c01007387 */ /* 0x0011e80000100a00 */
[----:B------:R1:W-:Y:S04]  /*1aa50*/  STL.64 [R1+0xe80], R62 ;  /* 0x000e803e01007387 */ /* 0x0003e80000100a00 */
[----:B0-----:R-:W2:Y:S04]  /*1aa60*/  LDL.LU R60, [R1+0x600] ;  /* 0x00060000013c7983 */ /* 0x001ea80000300800 */
[----:B------:R-:W0:Y:S01]  /*1aa70*/  LDS.128 R52, [R252] ;  /* 0x00000000fc347984 */ /* 0x000e220000000c00 */
[----:B------:R-:W-:Y:S06]  /*1aa80*/  BAR.SYNC.DEFER_BLOCKING 0x0 ;  /* 0x0000000000007b1d */ /* 0x000fec0000010000 */
[----:B------:R-:W2:Y:S04]  /*1aa90*/  LDL.LU R61, [R1+0x604] ;  /* 0x00060400013d7983 */ /* 0x000ea80000300800 */
[----:B-1----:R-:W2:Y:S04]  /*1aaa0*/  LDL.LU R62, [R1+0x608] ;  /* 0x00060800013e7983 */ /* 0x002ea80000300800 */
[----:B------:R-:W2:Y:S04]  /*1aab0*/  LDL.LU R63, [R1+0x60c] ;  /* 0x00060c00013f7983 */ /* 0x000ea80000300800 */
[----:B------:R-:W-:Y:S01]  /*1aac0*/  STSM.16.M88.4 [R0], R48 ;  /* 0x0000003000007844 */ /* 0x000fe20000000200 */
[----:B------:R-:W-:Y:S06]  /*1aad0*/  BAR.SYNC.DEFER_BLOCKING 0x0 ;  /* 0x0000000000007b1d */ /* 0x000fec0000010000 */
[----:B0-----:R0:W-:Y:S04]  /*1aae0*/  STL.64 [R1+0xe78], R52 ;  /* 0x000e783401007387 */ /* 0x0011e80000100a00 */
[----:B------:R1:W-:Y:S04]  /*1aaf0*/  STL.64 [R1+0xe70], R54 ;  /* 0x000e703601007387 */ /* 0x0003e80000100a00 */
[----:B0-----:R-:W3:Y:S04]  /*1ab00*/  LDL.LU R52, [R1+0x3f0] ;  /* 0x0003f00001347983 */ /* 0x001ee80000300800 */
[----:B------:R-:W0:Y:S01]  /*1ab10*/  LDS.128 R48, [R252] ;  /* 0x00000000fc307984 */ /* 0x000e220000000c00 */
[----:B------:R-:W-:Y:S06]  /*1ab20*/  BAR.SYNC.DEFER_BLOCKING 0x0 ;  /* 0x0000000000007b1d */ /* 0x000fec0000010000 */
[----:B------:R-:W3:Y:S04]  /*1ab30*/  LDL.LU R53, [R1+0x3f4] ;  /* 0x0003f40001357983 */ /* 0x000ee80000300800 */
[----:B-1----:R-:W3:Y:S04]  /*1ab40*/  LDL.LU R54, [R1+0x3f8] ;  /* 0x0003f80001367983 */ /* 0x002ee80000300800 */
[----:B------:R-:W3:Y:S04]  /*1ab50*/  LDL.LU R55, [R1+0x3fc] ;  /* 0x0003fc0001377983 */ /* 0x000ee80000300800 */
[----:B------:R-:W4:Y:S04]  /*1ab60*/  LDL.LU R240, [R1+0x3e0] ;  /* 0x0003e00001f07983 */ /* 0x000f280000300800 */
[----:B------:R-:W-:Y:S01]  /*1ab70*/  STSM.16.M88.4 [R0], R44 ;  /* 0x0000002c00007844 */ /* 0x000fe20000000200 */
[----:B------:R-:W-:Y:S06]  /*1ab80*/  BAR.SYNC.DEFER_BLOCKING 0x0 ;  /* 0x0000000000007b1d */ /* 0x000fec0000010000 */
[----:B------:R-:W4:Y:S04]  /*1ab90*/  LDL.LU R241, [R1+0x3e4] ;  /* 0x0003e40001f17983 */ /* 0x000f280000300800 */
[----:B------:R-:W4:Y:S04]  /*1aba0*/  LDL.LU R242, [R1+0x3e8] ;  /* 0x0003e80001f27983 */ /* 0x000f280000300800 */
[----:B------:R-:W4:Y:S04]  /*1abb0*/  LDL.LU R243, [R1+0x3ec] ;  /* 0x0003ec0001f37983 */ /* 0x000f280000300800 */
[----:B0-----:R0:W-:Y:S04]  /*1abc0*/  STL.64 [R1+0xe68], R48 ;  /* 0x000e683001007387 */ /* 0x0011e80000100a00 */
[----:B------:R-:W1:Y:S01]  /*1abd0*/  LDS.128 R44, [R252] ;  /* 0x00000000fc2c7984 */ /* 0x000e620000000c00 */
[----:B------:R-:W-:Y:S06]  /*1abe0*/  BAR.SYNC.DEFER_BLOCKING 0x0 ;  /* 0x0000000000007b1d */ /* 0x000fec0000010000 */
[----:B------:R0:W-:Y:S04]  /*1abf0*/  STL.64 [R1+0xe60], R50 ;  /* 0x000e603201007387 */ /* 0x0001e80000100a00 */
[----:B0-----:R-:W2:Y:S04]  /*1ac00*/  LDL.LU R48, [R1+0x3d0] ;  /* 0x0003d00001307983 */ /* 0x001ea80000300800 */
[----:B------:R-:W2:Y:S04]  /*1ac10*/  LDL.LU R49, [R1+0x3d4] ;  /* 0x0003d40001317983 */ /* 0x000ea80000300800 */
[----:B------:R-:W2:Y:S04]  /*1ac20*/  LDL.LU R50, [R1+0x3d8] ;  /* 0x0003d80001327983 */ /* 0x000ea80000300800 */
[----:B------:R-:W-:Y:S01]  /*1ac30*/  STSM.16.M88.4 [R0], R40 ;  /* 0x0000002800007844 */ /* 0x000fe20000000200 */
[----:B------:R-:W-:Y:S06]  /*1ac40*/  BAR.SYNC.DEFER_BLOCKING 0x0 ;  /* 0x0000000000007b1d */ /* 0x000fec0000010000 */
[----:B------:R-:W2:Y:S01]  /*1ac50*/  LDL.LU R51, [R1+0x3dc] ;  /* 0x0003dc0001337983 */ /* 0x000ea20000300800 */
[----:B------:R-:W-:Y:S01]  /*1ac60*/  IMAD R3, R6, UR4, RZ ;  /* 0x0000000406037c24 */ /* 0x000fe2000f8e02ff */
[----:B------:R-:W-:-:S02]  /*1ac70*/  ULDC UR4, c[0x0][0x248] ;  /* 0x0000920000047ab9 */ /* 0x000fc40000000800 */
[----:B-1----:R-:W-:Y:S01]  /*1ac80*/  STL.64 [R1+0xe58], R44 ;  /* 0x000e582c01007387 */ /* 0x002fe20000100a00 */
[----:B------:R-:W-:Y:S01]  /*1ac90*/  IMAD R5, R7, UR4, RZ ;  /* 0x0000000407057c24 */ /* 0x000fe2000f8e02ff */
[C---:B------:R-:W-:Y:S01]  /*1aca0*/  LEA R2, P2, R3.reuse, UR6, 0x1 ;  /* 0x0000000603027c11 */ /* 0x040fe2000f8408ff */
[----:B------:R-:W-:Y:S01]  /*1acb0*/  ULDC UR6, c[0x0][0x22c] ;  /* 0x00008b0000067ab9 */ /* 0x000fe20000000800 */
[----:B------:R-:W-:Y:S01]  /*1acc0*/  STL.64 [R1+0xe50], R46 ;  /* 0x000e502e01007387 */ /* 0x000fe20000100a00 */
[----:B------:R-:W-:Y:S01]  /*1acd0*/  ULDC UR4, c[0x0][0x248] ;  /* 0x0000920000047ab9 */ /* 0x000fe20000000800 */
[----:B------:R-:W-:Y:S01]  /*1ace0*/  LEA.HI.X.SX32 R3, R3, UR7, 0x1, P2 ;  /* 0x0000000703037c11 */ /* 0x000fe200090f0eff */
[----:B------:R-:W-:Y:S01]  /*1acf0*/  VIADD R6, R5, UR4 ;  /* 0x0000000405067c36 */ /* 0x000fe20008000000 */
[----:B------:R-:W-:Y:S01]  /*1ad00*/  ISETP.LT.AND P2, PT, R7, UR6, !P0 ;  /* 0x0000000607007c0c */ /* 0x000fe2000c741270 */
[----:B------:R-:W-:Y:S01]  /*1ad10*/  ULDC UR4, c[0x0][0x248] ;  /* 0x0000920000047ab9 */ /* 0x000fe20000000800 */
[CC--:B------:R-:W-:Y:S01]  /*1ad20*/  LEA R4, P5, R5.reuse, R2.reuse, 0x1 ;  /* 0x0000000205047211 */ /* 0x0c0fe200078a08ff */
[----:B------:R-:W-:Y:S01]  /*1ad30*/  ULDC UR6, c[0x0][0x22c] ;  /* 0x00008b0000067ab9 */ /* 0x000fe20000000800 */
[----:B------:R-:W0:Y:S01]  /*1ad40*/  LDS.128 R40, [R252] ;  /* 0x00000000fc287984 */ /* 0x000e220000000c00 */
[----:B------:R-:W-:Y:S01]  /*1ad50*/  ULDC UR7, c[0x0][0x22c] ;  /* 0x00008b0000077ab9 */ /* 0x000fe20000000800 */
[----:B------:R-:W-:Y:S01]  /*1ad60*/  LEA.HI.X.SX32 R5, R5, R3, 0x1, P5 ;  /* 0x0000000305057211 */ /* 0x000fe200028f0eff */
        /* <DEDUP_REMOVED lines=52> */
[----:B------:R-:W-:Y:S01]  /*1b0b0*/  STL.64 [R1+0xda0], R10 ;  /* 0x000da00a01007387 */ /* 0x000fe20000100a00 */
[----:B0-----:R-:W-:-:S03]  /*1b0c0*/  LEA R8, P5, R6, R2, 0x1 ;  /* 0x0000000206087211 */ /* 0x001fc600078a08ff */
[----:B------:R-:W0:Y:S01]  /*1b0d0*/  LDS.128 R112, [R252] ;  /* 0x00000000fc707984 */ /* 0x000e220000000c00 */
        /* <DEDUP_REMOVED lines=182> */
[----:B--2---:R-:W-:Y:S02]  /*1bc40*/  STSM.16.M88.4 [R0], R48 ;  /* 0x0000003000007844 */ /* 0x004fe40000000200 */
[----:B------:R-:W-:Y:S06]  /*1bc50*/  BAR.SYNC.DEFER_BLOCKING 0x0 ;  /* 0x0000000000007b1d */ /* 0x000fec0000010000 */
[----:B0-----:R-:W-:Y:S04]  /*1bc60*/  STL.64 [R1+0xbb8], R232 ;  /* 0x000bb8e801007387 */ /* 0x001fe80000100a00 */
[----:B------:R-:W-:Y:S04]  /*1bc70*/  STL.64 [R1+0xbb0], R234 ;  /* 0x000bb0ea01007387 */ /* 0x000fe80000100a00 */
[----:B------:R-:W0:Y:S01]  /*1bc80*/  LDS.128 R236, [R252] ;  /* 0x00000000fcec7984 */ /* 0x000e220000000c00 */
[----:B------:R-:W-:Y:S06]  /*1bc90*/  BAR.SYNC.DEFER_BLOCKING 0x0 ;  /* 0x0000000000007b1d */ /* 0x000fec0000010000 */
[----:B----4-:R-:W-:Y:S02]  /*1bca0*/  STSM.16.M88.4 [R0], R240 ;  /* 0x000000f000007844 */ /* 0x010fe40000000200 */
[----:B------:R-:W-:Y:S06]  /*1bcb0*/  BAR.SYNC.DEFER_BLOCKING 0x0 ;  /* 0x0000000000007b1d */ /* 0x000fec0000010000 */
[----:B0-----:R-:W-:Y:S04]  /*1bcc0*/  STL.64 [R1+0xba0], R236 ;  /* 0x000ba0ec01007387 */ /* 0x001fe80000100a00 */
[----:B------:R-:W-:Y:S04]  /*1bcd0*/  STL.64 [R1+0xb80], R238 ;  /* 0x000b80ee01007387 */ /* 0x000fe80000100a00 */
[----:B------:R-:W0:Y:S01]  /*1bce0*/  LDS.128 R240, [R252] ;  /* 0x00000000fcf07984 */ /* 0x000e220000000c00 */
[----:B------:R-:W-:Y:S06]  /*1bcf0*/  BAR.SYNC.DEFER_BLOCKING 0x0 ;  /* 0x0000000000007b1d */ /* 0x000fec0000010000 */
[----:B---3--:R-:W-:Y:S02]  /*1bd00*/  STSM.16.M88.4 [R0], R52 ;  /* 0x0000003400007844 */ /* 0x008fe40000000200 */
[----:B------:R-:W-:Y:S06]  /*1bd10*/  BAR.SYNC.DEFER_BLOCKING 0x0 ;  /* 0x0000000000007b1d */ /* 0x000fec0000010000 */
[----:B0-----:R-:W-:Y:S04]  /*1bd20*/  STL.64 [R1+0xb90], R240 ;  /* 0x000b90f001007387 */ /* 0x001fe80000100a00 */
[----:B------:R-:W-:Y:S04]  /*1bd30*/  STL.64 [R1+0xb88], R242 ;  /* 0x000b88f201007387 */ /* 0x000fe80000100a00 */
[----:B------:R0:W1:Y:S01]  /*1bd40*/  LDS.128 R244, [R252] ;  /* 0x00000000fcf47984 */ /* 0x0000620000000c00 */
[----:B------:R-:W-:Y:S01]  /*1bd50*/  BAR.SYNC.DEFER_BLOCKING 0x0 ;  /* 0x0000000000007b1d */ /* 0x000fe20000010000 */
[----:B0-----:R-:W-:-:S05]  /*1bd60*/  VIADD R252, R7, 0x5 ;  /* 0x0000000507fc7836 */ /* 0x001fca0000000000 */
[----:B------:R0:W-:Y:S02]  /*1bd70*/  STSM.16.M88.4 [R0], R60 ;  /* 0x0000003c00007844 */ /* 0x0001e40000000200 */
[----:B------:R-:W-:Y:S06]  /*1bd80*/  BAR.SYNC.DEFER_BLOCKING 0x0 ;  /* 0x0000000000007b1d */ /* 0x000fec0000010000 */
[----:B-1----:R-:W-:Y:S01]  /*1bd90*/  STL.64 [R1+0xba8], R244 ;  /* 0x000ba8f401007387 */ /* 0x002fe20000100a00 */
[----:B0-----:R-:W-:Y:S01]  /*1bda0*/  VIADD R0, R6, UR4 ;  /* 0x0000000406007c36 */ /* 0x001fe20008000000 */
[----:B------:R-:W-:Y:S01]  /*1bdb0*/  PRMT R6, R248, 0x7632, R6 ;  /* 0x00007632f8067816 */ /* 0x000fe20000000006 */
[----:B------:R-:W-:Y:S01]  /*1bdc0*/  ULDC UR4, c[0x0][0x248] ;  /* 0x0000920000047ab9 */ /* 0x000fe20000000800 */
[----:B------:R-:W-:Y:S04]  /*1bdd0*/  STL.64 [R1+0xb98], R246 ;  /* 0x000b98f601007387 */ /* 0x000fe80000100a00 */
[----:B------:R-:W2:Y:S04]  /*1bde0*/  LDL.LU R113, [R1+0x3c0] ;  /* 0x0003c00001717983 */ /* 0x000ea80000300800 */
[----:B------:R-:W3:Y:S04]  /*1bdf0*/  LDL.LU R115, [R1+0x3c4] ;  /* 0x0003c40001737983 */ /* 0x000ee80000300800 */
[----:B------:R0:W-:Y:S01]  /*1be00*/  @P2 STG.E.U16 desc[UR10][R4.64], R248 ;  /* 0x000000f804002986 */ /* 0x0001e2000c10150a */
[----:B------:R-:W-:Y:S01]  /*1be10*/  ISETP.LT.AND P2, PT, R252, UR6, !P0 ;  /* 0x00000006fc007c0c */ /* 0x000fe2000c741270 */
[----:B------:R-:W-:-:S02]  /*1be20*/  ULDC UR6, c[0x0][0x22c] ;  /* 0x00008b0000067ab9 */ /* 0x000fc40000000800 */
[----:B------:R1:W-:Y:S04]  /*1be30*/  @P1 STG.E.U16 desc[UR10][R8.64], R6 ;  /* 0x0000000608001986 */ /* 0x0003e8000c10150a */
[----:B------:R-:W4:Y:S01]  /*1be40*/  LDL.LU R117, [R1+0x3c8] ;  /* 0x0003c80001757983 */ /* 0x000f220000300800 */
[----:B0-----:R-:W-:-:S04]  /*1be50*/  LEA R4, P5, R0, R2, 0x1 ;  /* 0x0000000200047211 */ /* 0x001fc800078a08ff */
[CC--:B------:R-:W-:Y:S01]  /*1be60*/  LEA.HI.X.SX32 R5, R0.reuse, R3.reuse, 0x1, P5 ;  /* 0x0000000300057211 */ /* 0x0c0fe200028f0eff */
[----:B------:R-:W-:Y:S01]  /*1be70*/  VIADD R0, R0, UR4 ;  /* 0x0000000400007c36 */ /* 0x000fe20008000000 */
[----:B------:R-:W-:Y:S01]  /*1be80*/  ULDC UR4, c[0x0][0x248] ;  /* 0x0000920000047ab9 */ /* 0x000fe20000000800 */
[C---:B-1----:R-:W-:Y:S02]  /*1be90*/  VIADD R6, R7.reuse, 0x6 ;  /* 0x0000000607067836 */ /* 0x042fe40000000000 */
[----:B------:R0:W-:Y:S01]  /*1bea0*/  @P4 STG.E.U16 desc[UR10][R4.64], R249 ;  /* 0x000000f904004986 */ /* 0x0001e2000c10150a */
[----:B------:R-:W-:Y:S02]  /*1beb0*/  LEA R8, P5, R0, R2, 0x1 ;  /* 0x0000000200087211 */ /* 0x000fe400078a08ff */
[----:B------:R-:W-:Y:S01]  /*1bec0*/  ISETP.LT.AND P1, PT, R6, UR6, !P0 ;  /* 0x0000000606007c0c */ /* 0x000fe2000c721270 */
[C---:B------:R-:W-:Y:S01]  /*1bed0*/  VIADD R6, R0.reuse, UR4 ;  /* 0x0000000400067c36 */ /* 0x040fe20008000000 */
[----:B------:R-:W-:Y:S01]  /*1bee0*/  LEA.HI.X.SX32 R9, R0, R3, 0x1, P5 ;  /* 0x0000000300097211 */ /* 0x000fe200028f0eff */
[----:B------:R-:W-:Y:S01]  /*1bef0*/  VIADD R0, R7, 0x8 ;  /* 0x0000000807007836 */ /* 0x000fe20000000000 */
[----:B------:R-:W-:Y:S01]  /*1bf00*/  ULDC UR6, c[0x0][0x22c] ;  /* 0x00008b0000067ab9 */ /* 0x000fe20000000800 */
[----:B------:R-:W-:Y:S01]  /*1bf10*/  ULDC UR4, c[0x0][0x22c] ;  /* 0x00008b0000047ab9 */ /* 0x000fe20000000800 */
[----:B0-----:R-:W-:Y:S01]  /*1bf20*/  PRMT R249, R249, 0x7632, R249 ;  /* 0x00007632f9f97816 */ /* 0x001fe200000000f9 */
[----:B------:R-:W-:-:S04]  /*1bf30*/  VIADD R4, R7, 0x7 ;  /* 0x0000000707047836 */ /* 0x000fc80000000000 */
[----:B------:R0:W-:Y:S01]  /*1bf40*/  @P3 STG.E.U16 desc[UR10][R8.64], R249 ;  /* 0x000000f908003986 */ /* 0x0001e2000c10150a */
[----:B------:R-:W-:Y:S01]  /*1bf50*/  ISETP.LT.AND P4, PT, R4, UR6, !P0 ;  /* 0x0000000604007c0c */ /* 0x000fe2000c781270 */
[----:B------:R-:W-:Y:S01]  /*1bf60*/  ULDC UR6, c[0x0][0x22c] ;  /* 0x00008b0000067ab9 */ /* 0x000fe20000000800 */
[----:B------:R-:W-:Y:S01]  /*1bf70*/  ISETP.LT.AND P3, PT, R0, UR4, !P0 ;  /* 0x0000000400007c0c */ /* 0x000fe2000c761270 */
[----:B------:R-:W-:Y:S01]  /*1bf80*/  VIADD R0, R7, 0x9 ;  /* 0x0000000907007836 */ /* 0x000fe20000000000 */
[----:B------:R-:W-:Y:S01]  /*1bf90*/  LEA R4, P5, R6, R2, 0x1 ;  /* 0x0000000206047211 */ /* 0x000fe200078a08ff */
[----:B------:R-:W-:-:S03]  /*1bfa0*/  ULDC UR4, c[0x0][0x248] ;  /* 0x0000920000047ab9 */ /* 0x000fc60000000800 */
[----:B------:R-:W-:Y:S02]  /*1bfb0*/  LEA.HI.X.SX32 R5, R6, R3, 0x1, P5 ;  /* 0x0000000306057211 */ /* 0x000fe400028f0eff */
[----:B------:R-:W-:Y:S01]  /*1bfc0*/  ISETP.LT.AND P5, PT, R0, UR6, !P0 ;  /* 0x0000000600007c0c */ /* 0x000fe2000c7a1270 */
[----:B------:R-:W-:Y:S01]  /*1bfd0*/  VIADD R0, R6, UR4 ;  /* 0x0000000406007c36 */ /* 0x000fe20008000000 */
[----:B------:R-:W-:Y:S01]  /*1bfe0*/  ULDC UR4, c[0x0][0x248] ;  /* 0x0000920000047ab9 */ /* 0x000fe20000000800 */
[----:B------:R1:W-:Y:S01]  /*1bff0*/  @P6 STG.E.U16 desc[UR10][R4.64], R250 ;  /* 0x000000fa04006986 */ /* 0x0003e2000c10150a */
[----:B0-----:R-:W-:Y:S01]  /*1c000*/  VIADD R249, R7, 0xa ;  /* 0x0000000a07f97836 */ /* 0x001fe20000000000 */
[----:B------:R-:W-:Y:S01]  /*1c010*/  ULDC UR6, c[0x0][0x248] ;  /* 0x0000920000067ab9 */ /* 0x000fe20000000800 */
[C---:B------:R-:W-:Y:S01]  /*1c020*/  VIADD R6, R0.reuse, UR4 ;  /* 0x0000000400067c36 */ /* 0x040fe20008000000 */
[----:B------:R-:W-:Y:S01]  /*1c030*/  ULDC UR4, c[0x0][0x22c] ;  /* 0x00008b0000047ab9 */ /* 0x000fe20000000800 */
[----:B-1----:R-:W-:-:S02]  /*1c040*/  LEA R4, P6, R0, R2, 0x1 ;  /* 0x0000000200047211 */ /* 0x002fc400078c08ff */
[----:B------:R-:W-:Y:S02]  /*1c050*/  PRMT R250, R250, 0x7632, R250 ;  /* 0x00007632fafa7816 */ /* 0x000fe400000000fa */
[-C--:B------:R-:W-:Y:S02]  /*1c060*/  LEA.HI.X.SX32 R5, R0, R3.reuse, 0x1, P6 ;  /* 0x0000000300057211 */ /* 0x080fe400030f0eff */
[C---:B------:R-:W-:Y:S01]  /*1c070*/  LEA R248, P6, R6.reuse, R2, 0x1 ;  /* 0x0000000206f87211 */ /* 0x040fe200078c08ff */
[C---:B------:R-:W-:Y:S01]  /*1c080*/  VIADD R0, R6.reuse, UR6 ;  /* 0x0000000606007c36 */ /* 0x040fe20008000000 */
[----:B------:R-:W-:Y:S01]  /*1c090*/  ULDC UR6, c[0x0][0x22c] ;  /* 0x00008b0000067ab9 */ /* 0x000fe20000000800 */
[----:B------:R0:W-:Y:S01]  /*1c0a0*/  @P2 STG.E.U16 desc[UR10][R4.64], R250 ;  /* 0x000000fa04002986 */ /* 0x0001e2000c10150a */
[----:B------:R-:W-:Y:S01]  /*1c0b0*/  ISETP.LT.AND P2, PT, R249, UR4, !P0 ;  /* 0x00000004f9007c0c */ /* 0x000fe2000c741270 */
[----:B------:R-:W-:Y:S01]  /*1c0c0*/  ULDC UR4, c[0x0][0x22c] ;  /* 0x00008b0000047ab9 */ /* 0x000fe20000000800 */
[----:B------:R-:W-:Y:S01]  /*1c0d0*/  LEA.HI.X.SX32 R249, R6, R3, 0x1, P6 ;  /* 0x0000000306f97211 */ /* 0x000fe200030f0eff */
[----:B------:R-:W-:-:S04]  /*1c0e0*/  VIADD R6, R7, 0xb ;  /* 0x0000000b07067836 */ /* 0x000fc80000000000 */
[----:B------:R1:W-:Y:S01]  /*1c0f0*/  @P1 STG.E.U16 desc[UR10][R248.64], R251 ;  /* 0x000000fbf8001986 */ /* 0x0003e2000c10150a */
[----:B------:R-:W-:Y:S01]  /*1c100*/  ISETP.LT.AND P1, PT, R6, UR4, !P0 ;  /* 0x0000000406007c0c */ /* 0x000fe2000c721270 */
[----:B------:R-:W-:Y:S01]  /*1c110*/  ULDC UR4, c[0x0][0x248] ;  /* 0x0000920000047ab9 */ /* 0x000fe20000000800 */
[C---:B0-----:R-:W-:Y:S02]  /*1c120*/  LEA R4, P6, R0.reuse, R2, 0x1 ;  /* 0x0000000200047211 */ /* 0x041fe400078c08ff */
[----:B------:R-:W-:Y:S02]  /*1c130*/  PRMT R250, R251, 0x7632, R250 ;  /* 0x00007632fbfa7816 */ /* 0x000fe400000000fa */
[C---:B------:R-:W-:Y:S01]  /*1c140*/  LEA.HI.X.SX32 R5, R0.reuse, R3, 0x1, P6 ;  /* 0x0000000300057211 */ /* 0x040fe200030f0eff */
[----:B------:R-:W-:Y:S01]  /*1c150*/  VIADD R0, R0, UR4 ;  /* 0x0000000400007c36 */ /* 0x000fe20008000000 */
[----:B------:R-:W-:-:S03]  /*1c160*/  ULDC UR4, c[0x0][0x248] ;  /* 0x0000920000047ab9 */ /* 0x000fc60000000800 */
[----:B------:R0:W-:Y:S01]  /*1c170*/  @P4 STG.E.U16 desc[UR10][R4.64], R250 ;  /* 0x000000fa04004986 */ /* 0x0001e2000c10150a */
[----:B-1----:R-:W-:-:S04]  /*1c180*/  LEA R248, P6, R0, R2, 0x1 ;  /* 0x0000000200f87211 */ /* 0x002fc800078c08ff */
[CC--:B------:R-:W-:Y:S01]  /*1c190*/  LEA.HI.X.SX32 R249, R0.reuse, R3.reuse, 0x1, P6 ;  /* 0x0000000300f97211 */ /* 0x0c0fe200030f0eff */
[----:B0-----:R-:W-:Y:S02]  /*1c1a0*/  VIADD R4, R7, 0xc ;  /* 0x0000000c07047836 */ /* 0x001fe40000000000 */
[----:B------:R-:W-:Y:S01]  /*1c1b0*/  VIADD R5, R0, UR4 ;  /* 0x0000000400057c36 */ /* 0x000fe20008000000 */
[----:B------:R-:W-:Y:S02]  /*1c1c0*/  ULDC UR4, c[0x0][0x248] ;  /* 0x0000920000047ab9 */ /* 0x000fe40000000800 */
[----:B------:R-:W-:Y:S01]  /*1c1d0*/  ISETP.LT.AND P4, PT, R4, UR6, !P0 ;  /* 0x0000000604007c0c */ /* 0x000fe2000c781270 */
[C---:B------:R-:W-:Y:S01]  /*1c1e0*/  VIADD R0, R5.reuse, UR4 ;  /* 0x0000000405007c36 */ /* 0x040fe20008000000 */
[----:B------:R-:W-:Y:S01]  /*1c1f0*/  LEA R4, P6, R5, R2, 0x1 ;  /* 0x0000000205047211 */ /* 0x000fe200078c08ff */
[----:B------:R0:W-:Y:S01]  /*1c200*/  @P3 STG.E.U16 desc[UR10][R248.64], R104 ;  /* 0x00000068f8003986 */ /* 0x0001e2000c10150a */
[----:B------:R-:W-:Y:S01]  /*1c210*/  PRMT R250, R104, 0x7632, R250 ;  /* 0x0000763268fa7816 */ /* 0x000fe200000000fa */
[----:B------:R-:W-:Y:S01]  /*1c220*/  VIADD R6, R7, 0xd ;  /* 0x0000000d07067836 */ /* 0x000fe20000000000 */
[----:B------:R-:W-:Y:S01]  /*1c230*/  LEA.HI.X.SX32 R5, R5, R3, 0x1, P6 ;  /* 0x0000000305057211 */ /* 0x000fe200030f0eff */
[----:B------:R-:W-:Y:S01]  /*1c240*/  ULDC UR4, c[0x0][0x248] ;  /* 0x0000920000047ab9 */ /* 0x000fe20000000800 */
[----:B------:R-:W-:-:S03]  /*1c250*/  ULDC UR6, c[0x0][0x22c] ;  /* 0x00008b0000067ab9 */ /* 0x000fc60000000800 */
[----:B------:R1:W-:Y:S01]  /*1c260*/  @P5 STG.E.U16 desc[UR10][R4.64], R250 ;  /* 0x000000fa04005986 */ /* 0x0003e2000c10150a */
[-C--:B0-----:R-:W-:Y:S02]  /*1c270*/  LEA R248, P6, R0, R2.reuse, 0x1 ;  /* 0x0000000200f87211 */ /* 0x081fe400078c08ff */
[----:B------:R-:W-:Y:S01]  /*1c280*/  ISETP.LT.AND P3, PT, R6, UR6, !P0 ;  /* 0x0000000606007c0c */ /* 0x000fe2000c761270 */
[----:B------:R-:W-:Y:S01]  /*1c290*/  ULDC UR6, c[0x0][0x22c] ;  /* 0x00008b0000067ab9 */ /* 0x000fe20000000800 */
[CC--:B------:R-:W-:Y:S01]  /*1c2a0*/  LEA.HI.X.SX32 R249, R0.reuse, R3.reuse, 0x1, P6 ;  /* 0x0000000300f97211 */ /* 0x0c0fe200030f0eff */
[C---:B-1----:R-:W-:Y:S02]  /*1c2b0*/  VIADD R4, R7.reuse, 0xe ;  /* 0x0000000e07047836 */ /* 0x042fe40000000000 */
[----:B------:R-:W-:Y:S02]  /*1c2c0*/  VIADD R5, R0, UR4 ;  /* 0x0000000400057c36 */ /* 0x000fe40008000000 */
[----:B------:R0:W-:Y:S01]  /*1c2d0*/  @P2 STG.E.U16 desc[UR10][R248.64], R105 ;  /* 0x00000069f8002986 */ /* 0x0001e2000c10150a */
[----:B------:R-:W-:Y:S01]  /*1c2e0*/  VIADD R6, R7, 0xf ;  /* 0x0000000f07067836 */ /* 0x000fe20000000000 */
[----:B------:R-:W-:Y:S01]  /*1c2f0*/  ISETP.LT.AND P5, PT, R4, UR6, !P0 ;  /* 0x0000000604007c0c */ /* 0x000fe2000c7a1270 */
[----:B------:R-:W-:Y:S01]  /*1c300*/  ULDC UR4, c[0x0][0x248] ;  /* 0x0000920000047ab9 */ /* 0x000fe20000000800 */
[C---:B------:R-:W-:Y:S01]  /*1c310*/  LEA R4, P2, R5.reuse, R2, 0x1 ;  /* 0x0000000205047211 */ /* 0x040fe200078408ff */
[----:B------:R-:W-:Y:S01]  /*1c320*/  ULDC UR6, c[0x0][0x22c] ;  /* 0x00008b0000067ab9 */ /* 0x000fe20000000800 */
[C---:B------:R-:W-:Y:S01]  /*1c330*/  VIADD R0, R5.reuse, UR4 ;  /* 0x0000000405007c36 */ /* 0x040fe20008000000 */
[----:B------:R-:W-:Y:S01]  /*1c340*/  ULDC UR4, c[0x0][0x22c] ;  /* 0x00008b0000047ab9 */ /* 0x000fe20000000800 */
[----:B------:R-:W-:-:S02]  /*1c350*/  LEA.HI.X.SX32 R5, R5, R3, 0x1, P2 ;  /* 0x0000000305057211 */ /* 0x000fc400010f0eff */
[----:B------:R-:W-:Y:S01]  /*1c360*/  ISETP.LT.AND P2, PT, R6, UR6, !P0 ;  /* 0x0000000606007c0c */ /* 0x000fe2000c741270 */
[----:B------:R-:W-:Y:S01]  /*1c370*/  VIADD R6, R7, 0x10 ;  /* 0x0000001007067836 */ /* 0x000fe20000000000 */
[----:B0-----:R-:W-:Y:S01]  /*1c380*/  PRMT R105, R105, 0x7632, R105 ;  /* 0x0000763269697816 */ /* 0x001fe20000000069 */
[----:B------:R-:W-:Y:S01]  /*1c390*/  ULDC UR6, c[0x0][0x22c] ;  /* 0x00008b0000067ab9 */ /* 0x000fe20000000800 */
[----:B------:R-:W-:-:S03]  /*1c3a0*/  LEA R104, P6, R0, R2, 0x1 ;  /* 0x0000000200687211 */ /* 0x000fc600078c08ff */
[----:B------:R0:W-:Y:S01]  /*1c3b0*/  @P1 STG.E.U16 desc[UR10][R4.64], R105 ;  /* 0x0000006904001986 */ /* 0x0001e2000c10150a */
[----:B------:R-:W-:Y:S01]  /*1c3c0*/  ISETP.LT.AND P1, PT, R6, UR4, !P0 ;  /* 0x0000000406007c0c */ /* 0x000fe2000c721270 */
[----:B------:R-:W-:Y:S01]  /*1c3d0*/  ULDC UR4, c[0x0][0x248] ;  /* 0x0000920000047ab9 */ /* 0x000fe20000000800 */
[CC--:B0-----:R-:W-:Y:S01]  /*1c3e0*/  LEA.HI.X.SX32 R105, R0.reuse, R3.reuse, 0x1, P6 ;  /* 0x0000000300697211 */ /* 0x0c1fe200030f0eff */
[----:B------:R-:W-:Y:S01]  /*1c3f0*/  VIADD R0, R0, UR4 ;  /* 0x0000000400007c36 */ /* 0x000fe20008000000 */
[----:B------:R-:W-:Y:S01]  /*1c400*/  ULDC UR4, c[0x0][0x22c] ;  /* 0x00008b0000047ab9 */ /* 0x000fe20000000800 */
[----:B------:R-:W-:Y:S02]  /*1c410*/  VIADD R5, R7, 0x11 ;  /* 0x0000001107057836 */ /* 0x000fe40000000000 */
[----:B------:R0:W-:Y:S01]  /*1c420*/  @P4 STG.E.U16 desc[UR10][R104.64], R106 ;  /* 0x0000006a68004986 */ /* 0x0001e2000c10150a */
[C---:B------:R-:W-:Y:S02]  /*1c430*/  LEA R4, P6, R0.reuse, R2, 0x1 ;  /* 0x0000000200047211 */ /* 0x040fe400078c08ff */
[----:B------:R-:W-:Y:S01]  /*1c440*/  ISETP.LT.AND P4, PT, R5, UR4, !P0 ;  /* 0x0000000405007c0c */ /* 0x000fe2000c781270 */
[----:B------:R-:W-:Y:S01]  /*1c450*/  ULDC UR4, c[0x0][0x248] ;  /* 0x0000920000047ab9 */ /* 0x000fe20000000800 */
[----:B------:R-:W-:Y:S01]  /*1c460*/  VIADD R6, R7, 0x12 ;  /* 0x0000001207067836 */ /* 0x000fe20000000000 */
[C---:B------:R-:W-:Y:S01]  /*1c470*/  LEA.HI.X.SX32 R5, R0.reuse, R3, 0x1, P6 ;  /* 0x0000000300057211 */ /* 0x040fe200030f0eff */
[----:B------:R-:W-:Y:S01]  /*1c480*/  VIADD R0, R0, UR4 ;  /* 0x0000000400007c36 */ /* 0x000fe20008000000 */
[----:B------:R-:W-:Y:S01]  /*1c490*/  ULDC UR4, c[0x0][0x248] ;  /* 0x0000920000047ab9 */ /* 0x000fe20000000800 */
[----:B0-----:R-:W-:-:S02]  /*1c4a0*/  PRMT R106, R106, 0x7632, R106 ;  /* 0x000076326a6a7816 */ /* 0x001fc4000000006a */
[----:B------:R-:W-:Y:S01]  /*1c4b0*/  ISETP.LT.AND P6, PT, R6, UR6, !P0 ;  /* 0x0000000606007c0c */ /* 0x000fe2000c7c1270 */
[C---:B------:R-:W-:Y:S01]  /*1c4c0*/  VIADD R6, R0.reuse, UR4 ;  /* 0x0000000400067c36 */ /* 0x040fe20008000000 */
[----:B------:R-:W-:Y:S01]  /*1c4d0*/  ULDC UR6, c[0x0][0x248] ;  /* 0x0000920000067ab9 */ /* 0x000fe20000000800 */
[----:B------:R0:W-:Y:S01]  /*1c4e0*/  @P3 STG.E.U16 desc[UR10][R4.64], R106 ;  /* 0x0000006a04003986 */ /* 0x0001e2000c10150a */
[----:B------:R-:W-:Y:S01]  /*1c4f0*/  ULDC UR4, c[0x0][0x22c] ;  /* 0x00008b0000047ab9 */ /* 0x000fe20000000800 */
[----:B0-----:R-:W-:Y:S01]  /*1c500*/  LEA R4, P3, R0, R2, 0x1 ;  /* 0x0000000200047211 */ /* 0x001fe200078608ff */
[----:B------:R-:W-:-:S03]  /*1c510*/  VIADD R106, R7, 0x13 ;  /* 0x00000013076a7836 */ /* 0x000fc60000000000 */
[-C--:B------:R-:W-:Y:S01]  /*1c520*/  LEA.HI.X.SX32 R5, R0, R3.reuse, 0x1, P3 ;  /* 0x0000000300057211 */ /* 0x080fe200018f0eff */
[C---:B------:R-:W-:Y:S01]  /*1c530*/  VIADD R0, R6.reuse, UR6 ;  /* 0x0000000606007c36 */ /* 0x040fe20008000000 */
[C---:B------:R-:W-:Y:S01]  /*1c540*/  LEA R104, P3, R6.reuse, R2, 0x1 ;  /* 0x0000000206687211 */ /* 0x040fe200078608ff */
[----:B------:R-:W-:Y:S02]  /*1c550*/  ULDC UR6, c[0x0][0x22c] ;  /* 0x00008b0000067ab9 */ /* 0x000fe40000000800 */
[----:B------:R0:W-:Y:S01]  /*1c560*/  @P5 STG.E.U16 desc[UR10][R4.64], R107 ;  /* 0x0000006b04005986 */ /* 0x0001e2000c10150a */
[----:B------:R-:W-:Y:S01]  /*1c570*/  LEA.HI.X.SX32 R105, R6, R3, 0x1, P3 ;  /* 0x0000000306697211 */ /* 0x000fe200018f0eff */
[----:B------:R-:W-:Y:S01]  /*1c580*/  VIADD R6, R7, 0x14 ;  /* 0x0000001407067836 */ /* 0x000fe20000000000 */
[----:B------:R-:W-:Y:S01]  /*1c590*/  ISETP.LT.AND P5, PT, R106, UR4, !P0 ;  /* 0x000000046a007c0c */ /* 0x000fe2000c7a1270 */
[----:B------:R-:W-:Y:S01]  /*1c5a0*/  ULDC UR4, c[0x0][0x22c] ;  /* 0x00008b0000047ab9 */ /* 0x000fe20000000800 */
[----:B------:R-:W-:-:S02]  /*1c5b0*/  PRMT R248, R107, 0x7632, R248 ;  /* 0x000076326bf87816 */ /* 0x000fc400000000f8 */
[----:B0-----:R-:W-:-:S04]  /*1c5c0*/  LEA R4, P3, R0, R2, 0x1 ;  /* 0x0000000200047211 */ /* 0x001fc800078608ff */
[----:B------:R-:W-:Y:S02]  /*1c5d0*/  LEA.HI.X.SX32 R5, R0, R3, 0x1, P3 ;  /* 0x0000000300057211 */ /* 0x000fe400018f0eff */
[----:B------:R-:W-:Y:S01]  /*1c5e0*/  ISETP.LT.AND P3, PT, R6, UR4, !P0 ;  /* 0x0000000406007c0c */ /* 0x000fe2000c761270 */
[----:B------:R-:W-:Y:S02]  /*1c5f0*/  ULDC UR4, c[0x0][0x248] ;  /* 0x0000920000047ab9 */ /* 0x000fe40000000800 */
[----:B------:R-:W-:Y:S01]  /*1c600*/  VIADD R0, R0, UR4 ;  /* 0x0000000400007c36 */ /* 0x000fe20008000000 */
[----:B------:R-:W-:Y:S01]  /*1c610*/  @P2 STG.E.U16 desc[UR10][R104.64], R248 ;  /* 0x000000f868002986 */ /* 0x000fe2000c10150a */
[----:B------:R-:W-:Y:S01]  /*1c620*/  VIADD R6, R7, 0x15 ;  /* 0x0000001507067836 */ /* 0x000fe20000000000 */
[----:B------:R-:W-:Y:S02]  /*1c630*/  ULDC UR4, c[0x0][0x22c] ;  /* 0x00008b0000047ab9 */ /* 0x000fe40000000800 */
[----:B------:R0:W-:Y:S02]  /*1c640*/  @P1 STG.E.U16 desc[UR10][R4.64], R108 ;  /* 0x0000006c04001986 */ /* 0x0001e4000c10150a */
[----:B------:R-:W-:Y:S01]  /*1c650*/  ISETP.LT.AND P2, PT, R6, UR4, !P0 ;  /* 0x0000000406007c0c */ /* 0x000fe2000c741270 */
[----:B------:R-:W-:Y:S01]  /*1c660*/  ULDC UR4, c[0x0][0x248] ;  /* 0x0000920000047ab9 */ /* 0x000fe20000000800 */
[----:B0-----:R-:W-:-:S02]  /*1c670*/  LEA R4, P1, R0, R2, 0x1 ;  /* 0x0000000200047211 */ /* 0x001fc400078208ff */
[----:B------:R-:W-:Y:S02]  /*1c680*/  PRMT R108, R108, 0x7632, R108 ;  /* 0x000076326c6c7816 */ /* 0x000fe4000000006c */
[CC--:B------:R-:W-:Y:S01]  /*1c690*/  LEA.HI.X.SX32 R5, R0.reuse, R3.reuse, 0x1, P1 ;  /* 0x0000000300057211 */ /* 0x0c0fe200008f0eff */
[----:B------:R-:W-:Y:S01]  /*1c6a0*/  VIADD R0, R0, UR4 ;  /* 0x0000000400007c36 */ /* 0x000fe20008000000 */
[----:B------:R-:W-:Y:S01]  /*1c6b0*/  ULDC UR4, c[0x0][0x248] ;  /* 0x0000920000047ab9 */ /* 0x000fe20000000800 */
[C---:B------:R-:W-:Y:S02]  /*1c6c0*/  VIADD R6, R7.reuse, 0x16 ;  /* 0x0000001607067836 */ /* 0x040fe40000000000 */
[----:B------:R0:W-:Y:S01]  /*1c6d0*/  @P4 STG.E.U16 desc[UR10][R4.64], R108 ;  /* 0x0000006c04004986 */ /* 0x0001e2000c10150a */
[----:B------:R-:W-:Y:S02]  /*1c6e0*/  LEA R104, P4, R0, R2, 0x1 ;  /* 0x0000000200687211 */ /* 0x000fe400078808ff */
[----:B------:R-:W-:Y:S01]  /*1c6f0*/  ISETP.LT.AND P1, PT, R6, UR6, !P0 ;  /* 0x0000000606007c0c */ /* 0x000fe2000c721270 */
[----:B------:R-:W-:Y:S01]  /*1c700*/  VIADD R6, R7, 0x17 ;  /* 0x0000001707067836 */ /* 0x000fe20000000000 */
[C---:B------:R-:W-:Y:S01]  /*1c710*/  LEA.HI.X.SX32 R105, R0.reuse, R3, 0x1, P4 ;  /* 0x0000000300697211 */ /* 0x040fe200020f0eff */
[----:B------:R-:W-:Y:S01]  /*1c720*/  ULDC UR6, c[0x0][0x22c] ;  /* 0x00008b0000067ab9 */ /* 0x000fe20000000800 */
[----:B0-----:R-:W-:Y:S01]  /*1c730*/  VIADD R5, R0, UR4 ;  /* 0x0000000400057c36 */ /* 0x001fe20008000000 */
[----:B------:R-:W-:-:S03]  /*1c740*/  ULDC UR4, c[0x0][0x248] ;  /* 0x0000920000047ab9 */ /* 0x000fc60000000800 */
[C---:B------:R-:W-:Y:S01]  /*1c750*/  VIADD R0, R5.reuse, UR4 ;  /* 0x0000000405007c36 */ /* 0x040fe20008000000 */
[-C--:B------:R-:W-:Y:S01]  /*1c760*/  LEA R4, P4, R5, R2.reuse, 0x1 ;  /* 0x0000000205047211 */ /* 0x080fe200078808ff */
[----:B------:R0:W-:Y:S01]  /*1c770*/  @P6 STG.E.U16 desc[UR10][R104.64], R109 ;  /* 0x0000006d68006986 */ /* 0x0001e2000c10150a */
[----:B------:R-:W-:Y:S01]  /*1c780*/  PRMT R106, R109, 0x7632, R106 ;  /* 0x000076326d6a7816 */ /* 0x000fe2000000006a */
[----:B------:R-:W-:Y:S01]  /*1c790*/  ULDC UR4, c[0x0][0x248] ;  /* 0x0000920000047ab9 */ /* 0x000fe20000000800 */
[----:B------:R-:W-:Y:S02]  /*1c7a0*/  LEA.HI.X.SX32 R5, R5, R3, 0x1, P4 ;  /* 0x0000000305057211 */ /* 0x000fe400020f0eff */
[----:B------:R-:W-:Y:S01]  /*1c7b0*/  ISETP.LT.AND P4, PT, R6, UR6, !P0 ;  /* 0x0000000606007c0c */ /* 0x000fe2000c781270 */
[----:B------:R-:W-:Y:S01]  /*1c7c0*/  VIADD R6, R7, 0x18 ;  /* 0x0000001807067836 */ /* 0x000fe20000000000 */
[----:B------:R-:W-:Y:S01]  /*1c7d0*/  ULDC UR6, c[0x0][0x22c] ;  /* 0x00008b0000067ab9 */ /* 0x000fe20000000800 */
[----:B0-----:R-:W-:-:S04]  /*1c7e0*/  LEA R104, P6, R0, R2, 0x1 ;  /* 0x0000000200687211 */ /* 0x001fc800078c08ff */
[----:B------:R-:W-:Y:S02]  /*1c7f0*/  LEA.HI.X.SX32 R105, R0, R3, 0x1, P6 ;  /* 0x0000000300697211 */ /* 0x000fe400030f0eff */
[----:B------:R-:W-:Y:S01]  /*1c800*/  ISETP.LT.AND P6, PT, R6, UR6, !P0 ;  /* 0x0000000606007c0c */ /* 0x000fe2000c7c1270 */
[----:B------:R-:W-:Y:S01]  /*1c810*/  VIADD R6, R0, UR4 ;  /* 0x0000000400067c36 */ /* 0x000fe20008000000 */
[----:B------:R0:W-:Y:S01]  /*1c820*/  @P5 STG.E.U16 desc[UR10][R4.64], R106 ;  /* 0x0000006a04005986 */ /* 0x0001e2000c10150a */
[----:B------:R-:W-:Y:S01]  /*1c830*/  ULDC UR4, c[0x0][0x248] ;  /* 0x0000920000047ab9 */ /* 0x000fe20000000800 */
[----:B------:R-:W-:Y:S02]  /*1c840*/  ULDC UR6, c[0x0][0x22c] ;  /* 0x00008b0000067ab9 */ /* 0x000fe40000000800 */
[----:B------:R1:W-:Y:S01]  /*1c850*/  @P3 STG.E.U16 desc[UR10][R104.64], R110 ;  /* 0x0000006e68003986 */ /* 0x0003e2000c10150a */
[C---:B------:R-:W-:Y:S01]  /*1c860*/  VIADD R0, R6.reuse, UR4 ;  /* 0x0000000406007c36 */ /* 0x040fe20008000000 */
[----:B------:R-:W-:Y:S01]  /*1c870*/  ULDC UR4, c[0x0][0x22c] ;  /* 0x00008b0000047ab9 */ /* 0x000fe20000000800 */
[----:B0-----:R-:W-:Y:S01]  /*1c880*/  LEA R4, P3, R6, R2, 0x1 ;  /* 0x0000000206047211 */ /* 0x001fe200078608ff */
[----:B------:R-:W-:-:S03]  /*1c890*/  VIADD R106, R7, 0x19 ;  /* 0x00000019076a7836 */ /* 0x000fc60000000000 */
[-C--:B------:R-:W-:Y:S02]  /*1c8a0*/  LEA.HI.X.SX32 R5, R6, R3.reuse, 0x1, P3 ;  /* 0x0000000306057211 */ /* 0x080fe400018f0eff */
[----:B------:R-:W-:Y:S02]  /*1c8b0*/  PRMT R6, R110, 0x7632, R6 ;  /* 0x000076326e067816 */ /* 0x000fe40000000006 */
[----:B------:R-:W-:Y:S01]  /*1c8c0*/  ISETP.LT.AND P5, PT, R106, UR6, !P0 ;  /* 0x000000066a007c0c */ /* 0x000fe2000c7a1270 */
[C---:B------:R-:W-:Y:S01]  /*1c8d0*/  VIADD R106, R7.reuse, 0x1a ;  /* 0x0000001a076a7836 */ /* 0x040fe20000000000 */
[----:B-1----:R-:W-:Y:S01]  /*1c8e0*/  LEA R104, P3, R0, R2, 0x1 ;  /* 0x0000000200687211 */ /* 0x002fe200078608ff */
[----:B------:R0:W-:Y:S01]  /*1c8f0*/  @P2 STG.E.U16 desc[UR10][R4.64], R6 ;  /* 0x0000000604002986 */ /* 0x0001e2000c10150a */
[----:B------:R-:W-:Y:S02]  /*1c900*/  ULDC UR6, c[0x0][0x22c] ;  /* 0x00008b0000067ab9 */ /* 0x000fe40000000800 */
[----:B------:R-:W-:Y:S01]  /*1c910*/  ISETP.LT.AND P2, PT, R106, UR4, !P0 ;  /* 0x000000046a007c0c */ /* 0x000fe2000c741270 */
[----:B------:R-:W-:Y:S01]  /*1c920*/  ULDC UR4, c[0x0][0x248] ;  /* 0x0000920000047ab9 */ /* 0x000fe20000000800 */
[C---:B------:R-:W-:Y:S01]  /*1c930*/  LEA.HI.X.SX32 R105, R0.reuse, R3, 0x1, P3 ;  /* 0x0000000300697211 */ /* 0x040fe200018f0eff */
[----:B------:R-:W-:Y:S01]  /*1c940*/  VIADD R0, R0, UR4 ;  /* 0x0000000400007c36 */ /* 0x000fe20008000000 */
[----:B------:R-:W-:Y:S01]  /*1c950*/  ULDC UR4, c[0x0][0x22c] ;  /* 0x00008b0000047ab9 */ /* 0x000fe20000000800 */
[----:B------:R-:W-:-:S02]  /*1c960*/  VIADD R106, R7, 0x1b ;  /* 0x0000001b076a7836 */ /* 0x000fc40000000000 */
[----:B------:R1:W-:Y:S01]  /*1c970*/  @P1 STG.E.U16 desc[UR10][R104.64], R111 ;  /* 0x0000006f68001986 */ /* 0x0003e2000c10150a */
[-C--:B0-----:R-:W-:Y:S02]  /*1c980*/  LEA R4, P3, R0, R2.reuse, 0x1 ;  /* 0x0000000200047211 */ /* 0x081fe400078608ff */
[----:B------:R-:W-:Y:S01]  /*1c990*/  ISETP.LT.AND P1, PT, R106, UR4, !P0 ;  /* 0x000000046a007c0c */ /* 0x000fe2000c721270 */
[----:B------:R-:W-:Y:S01]  /*1c9a0*/  ULDC UR4, c[0x0][0x248] ;  /* 0x0000920000047ab9 */ /* 0x000fe20000000800 */
[C---:B------:R-:W-:Y:S01]  /*1c9b0*/  LEA.HI.X.SX32 R5, R0.reuse, R3, 0x1, P3 ;  /* 0x0000000300057211 */ /* 0x040fe200018f0eff */
[----:B------:R-:W-:Y:S01]  /*1c9c0*/  VIADD R0, R0, UR4 ;  /* 0x0000000400007c36 */ /* 0x000fe20008000000 */
[----:B------:R-:W-:Y:S01]  /*1c9d0*/  ULDC UR4, c[0x0][0x248] ;  /* 0x0000920000047ab9 */ /* 0x000fe20000000800 */
[----:B-1----:R-:W-:Y:S01]  /*1c9e0*/  PRMT R105, R111, 0x7632, R105 ;  /* 0x000076326f697816 */ /* 0x002fe20000000069 */
[----:B------:R-:W-:Y:S02]  /*1c9f0*/  VIADD R6, R7, 0x1c ;  /* 0x0000001c07067836 */ /* 0x000fe40000000000 */
[C---:B------:R-:W-:Y:S01]  /*1ca00*/  VIADD R106, R0.reuse, UR4 ;  /* 0x00000004006a7c36 */ /* 0x040fe20008000000 */
[----:B------:R-:W-:Y:S01]  /*1ca10*/  ULDC UR4, c[0x0][0x248] ;  /* 0x0000920000047ab9 */ /* 0x000fe20000000800 */
[----:B------:R0:W-:Y:S01]  /*1ca20*/  @P4 STG.E.U16 desc[UR10][R4.64], R105 ;  /* 0x0000006904004986 */ /* 0x0001e2000c10150a */
[----:B------:R-:W-:-:S02]  /*1ca30*/  LEA R104, P4, R0, R2, 0x1 ;  /* 0x0000000200687211 */ /* 0x000fc400078808ff */
[----:B------:R-:W-:Y:S01]  /*1ca40*/  ISETP.LT.AND P3, PT, R6, UR6, !P0 ;  /* 0x0000000606007c0c */ /* 0x000fe2000c761270 */
[----:B------:R-:W-:Y:S01]  /*1ca50*/  VIADD R6, R106, UR4 ;  /* 0x000000046a067c36 */ /* 0x000fe20008000000 */
[----:B------:R-:W-:Y:S01]  /*1ca60*/  ULDC UR4, c[0x0][0x248] ;  /* 0x0000920000047ab9 */ /* 0x000fe20000000800 */
[----:B------:R-:W-:Y:S01]  /*1ca70*/  VIADD R107, R7, 0x1d ;  /* 0x0000001d076b7836 */ /* 0x000fe20000000000 */
[----:B------:R-:W-:Y:S01]  /*1ca80*/  ULDC UR6, c[0x0][0x22c] ;  /* 0x00008b0000067ab9 */ /* 0x000fe20000000800 */
[----:B0-----:R-:W-:Y:S02]  /*1ca90*/  LEA.HI.X.SX32 R105, R0, R3, 0x1, P4 ;  /* 0x0000000300697211 */ /* 0x001fe400020f0eff */
[----:B------:R-:W-:-:S03]  /*1caa0*/  LEA R4, P4, R106, R2, 0x1 ;  /* 0x000000026a047211 */ /* 0x000fc600078808ff */
[----:B------:R0:W-:Y:S01]  /*1cab0*/  @P6 STG.E.U16 desc[UR10][R104.64], R96 ;  /* 0x0000006068006986 */ /* 0x0001e2000c10150a */
[----:B------:R-:W-:Y:S02]  /*1cac0*/  PRMT R0, R96, 0x7632, R0 ;  /* 0x0000763260007816 */ /* 0x000fe40000000000 */
[----:B------:R-:W-:Y:S01]  /*1cad0*/  LEA.HI.X.SX32 R5, R106, R3, 0x1, P4 ;  /* 0x000000036a057211 */ /* 0x000fe200020f0eff */
[----:B------:R-:W-:Y:S01]  /*1cae0*/  VIADD R106, R7, 0x1e ;  /* 0x0000001e076a7836 */ /* 0x000fe20000000000 */
[----:B------:R-:W-:Y:S01]  /*1caf0*/  ISETP.LT.AND P4, PT, R107, UR6, !P0 ;  /* 0x000000066b007c0c */ /* 0x000fe2000c781270 */
[----:B------:R-:W-:Y:S01]  /*1cb00*/  ULDC UR6, c[0x0][0x22c] ;  /* 0x00008b0000067ab9 */ /* 0x000fe20000000800 */
[----:B0-----:R-:W-:-:S04]  /*1cb10*/  LEA R104, P6, R6, R2, 0x1 ;  /* 0x0000000206687211 */ /* 0x001fc800078c08ff */
[C---:B------:R-:W-:Y:S01]  /*1cb20*/  LEA.HI.X.SX32 R105, R6.reuse, R3, 0x1, P6 ;  /* 0x0000000306697211 */ /* 0x040fe200030f0eff */
[----:B------:R-:W-:Y:S01]  /*1cb30*/  VIADD R6, R6, UR4 ;  /* 0x0000000406067c36 */ /* 0x000fe20008000000 */
[----:B------:R0:W-:Y:S01]  /*1cb40*/  @P5 STG.E.U16 desc[UR10][R4.64], R0 ;  /* 0x0000000004005986 */ /* 0x0001e2000c10150a */
[----:B------:R-:W-:Y:S01]  /*1cb50*/  ISETP.LT.AND P5, PT, R106, UR6, !P0 ;  /* 0x000000066a007c0c */ /* 0x000fe2000c7a1270 */
[----:B------:R-:W-:Y:S01]  /*1cb60*/  ULDC UR4, c[0x0][0x248] ;  /* 0x0000920000047ab9 */ /* 0x000fe20000000800 */
[----:B------:R-:W-:Y:S01]  /*1cb70*/  ULDC UR6, c[0x0][0x22c] ;  /* 0x00008b0000067ab9 */ /* 0x000fe20000000800 */
[----:B------:R-:W-:Y:S01]  /*1cb80*/  @P2 STG.E.U16 desc[UR10][R104.64], R97 ;  /* 0x0000006168002986 */ /* 0x000fe2000c10150a */
[----:B------:R-:W-:-:S04]  /*1cb90*/  LEA R106, P2, R6, R2, 0x1 ;  /* 0x00000002066a7211 */ /* 0x000fc800078408ff */
[CC--:B------:R-:W-:Y:S01]  /*1cba0*/  LEA.HI.X.SX32 R107, R6.reuse, R3.reuse, 0x1, P2 ;  /* 0x00000003066b7211 */ /* 0x0c0fe200010f0eff */
[----:B0-----:R-:W-:Y:S01]  /*1cbb0*/  VIADD R4, R7, 0x1f ;  /* 0x0000001f07047836 */ /* 0x001fe20000000000 */
[----:B------:R-:W-:Y:S01]  /*1cbc0*/  PRMT R5, R97, 0x7632, R5 ;  /* 0x0000763261057816 */ /* 0x000fe20000000005 */
[----:B------:R-:W-:Y:S01]  /*1cbd0*/  VIADD R0, R6, UR4 ;  /* 0x0000000406007c36 */ /* 0x000fe20008000000 */
[----:B------:R-:W-:Y:S01]  /*1cbe0*/  ULDC UR4, c[0x0][0x22c] ;  /* 0x00008b0000047ab9 */ /* 0x000fe20000000800 */
[C---:B------:R-:W-:Y:S01]  /*1cbf0*/  VIADD R6, R7.reuse, 0x20 ;  /* 0x0000002007067836 */ /* 0x040fe20000000000 */
[----:B------:R-:W-:Y:S01]  /*1cc00*/  ISETP.LT.AND P2, PT, R4, UR6, !P0 ;  /* 0x0000000604007c0c */ /* 0x000fe2000c741270 */
[----:B------:R0:W-:Y:S01]  /*1cc10*/  @P1 STG.E.U16 desc[UR10][R106.64], R5 ;  /* 0x000000056a001986 */ /* 0x0001e2000c10150a */
[----:B------:R-:W-:Y:S01]  /*1cc20*/  LEA R4, P6, R0, R2, 0x1 ;  /* 0x0000000200047211 */ /* 0x000fe200078c08ff */
[----:B------:R-:W-:Y:S01]  /*1cc30*/  ULDC UR6, c[0x0][0x22c] ;  /* 0x00008b0000067ab9 */ /* 0x000fe20000000800 */
[----:B------:R-:W-:Y:S01]  /*1cc40*/  ISETP.LT.AND P1, PT, R6, UR4, !P0 ;  /* 0x0000000406007c0c */ /* 0x000fe2000c721270 */
[----:B------:R-:W-:Y:S01]  /*1cc50*/  ULDC UR4, c[0x0][0x248] ;  /* 0x0000920000047ab9 */ /* 0x000fe20000000800 */
[----:B------:R-:W-:Y:S01]  /*1cc60*/  VIADD R6, R7, 0x21 ;  /* 0x0000002107067836 */ /* 0x000fe20000000000 */
[C---:B0-----:R-:W-:Y:S01]  /*1cc70*/  LEA.HI.X.SX32 R5, R0.reuse, R3, 0x1, P6 ;  /* 0x0000000300057211 */ /* 0x041fe200030f0eff */
[----:B------:R-:W-:Y:S01]  /*1cc80*/  VIADD R0, R0, UR4 ;  /* 0x0000000400007c36 */ /* 0x000fe20008000000 */
[----:B------:R-:W-:-:S03]  /*1cc90*/  ULDC UR4, c[0x0][0x22c] ;  /* 0x00008b0000047ab9 */ /* 0x000fc60000000800 */
[----:B------:R0:W-:Y:S01]  /*1cca0*/  @P3 STG.E.U16 desc[UR10][R4.64], R98 ;  /* 0x0000006204003986 */ /* 0x0001e2000c10150a */
[----:B------:R-:W-:Y:S02]  /*1ccb0*/  LEA R104, P6, R0, R2, 0x1 ;  /* 0x0000000200687211 */ /* 0x000fe400078c08ff */
[----:B------:R-:W-:Y:S01]  /*1ccc0*/  ISETP.LT.AND P3, PT, R6, UR4, !P0 ;  /* 0x0000000406007c0c */ /* 0x000fe2000c761270 */
[----:B------:R-:W-:Y:S01]  /*1ccd0*/  ULDC UR4, c[0x0][0x248] ;  /* 0x0000920000047ab9 */ /* 0x000fe20000000800 */
[----:B------:R-:W-:Y:S02]  /*1cce0*/  PRMT R97, R98, 0x7632, R97 ;  /* 0x0000763262617816 */ /* 0x000fe40000000061 */
[C---:B------:R-:W-:Y:S01]  /*1ccf0*/  LEA.HI.X.SX32 R105, R0.reuse, R3, 0x1, P6 ;  /* 0x0000000300697211 */ /* 0x040fe200030f0eff */
[----:B------:R-:W-:Y:S01]  /*1cd00*/  VIADD R0, R0, UR4 ;  /* 0x0000000400007c36 */ /* 0x000fe20008000000 */
[----:B------:R-:W-:Y:S01]  /*1cd10*/  ULDC UR4, c[0x0][0x248] ;  /* 0x0000920000047ab9 */ /* 0x000fe20000000800 */
[----:B------:R-:W-:-:S02]  /*1cd20*/  VIADD R6, R7, 0x22 ;  /* 0x0000002207067836 */ /* 0x000fc40000000000 */
[----:B------:R1:W-:Y:S01]  /*1cd30*/  @P4 STG.E.U16 desc[UR10][R104.64], R97 ;  /* 0x0000006168004986 */ /* 0x0003e2000c10150a */
[CC--:B------:R-:W-:Y:S01]  /*1cd40*/  LEA R96, P4, R0.reuse, R2.reuse, 0x1 ;  /* 0x0000000200607211 */ /* 0x0c0fe200078808ff */
[----:B0-----:R-:W-:Y:S01]  /*1cd50*/  VIADD R5, R0, UR4 ;  /* 0x0000000400057c36 */ /* 0x001fe20008000000 */
[----:B------:R-:W-:Y:S01]  /*1cd60*/  ISETP.LT.AND P6, PT, R6, UR6, !P0 ;  /* 0x0000000606007c0c */ /* 0x000fe2000c7c1270 */
[----:B------:R-:W-:Y:S01]  /*1cd70*/  ULDC UR6, c[0x0][0x248] ;  /* 0x0000920000067ab9 */ /* 0x000fe20000000800 */
[----:B------:R-:W-:Y:S01]  /*1cd80*/  VIADD R98, R7, 0x23 ;  /* 0x0000002307627836 */ /* 0x000fe20000000000 */
[----:B------:R-:W-:Y:S01]  /*1cd90*/  ULDC UR4, c[0x0][0x22c] ;  /* 0x00008b0000047ab9 */ /* 0x000fe20000000800 */
[C---:B------:R-:W-:Y:S01]  /*1cda0*/  VIADD R6, R5.reuse, UR6 ;  /* 0x0000000605067c36 */ /* 0x040fe20008000000 */
[----:B------:R-:W-:Y:S01]  /*1cdb0*/  ULDC UR6, c[0x0][0x22c] ;  /* 0x00008b0000067ab9 */ /* 0x000fe20000000800 */
[----:B-1----:R-:W-:Y:S02]  /*1cdc0*/  LEA.HI.X.SX32 R97, R0, R3, 0x1, P4 ;  /* 0x0000000300617211 */ /* 0x002fe400020f0eff */
[----:B------:R-:W-:-:S03]  /*1cdd0*/  LEA R4, P4, R5, R2, 0x1 ;  /* 0x0000000205047211 */ /* 0x000fc600078808ff */
[----:B------:R0:W-:Y:S01]  /*1cde0*/  @P5 STG.E.U16 desc[UR10][R96.64], R99 ;  /* 0x0000006360005986 */ /* 0x0001e2000c10150a */
[-C--:B------:R-:W-:Y:S02]  /*1cdf0*/  LEA.HI.X.SX32 R5, R5, R3.reuse, 0x1, P4 ;  /* 0x0000000305057211 */ /* 0x080fe400020f0eff */
[----:B------:R-:W-:Y:S01]  /*1ce00*/  ISETP.LT.AND P5, PT, R98, UR4, !P0 ;  /* 0x0000000462007c0c */ /* 0x000fe2000c7a1270 */
[----:B------:R-:W-:Y:S01]  /*1ce10*/  VIADD R98, R7, 0x24 ;  /* 0x0000002407627836 */ /* 0x000fe20000000000 */
[C---:B------:R-:W-:Y:S01]  /*1ce20*/  LEA R104, P4, R6.reuse, R2, 0x1 ;  /* 0x0000000206687211 */ /* 0x040fe200078808ff */
[----:B------:R-:W-:Y:S01]  /*1ce30*/  ULDC UR4, c[0x0][0x22c] ;  /* 0x00008b0000047ab9 */ /* 0x000fe20000000800 */
[----:B------:R-:W-:Y:S02]  /*1ce40*/  PRMT R0, R99, 0x7632, R0 ;  /* 0x0000763263007816 */ /* 0x000fe40000000000 */
[----:B------:R-:W-:Y:S02]  /*1ce50*/  LEA.HI.X.SX32 R105, R6, R3, 0x1, P4 ;  /* 0x0000000306697211 */ /* 0x000fe400020f0eff */
[----:B------:R-:W-:Y:S01]  /*1ce60*/  ISETP.LT.AND P4, PT, R98, UR4, !P0 ;  /* 0x0000000462007c0c */ /* 0x000fe2000c781270 */
[----:B------:R-:W-:-:S02]  /*1ce70*/  ULDC UR4, c[0x0][0x248] ;  /* 0x0000920000047ab9 */ /* 0x000fc40000000800 */
[----:B------:R-:W-:Y:S01]  /*1ce80*/  VIADD R6, R6, UR4 ;  /* 0x0000000406067c36 */ /* 0x000fe20008000000 */
[----:B------:R1:W-:Y:S01]  /*1ce90*/  @P2 STG.E.U16 desc[UR10][R4.64], R0 ;  /* 0x0000000004002986 */ /* 0x0003e2000c10150a */
[C---:B------:R-:W-:Y:S01]  /*1cea0*/  VIADD R106, R7.reuse, 0x25 ;  /* 0x00000025076a7836 */ /* 0x040fe20000000000 */
[----:B------:R-:W-:Y:S02]  /*1ceb0*/  ULDC UR4, c[0x0][0x22c] ;  /* 0x00008b0000047ab9 */ /* 0x000fe40000000800 */
[----:B------:R2:W-:Y:S01]  /*1cec0*/  @P1 STG.E.U16 desc[UR10][R104.64], R100 ;  /* 0x0000006468001986 */ /* 0x0005e2000c10150a */
[----:B------:R-:W-:Y:S02]  /*1ced0*/  LEA R98, P1, R6, R2, 0x1 ;  /* 0x0000000206627211 */ /* 0x000fe400078208ff */
[----:B------:R-:W-:Y:S01]  /*1cee0*/  ISETP.LT.AND P2, PT, R106, UR4, !P0 ;  /* 0x000000046a007c0c */ /* 0x000fe2000c741270 */
[----:B------:R-:W-:Y:S01]  /*1cef0*/  ULDC UR4, c[0x0][0x248] ;  /* 0x0000920000047ab9 */ /* 0x000fe20000000800 */
[C---:B0-----:R-:W-:Y:S01]  /*1cf00*/  LEA.HI.X.SX32 R99, R6.reuse, R3, 0x1, P1 ;  /* 0x0000000306637211 */ /* 0x041fe200008f0eff */
[----:B------:R-:W-:Y:S01]  /*1cf10*/  VIADD R6, R6, UR4 ;  /* 0x0000000406067c36 */ /* 0x000fe20008000000 */
[----:B------:R-:W-:Y:S01]  /*1cf20*/  ULDC UR4, c[0x0][0x248] ;  /* 0x0000920000047ab9 */ /* 0x000fe20000000800 */
[----:B-1----:R-:W-:Y:S01]  /*1cf30*/  PRMT R5, R100, 0x7632, R5 ;  /* 0x0000763264057816 */ /* 0x002fe20000000005 */
[----:B------:R-:W-:-:S04]  /*1cf40*/  VIADD R0, R7, 0x26 ;  /* 0x0000002607007836 */ /* 0x000fc80000000000 */
[----:B------:R0:W-:Y:S01]  /*1cf50*/  @P3 STG.E.U16 desc[UR10][R98.64], R5 ;  /* 0x0000000562003986 */ /* 0x0001e2000c10150a */
[----:B------:R-:W-:Y:S01]  /*1cf60*/  ISETP.LT.AND P1, PT, R0, UR6, !P0 ;  /* 0x0000000600007c0c */ /* 0x000fe2000c721270 */
[C---:B------:R-:W-:Y:S01]  /*1cf70*/  VIADD R0, R6.reuse, UR4 ;  /* 0x0000000406007c36 */ /* 0x040fe20008000000 */
[CC--:B------:R-:W-:Y:S01]  /*1cf80*/  LEA R4, P3, R6.reuse, R2.reuse, 0x1 ;  /* 0x0000000206047211 */ /* 0x0c0fe200078608ff */
[----:B------:R-:W-:Y:S01]  /*1cf90*/  ULDC UR4, c[0x0][0x248] ;  /* 0x0000920000047ab9 */ /* 0x000fe20000000800 */
[----:B--2---:R-:W-:Y:S01]  /*1cfa0*/  VIADD R100, R7, 0x27 ;  /* 0x0000002707647836 */ /* 0x004fe20000000000 */
[----:B------:R-:W-:Y:S01]  /*1cfb0*/  ULDC UR6, c[0x0][0x22c] ;  /* 0x00008b0000067ab9 */ /* 0x000fe20000000800 */
[-C--:B0-----:R-:W-:Y:S01]  /*1cfc0*/  LEA.HI.X.SX32 R5, R6, R3.reuse, 0x1, P3 ;  /* 0x0000000306057211 */ /* 0x081fe200018f0eff */
[C---:B------:R-:W-:Y:S01]  /*1cfd0*/  VIADD R6, R0.reuse, UR4 ;  /* 0x0000000400067c36 */ /* 0x040fe20008000000 */
[C---:B------:R-:W-:Y:S01]  /*1cfe0*/  LEA R96, P3, R0.reuse, R2, 0x1 ;  /* 0x0000000200607211 */ /* 0x040fe200078608ff */
[----:B------:R-:W-:Y:S01]  /*1cff0*/  ULDC UR4, c[0x0][0x248] ;  /* 0x0000920000047ab9 */ /* 0x000fe20000000800 */
[----:B------:R-:W-:Y:S01]  /*1d000*/  PRMT R99, R101, 0x7632, R99 ;  /* 0x0000763265637816 */ /* 0x000fe20000000063 */
[----:B------:R-:W-:Y:S01]  /*1d010*/  @P6 STG.E.U16 desc[UR10][R4.64], R101 ;  /* 0x0000006504006986 */ /* 0x000fe2000c10150a */
[----:B------:R-:W-:-:S02]  /*1d020*/  LEA.HI.X.SX32 R97, R0, R3, 0x1, P3 ;  /* 0x0000000300617211 */ /* 0x000fc400018f0eff */
[----:B------:R-:W-:-:S03]  /*1d030*/  LEA R98, P6, R6, R2, 0x1 ;  /* 0x0000000206627211 */ /* 0x000fc600078c08ff */
[----:B------:R0:W-:Y:S01]  /*1d040*/  @P5 STG.E.U16 desc[UR10][R96.64], R99 ;  /* 0x0000006360005986 */ /* 0x0001e2000c10150a */
[----:B------:R-:W-:Y:S01]  /*1d050*/  VIADD R0, R7, 0x28 ;  /* 0x0000002807007836 */ /* 0x000fe20000000000 */
[----:B------:R-:W-:Y:S01]  /*1d060*/  ISETP.LT.AND P3, PT, R100, UR6, !P0 ;  /* 0x0000000664007c0c */ /* 0x000fe2000c761270 */
[----:B------:R-:W-:Y:S01]  /*1d070*/  ULDC UR6, c[0x0][0x22c] ;  /* 0x00008b0000067ab9 */ /* 0x000fe20000000800 */
[C---:B0-----:R-:W-:Y:S01]  /*1d080*/  LEA.HI.X.SX32 R99, R6.reuse, R3, 0x1, P6 ;  /* 0x0000000306637211 */ /* 0x041fe200030f0eff */
[----:B------:R-:W-:Y:S01]  /*1d090*/  VIADD R6, R6, UR4 ;  /* 0x0000000406067c36 */ /* 0x000fe20008000000 */
[----:B------:R-:W-:-:S03]  /*1d0a0*/  ULDC UR4, c[0x0][0x248] ;  /* 0x0000920000047ab9 */ /* 0x000fc60000000800 */
[----:B------:R-:W-:Y:S01]  /*1d0b0*/  @P4 STG.E.U16 desc[UR10][R98.64], R102 ;  /* 0x0000006662004986 */ /* 0x000fe2000c10150a */
[-C--:B------:R-:W-:Y:S01]  /*1d0c0*/  LEA R100, P4, R6, R2.reuse, 0x1 ;  /* 0x0000000206647211 */ /* 0x080fe200078808ff */
[C---:B------:R-:W-:Y:S01]  /*1d0d0*/  VIADD R4, R7.reuse, 0x29 ;  /* 0x0000002907047836 */ /* 0x040fe20000000000 */
[----:B------:R-:W-:Y:S01]  /*1d0e0*/  ISETP.LT.AND P6, PT, R0, UR6, !P0 ;  /* 0x0000000600007c0c */ /* 0x000fe2000c7c1270 */
[C---:B------:R-:W-:Y:S01]  /*1d0f0*/  VIADD R0, R6.reuse, UR4 ;  /* 0x0000000406007c36 */ /* 0x040fe20008000000 */
[-C--:B------:R-:W-:Y:S01]  /*1d100*/  LEA.HI.X.SX32 R101, R6, R3.reuse, 0x1, P4 ;  /* 0x0000000306657211 */ /* 0x080fe200020f0eff */
[----:B------:R-:W-:Y:S01]  /*1d110*/  ULDC UR6, c[0x0][0x22c] ;  /* 0x00008b0000067ab9 */ /* 0x000fe20000000800 */
[----:B------:R-:W-:Y:S01]  /*1d120*/  PRMT R5, R102, 0x7632, R5 ;  /* 0x0000763266057816 */ /* 0x000fe20000000005 */
[C---:B------:R-:W-:Y:S01]  /*1d130*/  VIADD R6, R7.reuse, 0x2a ;  /* 0x0000002a07067836 */ /* 0x040fe20000000000 */
[----:B------:R-:W-:Y:S01]  /*1d140*/  ISETP.LT.AND P5, PT, R4, UR6, !P0 ;  /* 0x0000000604007c0c */ /* 0x000fe2000c7a1270 */
[----:B------:R-:W-:Y:S01]  /*1d150*/  ULDC UR4, c[0x0][0x22c] ;  /* 0x00008b0000047ab9 */ /* 0x000fe20000000800 */
[----:B------:R-:W-:Y:S01]  /*1d160*/  LEA R4, P4, R0, R2, 0x1 ;  /* 0x0000000200047211 */ /* 0x000fe200078808ff */
[----:B------:R0:W-:Y:S01]  /*1d170*/  @P2 STG.E.U16 desc[UR10][R100.64], R5 ;  /* 0x0000000564002986 */ /* 0x0001e2000c10150a */
[----:B------:R-:W-:Y:S01]  /*1d180*/  ISETP.LT.AND P2, PT, R6, UR4, !P0 ;  /* 0x0000000406007c0c */ /* 0x000fe2000c741270 */
[----:B------:R-:W-:Y:S01]  /*1d190*/  ULDC UR4, c[0x0][0x248] ;  /* 0x0000920000047ab9 */ /* 0x000fe20000000800 */
[----:B------:R-:W-:Y:S01]  /*1d1a0*/  VIADD R6, R7, 0x2b ;  /* 0x0000002b07067836 */ /* 0x000fe20000000000 */
[----:B------:R-:W-:Y:S01]  /*1d1b0*/  ULDC UR6, c[0x0][0x22c] ;  /* 0x00008b0000067ab9 */ /* 0x000fe20000000800 */
[C---:B0-----:R-:W-:Y:S01]  /*1d1c0*/  LEA.HI.X.SX32 R5, R0.reuse, R3, 0x1, P4 ;  /* 0x0000000300057211 */ /* 0x041fe200020f0eff */
[----:B------:R-:W-:Y:S01]  /*1d1d0*/  VIADD R0, R0, UR4 ;  /* 0x0000000400007c36 */ /* 0x000fe20008000000 */
[----:B------:R-:W-:-:S03]  /*1d1e0*/  ULDC UR4, c[0x0][0x22c] ;  /* 0x00008b0000047ab9 */ /* 0x000fc60000000800 */
[----:B------:R0:W-:Y:S01]  /*1d1f0*/  @P1 STG.E.U16 desc[UR10][R4.64], R103 ;  /* 0x0000006704001986 */ /* 0x0001e2000c10150a */
[-C--:B------:R-:W-:Y:S02]  /*1d200*/  LEA R98, P4, R0, R2.reuse, 0x1 ;  /* 0x0000000200627211 */ /* 0x080fe400078808ff */
[----:B------:R-:W-:Y:S01]  /*1d210*/  ISETP.LT.AND P1, PT, R6, UR4, !P0 ;  /* 0x0000000406007c0c */ /* 0x000fe2000c721270 */
[----:B------:R-:W-:Y:S01]  /*1d220*/  ULDC UR4, c[0x0][0x248] ;  /* 0x0000920000047ab9 */ /* 0x000fe20000000800 */
[----:B------:R-:W-:Y:S01]  /*1d230*/  VIADD R6, R7, 0x2c ;  /* 0x0000002c07067836 */ /* 0x000fe20000000000 */
[C---:B------:R-:W-:Y:S01]  /*1d240*/  LEA.HI.X.SX32 R99, R0.reuse, R3, 0x1, P4 ;  /* 0x0000000300637211 */ /* 0x040fe200020f0eff */
[----:B------:R-:W-:Y:S01]  /*1d250*/  VIADD R0, R0, UR4 ;  /* 0x0000000400007c36 */ /* 0x000fe20008000000 */
[----:B------:R-:W-:Y:S01]  /*1d260*/  ULDC UR4, c[0x0][0x248] ;  /* 0x0000920000047ab9 */ /* 0x000fe20000000800 */
[----:B0-----:R-:W-:Y:S02]  /*1d270*/  PRMT R5, R103, 0x7632, R5 ;  /* 0x0000763267057816 */ /* 0x001fe40000000005 */
[----:B------:R-:W-:Y:S01]  /*1d280*/  ISETP.LT.AND P4, PT, R6, UR6, !P0 ;  /* 0x0000000606007c0c */ /* 0x000fe2000c781270 */
[C---:B------:R-:W-:Y:S01]  /*1d290*/  VIADD R6, R0.reuse, UR4 ;  /* 0x0000000400067c36 */ /* 0x040fe20008000000 */
[----:B------:R-:W-:Y:S01]  /*1d2a0*/  ULDC UR4, c[0x0][0x248] ;  /* 0x0000920000047ab9 */ /* 0x000fe20000000800 */
[----:B------:R0:W-:Y:S01]  /*1d2b0*/  @P3 STG.E.U16 desc[UR10][R98.64], R5 ;  /* 0x0000000562003986 */ /* 0x0001e2000c10150a */
[----:B------:R-:W-:Y:S01]  /*1d2c0*/  LEA R4, P3, R0, R2, 0x1 ;  /* 0x0000000200047211 */ /* 0x000fe200078608ff */
[----:B------:R-:W-:Y:S01]  /*1d2d0*/  VIADD R100, R7, 0x2d ;  /* 0x0000002d07647836 */ /* 0x000fe20000000000 */
[----:B------:R-:W-:-:S02]  /*1d2e0*/  ULDC UR6, c[0x0][0x22c] ;  /* 0x00008b0000067ab9 */ /* 0x000fc40000000800 */
[-C--:B0-----:R-:W-:Y:S01]  /*1d2f0*/  LEA.HI.X.SX32 R5, R0, R3.reuse, 0x1, P3 ;  /* 0x0000000300057211 */ /* 0x081fe200018f0eff */
[C---:B------:R-:W-:Y:S01]  /*1d300*/  VIADD R0, R6.reuse, UR4 ;  /* 0x0000000406007c36 */ /* 0x040fe20008000000 */
[-C--:B------:R-:W-:Y:S01]  /*1d310*/  LEA R96, P3, R6, R2.reuse, 0x1 ;  /* 0x0000000206607211 */ /* 0x080fe200078608ff */
[----:B------:R-:W-:Y:S01]  /*1d320*/  ULDC UR4, c[0x0][0x248] ;  /* 0x0000920000047ab9 */ /* 0x000fe20000000800 */
[----:B------:R-:W-:Y:S01]  /*1d330*/  PRMT R99, R88, 0x7632, R99 ;  /* 0x0000763258637816 */ /* 0x000fe20000000063 */
[----:B------:R-:W-:Y:S01]  /*1d340*/  @P6 STG.E.U16 desc[UR10][R4.64], R88 ;  /* 0x0000005804006986 */ /* 0x000fe2000c10150a */
[----:B------:R-:W-:Y:S02]  /*1d350*/  LEA.HI.X.SX32 R97, R6, R3, 0x1, P3 ;  /* 0x0000000306617211 */ /* 0x000fe400018f0eff */
        /* <DEDUP_REMOVED lines=9> */
[-C--:B------:R-:W-:Y:S02]  /*1d3f0*/  LEA R4, P2, R0, R2.reuse, 0x1 ;  /* 0x0000000200047211 */ /* 0x080fe400078408ff */
[----:B------:R-:W-:Y:S01]  /*1d400*/  ISETP.LT.AND P5, PT, R6, UR6, !P0 ;  /* 0x0000000606007c0c */ /* 0x000fe2000c7a1270 */
[C---:B------:R-:W-:Y:S01]  /*1d410*/  VIADD R6, R0.reuse, UR4 ;  /* 0x0000000400067c36 */ /* 0x040fe20008000000 */
[-C--:B------:R-:W-:Y:S01]  /*1d420*/  LEA.HI.X.SX32 R5, R0, R3.reuse, 0x1, P2 ;  /* 0x0000000300057211 */ /* 0x080fe200010f0eff */
[----:B------:R-:W-:Y:S01]  /*1d430*/  VIADD R0, R7, 0x30 ;  /* 0x0000003007007836 */ /* 0x000fe20000000000 */
[----:B------:R-:W-:Y:S01]  /*1d440*/  PRMT R97, R89, 0x7632, R97 ;  /* 0x0000763259617816 */ /* 0x000fe20000000061 */
[----:B------:R-:W-:Y:S01]  /*1d450*/  ULDC UR4, c[0x0][0x22c] ;  /* 0x00008b0000047ab9 */ /* 0x000fe20000000800 */
[----:B------:R-:W-:Y:S01]  /*1d460*/  LEA R96, P6, R6, R2, 0x1 ;  /* 0x0000000206607211 */ /* 0x000fe200078c08ff */
[C---:B------:R-:W-:Y:S01]  /*1d470*/  VIADD R88, R7.reuse, 0x2f ;  /* 0x0000002f07587836 */ /* 0x040fe20000000000 */
[----:B------:R-:W-:Y:S01]  /*1d480*/  ULDC UR6, c[0x0][0x22c] ;  /* 0x00008b0000067ab9 */ /* 0x000fe20000000800 */
[----:B------:R0:W-:Y:S01]  /*1d490*/  @P1 STG.E.U16 desc[UR10][R4.64], R97 ;  /* 0x0000006104001986 */ /* 0x0001e2000c10150a */
[----:B------:R-:W-:Y:S01]  /*1d4a0*/  ISETP.LT.AND P1, PT, R0, UR4, !P0 ;  /* 0x0000000400007c0c */ /* 0x000fe2000c721270 */
[----:B------:R-:W-:Y:S01]  /*1d4b0*/  ULDC UR4, c[0x0][0x248] ;  /* 0x0000920000047ab9 */ /* 0x000fe20000000800 */
[----:B------:R-:W-:Y:S01]  /*1d4c0*/  VIADD R0, R7, 0x31 ;  /* 0x0000003107007836 */ /* 0x000fe20000000000 */
[C---:B0-----:R-:W-:Y:S01]  /*1d4d0*/  LEA.HI.X.SX32 R97, R6.reuse, R3, 0x1, P6 ;  /* 0x0000000306617211 */ /* 0x041fe200030f0eff */
[----:B------:R-:W-:Y:S01]  /*1d4e0*/  VIADD R6, R6, UR4 ;  /* 0x0000000406067c36 */ /* 0x000fe20008000000 */
[----:B------:R-:W-:-:S03]  /*1d4f0*/  ULDC UR4, c[0x0][0x22c] ;  /* 0x00008b0000047ab9 */ /* 0x000fc60000000800 */
[----:B------:R0:W-:Y:S01]  /*1d500*/  @P4 STG.E.U16 desc[UR10][R96.64], R90 ;  /* 0x0000005a60004986 */ /* 0x0001e2000c10150a */
[-C--:B------:R-:W-:Y:S02]  /*1d510*/  LEA R98, P6, R6, R2.reuse, 0x1 ;  /* 0x0000000206627211 */ /* 0x080fe400078c08ff */
[----:B------:R-:W-:Y:S01]  /*1d520*/  ISETP.LT.AND P4, PT, R0, UR4, !P0 ;  /* 0x0000000400007c0c */ /* 0x000fe2000c781270 */
[----:B------:R-:W-:Y:S01]  /*1d530*/  ULDC UR4, c[0x0][0x248] ;  /* 0x0000920000047ab9 */ /* 0x000fe20000000800 */
[----:B------:R-:W-:Y:S01]  /*1d540*/  PRMT R5, R90, 0x7632, R5 ;  /* 0x000076325a057816 */ /* 0x000fe20000000005 */
[C---:B------:R-:W-:Y:S01]  /*1d550*/  VIADD R0, R7.reuse, 0x32 ;  /* 0x0000003207007836 */ /* 0x040fe20000000000 */
[CC--:B------:R-:W-:Y:S01]  /*1d560*/  LEA.HI.X.SX32 R99, R6.reuse, R3.reuse, 0x1, P6 ;  /* 0x0000000306637211 */ /* 0x0c0fe200030f0eff */
[----:B------:R-:W-:Y:S01]  /*1d570*/  VIADD R6, R6, UR4 ;  /* 0x0000000406067c36 */ /* 0x000fe20008000000 */
[----:B------:R-:W-:Y:S01]  /*1d580*/  ISETP.LT.AND P2, PT, R88, UR6, !P0 ;  /* 0x0000000658007c0c */ /* 0x000fe2000c741270 */
[----:B------:R-:W-:Y:S01]  /*1d590*/  ULDC UR6, c[0x0][0x22c] ;  /* 0x00008b0000067ab9 */ /* 0x000fe20000000800 */
[----:B------:R-:W-:Y:S01]  /*1d5a0*/  ULDC UR4, c[0x0][0x248] ;  /* 0x0000920000047ab9 */ /* 0x000fe20000000800 */
[----:B------:R-:W-:Y:S01]  /*1d5b0*/  ISETP.LT.AND P6, PT, R0, UR6, !P0 ;  /* 0x0000000600007c0c */ /* 0x000fe2000c7c1270 */
[----:B------:R1:W-:Y:S01]  /*1d5c0*/  @P3 STG.E.U16 desc[UR10][R98.64], R5 ;  /* 0x0000000562003986 */ /* 0x0003e2000c10150a */
[CC--:B------:R-:W-:Y:S01]  /*1d5d0*/  LEA R88, P3, R6.reuse, R2.reuse, 0x1 ;  /* 0x0000000206587211 */ /* 0x0c0fe200078608ff */
[C---:B------:R-:W-:Y:S01]  /*1d5e0*/  VIADD R0, R6.reuse, UR4 ;  /* 0x0000000406007c36 */ /* 0x040fe20008000000 */
[----:B------:R-:W-:Y:S01]  /*1d5f0*/  ULDC UR6, c[0x0][0x248] ;  /* 0x0000920000067ab9 */ /* 0x000fe20000000800 */
[----:B0-----:R-:W-:Y:S01]  /*1d600*/  VIADD R90, R7, 0x33 ;  /* 0x00000033075a7836 */ /* 0x001fe20000000000 */
[-C--:B------:R-:W-:Y:S01]  /*1d610*/  LEA.HI.X.SX32 R89, R6, R3.reuse, 0x1, P3 ;  /* 0x0000000306597211 */ /* 0x080fe200018f0eff */
[C---:B------:R-:W-:Y:S01]  /*1d620*/  VIADD R6, R0.reuse, UR6 ;  /* 0x0000000600067c36 */ /* 0x040fe20008000000 */
[CC--:B------:R-:W-:Y:S01]  /*1d630*/  LEA R4, P3, R0.reuse, R2.reuse, 0x1 ;  /* 0x0000000200047211 */ /* 0x0c0fe200078608ff */
[----:B------:R-:W-:Y:S01]  /*1d640*/  ULDC UR4, c[0x0][0x22c] ;  /* 0x00008b0000047ab9 */ /* 0x000fe20000000800 */
[----:B------:R-:W-:Y:S01]  /*1d650*/  PRMT R97, R91, 0x7632, R97 ;  /* 0x000076325b617816 */ /* 0x000fe20000000061 */
[----:B------:R-:W-:Y:S01]  /*1d660*/  @P5 STG.E.U16 desc[UR10][R88.64], R91 ;  /* 0x0000005b58005986 */ /* 0x000fe2000c10150a */
[----:B------:R-:W-:Y:S01]  /*1d670*/  ULDC UR6, c[0x0][0x22c] ;  /* 0x00008b0000067ab9 */ /* 0x000fe20000000800 */
[----:B-1----:R-:W-:Y:S01]  /*1d680*/  LEA.HI.X.SX32 R5, R0, R3, 0x1, P3 ;  /* 0x0000000300057211 */ /* 0x002fe200018f0eff */
[----:B------:R-:W-:Y:S01]  /*1d690*/  VIADD R0, R7, 0x34 ;  /* 0x0000003407007836 */ /* 0x000fe20000000000 */
[----:B------:R-:W-:-:S02]  /*1d6a0*/  LEA R96, P3, R6, R2, 0x1 ;  /* 0x0000000206607211 */ /* 0x000fc400078608ff */
[----:B------:R-:W-:Y:S01]  /*1d6b0*/  ISETP.LT.AND P5, PT, R90, UR4, !P0 ;  /* 0x000000045a007c0c */ /* 0x000fe2000c7a1270 */
[----:B------:R0:W-:Y:S01]  /*1d6c0*/  @P2 STG.E.U16 desc[UR10][R4.64], R97 ;  /* 0x0000006104002986 */ /* 0x0001e2000c10150a */
[----:B------:R-:W-:Y:S01]  /*1d6d0*/  ULDC UR4, c[0x0][0x22c] ;  /* 0x00008b0000047ab9 */ /* 0x000fe20000000800 */
[----:B0-----:R-:W-:Y:S02]  /*1d6e0*/  LEA.HI.X.SX32 R97, R6, R3, 0x1, P3 ;  /* 0x0000000306617211 */ /* 0x001fe400018f0eff */
[----:B------:R-:W-:Y:S01]  /*1d6f0*/  ISETP.LT.AND P3, PT, R0, UR4, !P0 ;  /* 0x0000000400007c0c */ /* 0x000fe2000c761270 */
[----:B------:R-:W-:Y:S02]  /*1d700*/  ULDC UR4, c[0x0][0x248] ;  /* 0x0000920000047ab9 */ /* 0x000fe40000000800 */
[----:B------:R-:W-:Y:S01]  /*1d710*/  VIADD R6, R6, UR4 ;  /* 0x0000000406067c36 */ /* 0x000fe20008000000 */
[----:B------:R-:W-:Y:S01]  /*1d720*/  ULDC UR4, c[0x0][0x22c] ;  /* 0x00008b0000047ab9 */ /* 0x000fe20000000800 */
[----:B------:R-:W-:Y:S01]  /*1d730*/  VIADD R0, R7, 0x35 ;  /* 0x0000003507007836 */ /* 0x000fe20000000000 */
[----:B------:R0:W-:Y:S02]  /*1d740*/  @P1 STG.E.U16 desc[UR10][R96.64], R92 ;  /* 0x0000005c60001986 */ /* 0x0001e4000c10150a */
[----:B------:R-:W-:-:S02]  /*1d750*/  LEA R88, P2, R6, R2, 0x1 ;  /* 0x0000000206587211 */ /* 0x000fc400078408ff */
[----:B------:R-:W-:Y:S01]  /*1d760*/  ISETP.LT.AND P1, PT, R0, UR4, !P0 ;  /* 0x0000000400007c0c */ /* 0x000fe2000c721270 */
[----:B------:R-:W-:Y:S01]  /*1d770*/  ULDC UR4, c[0x0][0x248] ;  /* 0x0000920000047ab9 */ /* 0x000fe20000000800 */
[----:B------:R-:W-:Y:S01]  /*1d780*/  PRMT R5, R92, 0x7632, R5 ;  /* 0x000076325c057816 */ /* 0x000fe20000000005 */
[C---:B------:R-:W-:Y:S01]  /*1d790*/  VIADD R0, R7.reuse, 0x36 ;  /* 0x0000003607007836 */ /* 0x040fe20000000000 */
[CC--:B------:R-:W-:Y:S01]  /*1d7a0*/  LEA.HI.X.SX32 R89, R6.reuse, R3.reuse, 0x1, P2 ;  /* 0x0000000306597211 */ /* 0x0c0fe200010f0eff */
[----:B------:R-:W-:Y:S01]  /*1d7b0*/  VIADD R6, R6, UR4 ;  /* 0x0000000406067c36 */ /* 0x000fe20008000000 */
[----:B------:R-:W-:Y:S02]  /*1d7c0*/  ULDC UR4, c[0x0][0x248] ;  /* 0x0000920000047ab9 */ /* 0x000fe40000000800 */
[----:B------:R-:W-:Y:S01]  /*1d7d0*/  ISETP.LT.AND P2, PT, R0, UR6, !P0 ;  /* 0x0000000600007c0c */ /* 0x000fe2000c741270 */
[----:B------:R1:W-:Y:S01]  /*1d7e0*/  @P4 STG.E.U16 desc[UR10][R88.64], R5 ;  /* 0x0000000558004986 */ /* 0x0003e2000c10150a */
[CC--:B------:R-:W-:Y:S01]  /*1d7f0*/  LEA R4, P4, R6.reuse, R2.reuse, 0x1 ;  /* 0x0000000206047211 */ /* 0x0c0fe200078808ff */
[C---:B------:R-:W-:Y:S01]  /*1d800*/  VIADD R0, R6.reuse, UR4 ;  /* 0x0000000406007c36 */ /* 0x040fe20008000000 */
[----:B------:R-:W-:Y:S01]  /*1d810*/  ULDC UR4, c[0x0][0x248] ;  /* 0x0000920000047ab9 */ /* 0x000fe20000000800 */
[----:B0-----:R-:W-:Y:S01]  /*1d820*/  VIADD R92, R7, 0x37 ;  /* 0x00000037075c7836 */ /* 0x001fe20000000000 */
[----:B------:R-:W-:Y:S01]  /*1d830*/  ULDC UR6, c[0x0][0x22c] ;  /* 0x00008b0000067ab9 */ /* 0x000fe20000000800 */
[-C--:B-1----:R-:W-:Y:S01]  /*1d840*/  LEA.HI.X.SX32 R5, R6, R3.reuse, 0x1, P4 ;  /* 0x0000000306057211 */ /* 0x082fe200020f0eff */
        /* <DEDUP_REMOVED lines=14> */
[----:B------:R0:W-:Y:S01]  /*1d930*/  @P3 STG.E.U16 desc[UR10][R88.64], R94 ;  /* 0x0000005e58003986 */ /* 0x0001e2000c10150a */
[-C--:B------:R-:W-:Y:S01]  /*1d940*/  LEA R4, P3, R6, R2.reuse, 0x1 ;  /* 0x0000000206047211 */ /* 0x080fe200078608ff */
[C---:B------:R-:W-:Y:S01]  /*1d950*/  VIADD R90, R7.reuse, 0x39 ;  /* 0x00000039075a7836 */ /* 0x040fe20000000000 */
[----:B------:R-:W-:Y:S01]  /*1d960*/  ISETP.LT.AND P6, PT, R0, UR6, !P0 ;  /* 0x0000000600007c0c */ /* 0x000fe2000c7c1270 */
[C---:B------:R-:W-:Y:S01]  /*1d970*/  VIADD R0, R6.reuse, UR4 ;  /* 0x0000000406007c36 */ /* 0x040fe20008000000 */
[----:B------:R-:W-:Y:S01]  /*1d980*/  LEA.HI.X.SX32 R5, R6, R3, 0x1, P3 ;  /* 0x0000000306057211 */ /* 0x000fe200018f0eff */
[----:B------:R-:W-:Y:S01]  /*1d990*/  ULDC UR6, c[0x0][0x22c] ;  /* 0x00008b0000067ab9 */ /* 0x000fe20000000800 */
[----:B------:R-:W-:Y:S01]  /*1d9a0*/  VIADD R6, R7, 0x3a ;  /* 0x0000003a07067836 */ /* 0x000fe20000000000 */
[----:B------:R-:W-:Y:S01]  /*1d9b0*/  ISETP.LT.AND P5, PT, R90, UR6, !P0 ;  /* 0x000000065a007c0c */ /* 0x000fe2000c7a1270 */
[----:B------:R-:W-:Y:S01]  /*1d9c0*/  ULDC UR4, c[0x0][0x22c] ;  /* 0x00008b0000047ab9 */ /* 0x000fe20000000800 */
[----:B0-----:R-:W-:Y:S01]  /*1d9d0*/  PRMT R89, R94, 0x7632, R89 ;  /* 0x000076325e597816 */ /* 0x001fe20000000059 */
[----:B------:R-:W-:Y:S01]  /*1d9e0*/  ULDC UR6, c[0x0][0x22c] ;  /* 0x00008b0000067ab9 */ /* 0x000fe20000000800 */
[----:B------:R-:W-:-:S03]  /*1d9f0*/  LEA R90, P3, R0, R2, 0x1 ;  /* 0x00000002005a7211 */ /* 0x000fc600078608ff */
[----:B------:R0:W-:Y:S01]  /*1da00*/  @P1 STG.E.U16 desc[UR10][R4.64], R89 ;  /* 0x0000005904001986 */ /* 0x0001e2000c10150a */
[----:B------:R-:W-:Y:S01]  /*1da10*/  ISETP.LT.AND P1, PT, R6, UR4, !P0 ;  /* 0x0000000406007c0c */ /* 0x000fe2000c721270 */
[----:B------:R-:W-:Y:S01]  /*1da20*/  ULDC UR4, c[0x0][0x248] ;  /* 0x0000920000047ab9 */ /* 0x000fe20000000800 */
[CC--:B------:R-:W-:Y:S01]  /*1da30*/  LEA.HI.X.SX32 R91, R0.reuse, R3.reuse, 0x1, P3 ;  /* 0x00000003005b7211 */ /* 0x0c0fe200018f0eff */
[----:B------:R-:W-:Y:S01]  /*1da40*/  VIADD R0, R0, UR4 ;  /* 0x0000000400007c36 */ /* 0x000fe20008000000 */
[----:B------:R-:W-:Y:S01]  /*1da50*/  ULDC UR4, c[0x0][0x22c] ;  /* 0x00008b0000047ab9 */ /* 0x000fe20000000800 */
[----:B------:R-:W-:Y:S02]  /*1da60*/  VIADD R6, R7, 0x3b ;  /* 0x0000003b07067836 */ /* 0x000fe40000000000 */
[----:B------:R-:W-:Y:S01]  /*1da70*/  @P2 STG.E.U16 desc[UR10][R90.64], R95 ;  /* 0x0000005f5a002986 */ /* 0x000fe2000c10150a */
[----:B------:R-:W-:Y:S02]  /*1da80*/  LEA R88, P2, R0, R2, 0x1 ;  /* 0x0000000200587211 */ /* 0x000fe400078408ff */
[----:B------:R-:W-:Y:S01]  /*1da90*/  ISETP.LT.AND P3, PT, R6, UR4, !P0 ;  /* 0x0000000406007c0c */ /* 0x000fe2000c761270 */
[----:B------:R-:W-:Y:S01]  /*1daa0*/  ULDC UR4, c[0x0][0x248] ;  /* 0x0000920000047ab9 */ /* 0x000fe20000000800 */
[----:B0-----:R-:W-:Y:S01]  /*1dab0*/  PRMT R5, R95, 0x7632, R5 ;  /* 0x000076325f057816 */ /* 0x001fe20000000005 */
[----:B------:R-:W-:Y:S01]  /*1dac0*/  VIADD R4, R7, 0x3c ;  /* 0x0000003c07047836 */ /* 0x000fe20000000000 */
[C---:B------:R-:W-:Y:S01]  /*1dad0*/  LEA.HI.X.SX32 R89, R0.reuse, R3, 0x1, P2 ;  /* 0x0000000300597211 */ /* 0x040fe200010f0eff */
[----:B------:R-:W-:Y:S01]  /*1dae0*/  VIADD R0, R0, UR4 ;  /* 0x0000000400007c36 */ /* 0x000fe20008000000 */
[----:B------:R-:W-:-:S02]  /*1daf0*/  ULDC UR4, c[0x0][0x248] ;  /* 0x0000920000047ab9 */ /* 0x000fc40000000800 */
[----:B------:R-:W-:Y:S01]  /*1db00*/  ISETP.LT.AND P2, PT, R4, UR6, !P0 ;  /* 0x0000000604007c0c */ /* 0x000fe2000c741270 */
[----:B------:R0:W-:Y:S01]  /*1db10*/  @P4 STG.E.U16 desc[UR10][R88.64], R5 ;  /* 0x0000000558004986 */ /* 0x0001e2000c10150a */
[CC--:B------:R-:W-:Y:S01]  /*1db20*/  LEA R4, P4, R0.reuse, R2.reuse, 0x1 ;  /* 0x0000000200047211 */ /* 0x0c0fe200078808ff */
[C---:B------:R-:W-:Y:S01]  /*1db30*/  VIADD R6, R0.reuse, UR4 ;  /* 0x0000000400067c36 */ /* 0x040fe20008000000 */
[----:B------:R-:W-:Y:S01]  /*1db40*/  ULDC UR4, c[0x0][0x248] ;  /* 0x0000920000047ab9 */ /* 0x000fe20000000800 */
[----:B------:R-:W-:Y:S01]  /*1db50*/  VIADD R92, R7, 0x3d ;  /* 0x0000003d075c7836 */ /* 0x000fe20000000000 */
[----:B------:R-:W-:Y:S01]  /*1db60*/  ULDC UR6, c[0x0][0x22c] ;  /* 0x00008b0000067ab9 */ /* 0x000fe20000000800 */
[-C--:B0-----:R-:W-:Y:S01]  /*1db70*/  LEA.HI.X.SX32 R5, R0, R3.reuse, 0x1, P4 ;  /* 0x0000000300057211 */ /* 0x081fe200020f0eff */
[C---:B------:R-:W-:Y:S01]  /*1db80*/  VIADD R0, R6.reuse, UR4 ;  /* 0x0000000406007c36 */ /* 0x040fe20008000000 */
[----:B------:R-:W-:Y:S01]  /*1db90*/  LEA R90, P4, R6, R2, 0x1 ;  /* 0x00000002065a7211 */ /* 0x000fe200078808ff */
        /* <DEDUP_REMOVED lines=13> */
[-C--:B------:R-:W-:Y:S02]  /*1dc70*/  LEA R4, P1, R0, R2.reuse, 0x1 ;  /* 0x0000000200047211 */ /* 0x080fe400078208ff */
[----:B------:R-:W-:Y:S01]  /*1dc80*/  ISETP.LT.AND P5, PT, R6, UR6, !P0 ;  /* 0x0000000606007c0c */ /* 0x000fe2000c7a1270 */
[C---:B------:R-:W-:Y:S01]  /*1dc90*/  VIADD R6, R0.reuse, UR4 ;  /* 0x0000000400067c36 */ /* 0x040fe20008000000 */
[----:B------:R-:W-:Y:S01]  /*1dca0*/  LEA.HI.X.SX32 R5, R0, R3, 0x1, P1 ;  /* 0x0000000300057211 */ /* 0x000fe200008f0eff */
[C---:B------:R-:W-:Y:S01]  /*1dcb0*/  VIADD R0, R7.reuse, 0x40 ;  /* 0x0000004007007836 */ /* 0x040fe20000000000 */
[----:B------:R-:W-:Y:S01]  /*1dcc0*/  ULDC UR4, c[0x0][0x22c] ;  /* 0x00008b0000047ab9 */ /* 0x000fe20000000800 */
[----:B------:R-:W-:Y:S01]  /*1dcd0*/  VIADD R80, R7, 0x3f ;  /* 0x0000003f07507836 */ /* 0x000fe20000000000 */
        /* <DEDUP_REMOVED lines=8> */
[----:B------:R-:W-:Y:S01]  /*1dd60*/  ISETP.LT.AND P1, PT, R80, UR6, !P0 ;  /* 0x0000000650007c0c */ /* 0x000fe2000c721270 */
[C---:B------:R-:W-:Y:S01]  /*1dd70*/  VIADD R0, R7.reuse, 0x41 ;  /* 0x0000004107007836 */ /* 0x040fe20000000000 */
[----:B------:R-:W-:Y:S01]  /*1dd80*/  ULDC UR4, c[0x0][0x22c] ;  /* 0x00008b0000047ab9 */ /* 0x000fe20000000800 */
[----:B------:R1:W-:Y:S01]  /*1dd90*/  @P2 STG.E.U16 desc[UR10][R90.64], R82 ;  /* 0x000000525a002986 */ /* 0x0003e2000c10150a */
[----:B------:R-:W-:Y:S01]  /*1dda0*/  LEA R80, P6, R6, R2, 0x1 ;  /* 0x0000000206507211 */ /* 0x000fe200078c08ff */
[----:B------:R-:W-:Y:S01]  /*1ddb0*/  ULDC UR6, c[0x0][0x22c] ;  /* 0x00008b0000067ab9 */ /* 0x000fe20000000800 */
        /* <DEDUP_REMOVED lines=12> */
[----:B-1----:R-:W-:Y:S01]  /*1de80*/  VIADD R82, R7, 0x43 ;  /* 0x0000004307527836 */ /* 0x002fe20000000000 */
[----:B------:R-:W-:Y:S01]  /*1de90*/  ULDC UR4, c[0x0][0x22c] ;  /* 0x00008b0000047ab9 */ /* 0x000fe20000000800 */
[-C--:B0-----:R-:W-:Y:S02]  /*1dea0*/  LEA.HI.X.SX32 R5, R6, R3.reuse, 0x1, P4 ;  /* 0x0000000306057211 */ /* 0x081fe400020f0eff */
[CC--:B------:R-:W-:Y:S01]  /*1deb0*/  LEA R88, P4, R0.reuse, R2.reuse, 0x1 ;  /* 0x0000000200587211 */ /* 0x0c0fe200078808ff */
[C---:B------:R-:W-:Y:S01]  /*1dec0*/  VIADD R6, R0.reuse, UR6 ;  /* 0x0000000600067c36 */ /* 0x040fe20008000000 */
[----:B------:R-:W-:Y:S01]  /*1ded0*/  PRMT R81, R83, 0x7632, R81 ;  /* 0x0000763253517816 */ /* 0x000fe20000000051 */
[----:B------:R-:W-:Y:S01]  /*1dee0*/  @P5 STG.E.U16 desc[UR10][R4.64], R83 ;  /* 0x0000005304005986 */ /* 0x000fe2000c10150a */
[-C--:B------:R-:W-:Y:S01]  /*1def0*/  LEA.HI.X.SX32 R89, R0, R3.reuse, 0x1, P4 ;  /* 0x0000000300597211 */ /* 0x080fe200020f0eff */
        /* <DEDUP_REMOVED lines=16> */
[C---:B------:R-:W-:Y:S01]  /*1e000*/  VIADD R0, R7.reuse, 0x46 ;  /* 0x0000004607007836 */ /* 0x040fe20000000000 */
        /* <DEDUP_REMOVED lines=13> */
[CC--:B------:R-:W-:Y:S01]  /*1e0e0*/  LEA R82, P2, R0.reuse, R2.reuse, 0x1 ;  /* 0x0000000200527211 */ /* 0x0c0fe200078408ff */
[----:B------:R-:W-:Y:S01]  /*1e0f0*/  ULDC UR4, c[0x0][0x248] ;  /* 0x0000920000047ab9 */ /* 0x000fe20000000800 */
[----:B------:R-:W-:Y:S01]  /*1e100*/  PRMT R5, R85, 0x7632, R5 ;  /* 0x0000763255057816 */ /* 0x000fe20000000005 */
[----:B------:R-:W-:Y:S01]  /*1e110*/  @P6 STG.E.U16 desc[UR10][R80.64], R85 ;  /* 0x0000005550006986 */ /* 0x000fe2000c10150a */
[-C--:B------:R-:W-:Y:S02]  /*1e120*/  LEA.HI.X.SX32 R83, R0, R3.reuse, 0x1, P2 ;  /* 0x0000000300537211 */ /* 0x080fe400010f0eff */
[-C--:B------:R-:W-:Y:S01]  /*1e130*/  LEA R4, P6, R6, R2.reuse, 0x1 ;  /* 0x0000000206047211 */ /* 0x080fe200078c08ff */
[C---:B------:R-:W-:Y:S02]  /*1e140*/  VIADD R0, R7.reuse, 0x48 ;  /* 0x0000004807007836 */ /* 0x040fe40000000000 */
[----:B------:R0:W-:Y:S01]  /*1e150*/  @P5 STG.E.U16 desc[UR10][R82.64], R5 ;  /* 0x0000000552005986 */ /* 0x0001e2000c10150a */
[----:B------:R-:W-:Y:S01]  /*1e160*/  ISETP.LT.AND P2, PT, R84, UR6, !P0 ;  /* 0x0000000654007c0c */ /* 0x000fe2000c741270 */
[----:B------:R-:W-:Y:S01]  /*1e170*/  ULDC UR6, c[0x0][0x22c] ;  /* 0x00008b0000067ab9 */ /* 0x000fe20000000800 */
[CC--:B0-----:R-:W-:Y:S01]  /*1e180*/  LEA.HI.X.SX32 R5, R6.reuse, R3.reuse, 0x1, P6 ;  /* 0x0000000306057211 */ /* 0x0c1fe200030f0eff */
[----:B------:R-:W-:Y:S01]  /*1e190*/  VIADD R6, R6, UR4 ;  /* 0x0000000406067c36 */ /* 0x000fe20008000000 */
[----:B------:R-:W-:Y:S01]  /*1e1a0*/  ULDC UR4, c[0x0][0x248] ;  /* 0x0000920000047ab9 */ /* 0x000fe20000000800 */
[----:B------:R-:W-:Y:S01]  /*1e1b0*/  ISETP.LT.AND P6, PT, R0, UR6, !P0 ;  /* 0x0000000600007c0c */ /* 0x000fe2000c7c1270 */
[C---:B------:R-:W-:Y:S01]  /*1e1c0*/  VIADD R82, R7.reuse, 0x49 ;  /* 0x0000004907527836 */ /* 0x040fe20000000000 */
[----:B------:R0:W-:Y:S01]  /*1e1d0*/  @P1 STG.E.U16 desc[UR10][R4.64], R86 ;  /* 0x0000005604001986 */ /* 0x0001e2000c10150a */
[CC--:B------:R-:W-:Y:S01]  /*1e1e0*/  LEA R80, P1, R6.reuse, R2.reuse, 0x1 ;  /* 0x0000000206507211 */ /* 0x0c0fe200078208ff */
[----:B------:R-:W-:Y:S01]  /*1e1f0*/  VIADD R0, R6, UR4 ;  /* 0x0000000406007c36 */ /* 0x000fe20008000000 */
[----:B------:R-:W-:Y:S01]  /*1e200*/  ULDC UR6, c[0x0][0x22c] ;  /* 0x00008b0000067ab9 */ /* 0x000fe20000000800 */
[----:B------:R-:W-:Y:S01]  /*1e210*/  PRMT R83, R86, 0x7632, R83 ;  /* 0x0000763256537816 */ /* 0x000fe20000000053 */
[----:B------:R-:W-:Y:S01]  /*1e220*/  ULDC UR4, c[0x0][0x22c] ;  /* 0x00008b0000047ab9 */ /* 0x000fe20000000800 */
[----:B------:R-:W-:Y:S01]  /*1e230*/  LEA.HI.X.SX32 R81, R6, R3, 0x1, P1 ;  /* 0x0000000306517211 */ /* 0x000fe200008f0eff */
[C---:B------:R-:W-:Y:S01]  /*1e240*/  VIADD R6, R7.reuse, 0x4a ;  /* 0x0000004a07067836 */ /* 0x040fe20000000000 */
[----:B------:R-:W-:Y:S01]  /*1e250*/  ISETP.LT.AND P1, PT, R82, UR6, !P0 ;  /* 0x0000000652007c0c */ /* 0x000fe2000c721270 */
[----:B------:R-:W-:Y:S01]  /*1e260*/  ULDC UR6, c[0x0][0x22c] ;  /* 0x00008b0000067ab9 */ /* 0x000fe20000000800 */
[----:B------:R-:W-:Y:S01]  /*1e270*/  LEA R82, P5, R0, R2, 0x1 ;  /* 0x0000000200527211 */ /* 0x000fe200078a08ff */
[----:B------:R1:W-:Y:S01]  /*1e280*/  @P4 STG.E.U16 desc[UR10][R80.64], R83 ;  /* 0x0000005350004986 */ /* 0x0003e2000c10150a */
[----:B0-----:R-:W-:-:S02]  /*1e290*/  VIADD R5, R7, 0x4b ;  /* 0x0000004b07057836 */ /* 0x001fc40000000000 */
[----:B-1----:R-:W-:Y:S02]  /*1e2a0*/  LEA.HI.X.SX32 R83, R0, R3, 0x1, P5 ;  /* 0x0000000300537211 */ /* 0x002fe400028f0eff */
[----:B------:R-:W-:Y:S01]  /*1e2b0*/  ISETP.LT.AND P5, PT, R6, UR4, !P0 ;  /* 0x0000000406007c0c */ /* 0x000fe2000c7a1270 */
[----:B------:R-:W-:Y:S02]  /*1e2c0*/  ULDC UR4, c[0x0][0x248] ;  /* 0x0000920000047ab9 */ /* 0x000fe40000000800 */
[----:B------:R-:W-:Y:S01]  /*1e2d0*/  VIADD R0, R0, UR4 ;  /* 0x0000000400007c36 */ /* 0x000fe20008000000 */
[----:B------:R-:W-:Y:S01]  /*1e2e0*/  @P3 STG.E.U16 desc[UR10][R82.64], R87 ;  /* 0x0000005752003986 */ /* 0x000fe2000c10150a */
[----:B------:R-:W-:-:S03]  /*1e2f0*/  ULDC UR4, c[0x0][0x22c] ;  /* 0x00008b0000047ab9 */ /* 0x000fc60000000800 */
[CC--:B------:R-:W-:Y:S02]  /*1e300*/  LEA R4, P3, R0.reuse, R2.reuse, 0x1 ;  /* 0x0000000200047211 */ /* 0x0c0fe400078608ff */
        /* <DEDUP_REMOVED lines=21> */
[----:B------:R-:W-:Y:S01]  /*1e460*/  LEA R4, P6, R0, R2, 0x1 ;  /* 0x0000000200047211 */ /* 0x000fe200078c08ff */
[----:B------:R-:W-:Y:S02]  /*1e470*/  VIADD R6, R7, 0x4e ;  /* 0x0000004e07067836 */ /* 0x000fe40000000000 */
[----:B------:R0:W-:Y:S01]  /*1e480*/  @P1 STG.E.U16 desc[UR10][R82.64], R5 ;  /* 0x0000000552001986 */ /* 0x0001e2000c10150a */
[----:B------:R-:W-:Y:S01]  /*1e490*/  ISETP.LT.AND P2, PT, R84, UR6, !P0 ;  /* 0x0000000654007c0c */ /* 0x000fe2000c741270 */
[----:B------:R-:W-:Y:S02]  /*1e4a0*/  ULDC UR6, c[0x0][0x22c] ;  /* 0x00008b0000067ab9 */ /* 0x000fe40000000800 */
[----:B------:R-:W-:Y:S01]  /*1e4b0*/  ISETP.LT.AND P1, PT, R6, UR6, !P0 ;  /* 0x0000000606007c0c */ /* 0x000fe2000c721270 */
[----:B------:R-:W-:Y:S01]  /*1e4c0*/  ULDC UR6, c[0x0][0x22c] ;  /* 0x00008b0000067ab9 */ /* 0x000fe20000000800 */
[C---:B0-----:R-:W-:Y:S01]  /*1e4d0*/  LEA.HI.X.SX32 R5, R0.reuse, R3, 0x1, P6 ;  /* 0x0000000300057211 */ /* 0x041fe200030f0eff */
[----:B------:R-:W-:Y:S01]  /*1e4e0*/  VIADD R0, R0, UR4 ;  /* 0x0000000400007c36 */ /* 0x000fe20008000000 */
[----:B------:R-:W-:-:S03]  /*1e4f0*/  ULDC UR4, c[0x0][0x248] ;  /* 0x0000920000047ab9 */ /* 0x000fc60000000800 */
[----:B------:R0:W-:Y:S01]  /*1e500*/  @P5 STG.E.U16 desc[UR10][R4.64], R65 ;  /* 0x0000004104005986 */ /* 0x0001e2000c10150a */
[CC--:B------:R-:W-:Y:S01]  /*1e510*/  LEA R80, P5, R0.reuse, R2.reuse, 0x1 ;  /* 0x0000000200507211 */ /* 0x0c0fe200078a08ff */
[C---:B------:R-:W-:Y:S01]  /*1e520*/  VIADD R6, R0.reuse, UR4 ;  /* 0x0000000400067c36 */ /* 0x040fe20008000000 */
[----:B------:R-:W-:Y:S01]  /*1e530*/  ULDC UR4, c[0x0][0x248] ;  /* 0x0000920000047ab9 */ /* 0x000fe20000000800 */
[----:B------:R-:W-:Y:S01]  /*1e540*/  VIADD R64, R7, 0x4f ;  /* 0x0000004f07407836 */ /* 0x000fe20000000000 */
[----:B------:R-:W-:Y:S01]  /*1e550*/  LEA.HI.X.SX32 R81, R0, R3, 0x1, P5 ;  /* 0x0000000300517211 */ /* 0x000fe200028f0eff */
[----:B------:R-:W-:Y:S01]  /*1e560*/  VIADD R0, R6, UR4 ;  /* 0x0000000406007c36 */ /* 0x000fe20008000000 */
[----:B------:R-:W-:Y:S01]  /*1e570*/  ULDC UR4, c[0x0][0x248] ;  /* 0x0000920000047ab9 */ /* 0x000fe20000000800 */
[----:B------:R-:W-:Y:S02]  /*1e580*/  PRMT R84, R65, 0x7632, R84 ;  /* 0x0000763241547816 */ /* 0x000fe40000000054 */
[----:B------:R-:W-:Y:S01]  /*1e590*/  ISETP.LT.AND P5, PT, R64, UR6, !P0 ;  /* 0x0000000640007c0c */ /* 0x000fe2000c7a1270 */
[----:B------:R-:W-:Y:S01]  /*1e5a0*/  VIADD R64, R0, UR4 ;  /* 0x0000000400407c36 */ /* 0x000fe20008000000 */
[----:B------:R-:W-:Y:S01]  /*1e5b0*/  ULDC UR6, c[0x0][0x248] ;  /* 0x0000920000067ab9 */ /* 0x000fe20000000800 */
[----:B------:R1:W-:Y:S01]  /*1e5c0*/  @P4 STG.E.U16 desc[UR10][R80.64], R84 ;  /* 0x0000005450004986 */ /* 0x0003e2000c10150a */
[----:B0-----:R-:W-:Y:S01]  /*1e5d0*/  VIADD R65, R7, 0x50 ;  /* 0x0000005007417836 */ /* 0x001fe20000000000 */
[----:B------:R-:W-:Y:S01]  /*1e5e0*/  ULDC UR4, c[0x0][0x248] ;  /* 0x0000920000047ab9 */ /* 0x000fe20000000800 */
[----:B------:R-:W-:Y:S01]  /*1e5f0*/  VIADD R83, R64, UR6 ;  /* 0x0000000640537c36 */ /* 0x000fe20008000000 */
[----:B------:R-:W-:Y:S01]  /*1e600*/  LEA R4, P4, R6, R2, 0x1 ;  /* 0x0000000206047211 */ /* 0x000fe200078808ff */
[----:B------:R-:W-:-:S03]  /*1e610*/  ULDC UR6, c[0x0][0x22c] ;  /* 0x00008b0000067ab9 */ /* 0x000fc60000000800 */
[-C--:B------:R-:W-:Y:S01]  /*1e620*/  LEA.HI.X.SX32 R5, R6, R3.reuse, 0x1, P4 ;  /* 0x0000000306057211 */ /* 0x080fe200020f0eff */
[----:B-1----:R-:W-:Y:S01]  /*1e630*/  VIADD R80, R83, UR4 ;  /* 0x0000000453507c36 */ /* 0x002fe20008000000 */
[----:B------:R-:W-:Y:S01]  /*1e640*/  ULDC UR4, c[0x0][0x248] ;  /* 0x0000920000047ab9 */ /* 0x000fe20000000800 */
[----:B------:R-:W-:Y:S02]  /*1e650*/  ISETP.LT.AND P4, PT, R65, UR7, !P0 ;  /* 0x0000000741007c0c */ /* 0x000fe4000c781270 */
[----:B------:R0:W-:Y:S01]  /*1e660*/  @P3 STG.E.U16 desc[UR10][R4.64], R66 ;  /* 0x0000004204003986 */ /* 0x0001e2000c10150a */
[----:B------:R-:W-:Y:S01]  /*1e670*/  VIADD R65, R80, UR4 ;  /* 0x0000000450417c36 */ /* 0x000fe20008000000 */
[----:B------:R-:W-:Y:S01]  /*1e680*/  ULDC UR4, c[0x0][0x248] ;  /* 0x0000920000047ab9 */ /* 0x000fe20000000800 */
[-C--:B------:R-:W-:Y:S01]  /*1e690*/  LEA R84, P3, R0, R2.reuse, 0x1 ;  /* 0x0000000200547211 */ /* 0x080fe200078608ff */
[----:B------:R-:W-:Y:S01]  /*1e6a0*/  VIADD R6, R7, 0x51 ;  /* 0x0000005107067836 */ /* 0x000fe20000000000 */
[----:B------:R-:W-:Y:S01]  /*1e6b0*/  LEA R86, P6, R64, R2, 0x1 ;  /* 0x0000000240567211 */ /* 0x000fe200078c08ff */
[----:B------:R-:W-:Y:S01]  /*1e6c0*/  VIADD R81, R65, UR4 ;  /* 0x0000000441517c36 */ /* 0x000fe20008000000 */
[----:B------:R-:W-:Y:S01]  /*1e6d0*/  ULDC UR4, c[0x0][0x248] ;  /* 0x0000920000047ab9 */ /* 0x000fe20000000800 */
[----:B------:R-:W-:Y:S01]  /*1e6e0*/  LEA.HI.X.SX32 R85, R0, R3, 0x1, P3 ;  /* 0x0000000300557211 */ /* 0x000fe200018f0eff */
[----:B------:R-:W-:Y:S01]  /*1e6f0*/  ULDC UR7, c[0x0][0x248] ;  /* 0x0000920000077ab9 */ /* 0x000fe20000000800 */
[----:B------:R-:W-:Y:S01]  /*1e700*/  VIADD R82, R81, UR4 ;  /* 0x0000000451527c36 */ /* 0x000fe20008000000 */
[----:B------:R-:W-:Y:S01]  /*1e710*/  ULDC UR4, c[0x0][0x248] ;  /* 0x0000920000047ab9 */ /* 0x000fe20000000800 */
[----:B------:R-:W-:Y:S01]  /*1e720*/  ISETP.LT.AND P3, PT, R6, UR6, !P0 ;  /* 0x0000000606007c0c */ /* 0x000fe2000c761270 */
[----:B0-----:R-:W-:Y:S01]  /*1e730*/  VIADD R4, R7, 0x52 ;  /* 0x0000005207047836 */ /* 0x001fe20000000000 */
[----:B------:R-:W-:Y:S01]  /*1e740*/  PRMT R5, R66, 0x7632, R5 ;  /* 0x0000763242057816 */ /* 0x000fe20000000005 */
[----:B------:R-:W-:Y:S01]  /*1e750*/  VIADD R6, R82, UR4 ;  /* 0x0000000452067c36 */ /* 0x000fe20008000000 */
[----:B------:R-:W-:Y:S01]  /*1e760*/  ULDC UR4, c[0x0][0x248] ;  /* 0x0000920000047ab9 */ /* 0x000fe20000000800 */
[----:B------:R-:W-:-:S02]  /*1e770*/  ULDC UR6, c[0x0][0x22c] ;  /* 0x00008b0000067ab9 */ /* 0x000fc40000000800 */
[----:B------:R-:W-:Y:S01]  /*1e780*/  VIADD R0, R6, UR4 ;  /* 0x0000000406007c36 */ /* 0x000fe20008000000 */
[----:B------:R-:W-:-:S03]  /*1e790*/  ULDC UR4, c[0x0][0x248] ;  /* 0x0000920000047ab9 */ /* 0x000fc60000000800 */
[----:B------:R-:W-:Y:S01]  /*1e7a0*/  VIADD R102, R0, UR4 ;  /* 0x0000000400667c36 */ /* 0x000fe20008000000 */
[----:B------:R-:W-:-:S03]  /*1e7b0*/  ULDC UR4, c[0x0][0x248] ;  /* 0x0000920000047ab9 */ /* 0x000fc60000000800 */
[----:B------:R-:W-:Y:S01]  /*1e7c0*/  VIADD R101, R102, UR4 ;  /* 0x0000000466657c36 */ /* 0x000fe20008000000 */
[----:B------:R-:W-:Y:S01]  /*1e7d0*/  ULDC UR4, c[0x0][0x248] ;  /* 0x0000920000047ab9 */ /* 0x000fe20000000800 */
[----:B------:R0:W-:Y:S01]  /*1e7e0*/  @P2 STG.E.U16 desc[UR10][R84.64], R5 ;  /* 0x0000000554002986 */ /* 0x0001e2000c10150a */
[----:B------:R-:W-:Y:S01]  /*1e7f0*/  ISETP.LT.AND P2, PT, R4, UR6, !P0 ;  /* 0x0000000604007c0c */ /* 0x000fe2000c741270 */
[----:B------:R-:W-:Y:S01]  /*1e800*/  VIADD R100, R101, UR4 ;  /* 0x0000000465647c36 */ /* 0x000fe20008000000 */
[-C--:B------:R-:W-:Y:S01]  /*1e810*/  LEA.HI.X.SX32 R87, R64, R3.reuse, 0x1, P6 ;  /* 0x0000000340577211 */ /* 0x080fe200030f0eff */
[----:B------:R-:W-:Y:S01]  /*1e820*/  ULDC UR6, c[0x0][0x248] ;  /* 0x0000920000067ab9 */ /* 0x000fe20000000800 */
[----:B------:R-:W-:Y:S01]  /*1e830*/  ULDC UR4, c[0x0][0x248] ;  /* 0x0000920000047ab9 */ /* 0x000fe20000000800 */
[----:B------:R-:W-:Y:S01]  /*1e840*/  VIADD R99, R100, UR6 ;  /* 0x0000000664637c36 */ /* 0x000fe20008000000 */
[----:B------:R-:W-:Y:S01]  /*1e850*/  ULDC UR6, c[0x0][0x248] ;  /* 0x0000920000067ab9 */ /* 0x000fe20000000800 */
[----:B------:R1:W-:Y:S01]  /*1e860*/  @P1 STG.E.U16 desc[UR10][R86.64], R67 ;  /* 0x0000004356001986 */ /* 0x0003e2000c10150a */
[----:B------:R-:W-:Y:S01]  /*1e870*/  LEA R4, P1, R83, R2, 0x1 ;  /* 0x0000000253047211 */ /* 0x000fe200078208ff */
[----:B------:R-:W-:Y:S01]  /*1e880*/  VIADD R98, R99, UR4 ;  /* 0x0000000463627c36 */ /* 0x000fe20008000000 */
[----:B------:R-:W-:Y:S01]  /*1e890*/  ULDC UR4, c[0x0][0x22c] ;  /* 0x00008b0000047ab9 */ /* 0x000fe20000000800 */
[----:B------:R-:W-:Y:S01]  /*1e8a0*/  VIADD R64, R7, 0x53 ;  /* 0x0000005307407836 */ /* 0x000fe20000000000 */
[----:B0-----:R-:W-:Y:S01]  /*1e8b0*/  LEA.HI.X.SX32 R5, R83, R3, 0x1, P1 ;  /* 0x0000000353057211 */ /* 0x001fe200008f0eff */
[----:B------:R-:W-:Y:S01]  /*1e8c0*/  VIADD R97, R98, UR6 ;  /* 0x0000000662617c36 */ /* 0x000fe20008000000 */
[----:B------:R-:W-:Y:S01]  /*1e8d0*/  PRMT R84, R67, 0x7632, R84 ;  /* 0x0000763243547816 */ /* 0x000fe20000000054 */
[----:B------:R-:W-:Y:S01]  /*1e8e0*/  ULDC UR6, c[0x0][0x22c] ;  /* 0x00008b0000067ab9 */ /* 0x000fe20000000800 */
[----:B------:R-:W-:Y:S01]  /*1e8f0*/  ISETP.LT.AND P1, PT, R64, UR4, !P0 ;  /* 0x0000000440007c0c */ /* 0x000fe2000c721270 */
[----:B------:R-:W-:-:S02]  /*1e900*/  ULDC UR4, c[0x0][0x248] ;  /* 0x0000920000047ab9 */ /* 0x000fc40000000800 */
[----:B------:R-:W-:Y:S01]  /*1e910*/  VIADD R96, R97, UR4 ;  /* 0x0000000461607c36 */ /* 0x000fe20008000000 */
[----:B------:R-:W-:-:S03]  /*1e920*/  ULDC UR4, c[0x0][0x248] ;  /* 0x0000920000047ab9 */ /* 0x000fc60000000800 */
[----:B------:R-:W-:Y:S01]  /*1e930*/  VIADD R95, R96, UR4 ;  /* 0x00000004605f7c36 */ /* 0x000fe20008000000 */
[----:B------:R-:W-:-:S03]  /*1e940*/  ULDC UR4, c[0x0][0x248] ;  /* 0x0000920000047ab9 */ /* 0x000fc60000000800 */
[----:B------:R-:W-:Y:S01]  /*1e950*/  VIADD R94, R95, UR4 ;  /* 0x000000045f5e7c36 */ /* 0x000fe20008000000 */
[----:B------:R-:W-:-:S03]  /*1e960*/  ULDC UR4, c[0x0][0x248] ;  /* 0x0000920000047ab9 */ /* 0x000fc60000000800 */
[----:B------:R-:W-:Y:S01]  /*1e970*/  VIADD R92, R94, UR4 ;  /* 0x000000045e5c7c36 */ /* 0x000fe20008000000 */
[----:B------:R-:W-:Y:S01]  /*1e980*/  ULDC UR4, c[0x0][0x248] ;  /* 0x0000920000047ab9 */ /* 0x000fe20000000800 */
[----:B------:R0:W-:Y:S01]  /*1e990*/  @P5 STG.E.U16 desc[UR10][R4.64], R84 ;  /* 0x0000005404005986 */ /* 0x0001e2000c10150a */
[-C--:B------:R-:W-:Y:S01]  /*1e9a0*/  LEA R66, P5, R80, R2.reuse, 0x1 ;  /* 0x0000000250427211 */ /* 0x080fe200078a08ff */
[----:B------:R-:W-:Y:S01]  /*1e9b0*/  VIADD R93, R92, UR4 ;  /* 0x000000045c5d7c36 */ /* 0x000fe20008000000 */
[----:B------:R-:W-:Y:S01]  /*1e9c0*/  ULDC UR4, c[0x0][0x248] ;  /* 0x0000920000047ab9 */ /* 0x000fe20000000800 */
[----:B------:R-:W-:Y:S01]  /*1e9d0*/  VIADD R64, R7, 0x54 ;  /* 0x0000005407407836 */ /* 0x000fe20000000000 */
[-C--:B-1----:R-:W-:Y:S01]  /*1e9e0*/  LEA.HI.X.SX32 R67, R80, R3.reuse, 0x1, P5 ;  /* 0x0000000350437211 */ /* 0x082fe200028f0eff */
[----:B0-----:R-:W-:Y:S01]  /*1e9f0*/  VIADD R4, R93, UR4 ;  /* 0x000000045d047c36 */ /* 0x001fe20008000000 */
[----:B------:R-:W-:Y:S02]  /*1ea00*/  ULDC UR4, c[0x0][0x248] ;  /* 0x0000920000047ab9 */ /* 0x000fe40000000800 */
[----:B------:R-:W-:Y:S01]  /*1ea10*/  ISETP.LT.AND P5, PT, R64, UR6, !P0 ;  /* 0x0000000640007c0c */ /* 0x000fe2000c7a1270 */
[----:B------:R0:W-:Y:S01]  /*1ea20*/  @P4 STG.E.U16 desc[UR10][R66.64], R72 ;  /* 0x0000004842004986 */ /* 0x0001e2000c10150a */
[----:B------:R-:W-:Y:S01]  /*1ea30*/  VIADD R89, R4, UR4 ;  /* 0x0000000404597c36 */ /* 0x000fe20008000000 */
[----:B------:R-:W-:Y:S01]  /*1ea40*/  LEA R64, P4, R65, R2, 0x1 ;  /* 0x0000000241407211 */ /* 0x000fe200078808ff */
[----:B------:R-:W-:Y:S01]  /*1ea50*/  VIADD R5, R7, 0x55 ;  /* 0x0000005507057836 */ /* 0x000fe20000000000 */
[----:B------:R-:W-:Y:S01]  /*1ea60*/  ULDC UR4, c[0x0][0x248] ;  /* 0x0000920000047ab9 */ /* 0x000fe20000000800 */
[----:B------:R-:W-:Y:S01]  /*1ea70*/  ULDC UR6, c[0x0][0x22c] ;  /* 0x00008b0000067ab9 */ /* 0x000fe20000000800 */
[----:B------:R-:W-:Y:S01]  /*1ea80*/  VIADD R88, R89, UR4 ;  /* 0x0000000459587c36 */ /* 0x000fe20008000000 */
[----:B------:R-:W-:Y:S01]  /*1ea90*/  PRMT R83, R72, 0x7632, R83 ;  /* 0x0000763248537816 */ /* 0x000fe20000000053 */
[----:B------:R-:W-:Y:S01]  /*1eaa0*/  ULDC UR4, c[0x0][0x248] ;  /* 0x0000920000047ab9 */ /* 0x000fe20000000800 */
[----:B------:R-:W-:-:S02]  /*1eab0*/  LEA.HI.X.SX32 R65, R65, R3, 0x1, P4 ;  /* 0x0000000341417211 */ /* 0x000fc400020f0eff */
[----:B------:R-:W-:Y:S01]  /*1eac0*/  ISETP.LT.AND P4, PT, R5, UR6, !P0 ;  /* 0x0000000605007c0c */ /* 0x000fe2000c781270 */
[----:B------:R-:W-:Y:S01]  /*1ead0*/  VIADD R5, R88, UR4 ;  /* 0x0000000458057c36 */ /* 0x000fe20008000000 */
[----:B------:R-:W-:Y:S01]  /*1eae0*/  ULDC UR4, c[0x0][0x248] ;  /* 0x0000920000047ab9 */ /* 0x000fe20000000800 */
[----:B------:R1:W-:Y:S01]  /*1eaf0*/  @P3 STG.E.U16 desc[UR10][R64.64], R83 ;  /* 0x0000005340003986 */ /* 0x0003e2000c10150a */
[----:B------:R-:W-:Y:S01]  /*1eb00*/  LEA R80, P3, R81, R2, 0x1 ;  /* 0x0000000251507211 */ /* 0x000fe200078608ff */
[----:B0-----:R-:W-:Y:S01]  /*1eb10*/  VIADD R67, R7, 0x56 ;  /* 0x0000005607437836 */ /* 0x001fe20000000000 */
[----:B------:R-:W-:Y:S02]  /*1eb20*/  ULDC UR6, c[0x0][0x248] ;  /* 0x0000920000067ab9 */ /* 0x000fe40000000800 */
[----:B------:R-:W-:Y:S01]  /*1eb30*/  LEA.HI.X.SX32 R81, R81, R3, 0x1, P3 ;  /* 0x0000000351517211 */ /* 0x000fe200018f0eff */
[----:B-1----:R-:W-:Y:S01]  /*1eb40*/  VIADD R64, R5, UR4 ;  /* 0x0000000405407c36 */ /* 0x002fe20008000000 */
[----:B------:R-:W-:-:S02]  /*1eb50*/  ULDC UR4, c[0x0][0x22c] ;  /* 0x00008b0000047ab9 */ /* 0x000fc40000000800 */
[----:B------:R-:W-:Y:S01]  /*1eb60*/  ISETP.LT.AND P3, PT, R67, UR4, !P0 ;  /* 0x0000000443007c0c */ /* 0x000fe2000c761270 */
[----:B------:R-:W-:Y:S01]  /*1eb70*/  VIADD R66, R64, UR6 ;  /* 0x0000000640427c36 */ /* 0x000fe20008000000 */
[----:B------:R-:W-:Y:S01]  /*1eb80*/  ULDC UR4, c[0x0][0x248] ;  /* 0x0000920000047ab9 */ /* 0x000fe20000000800 */
[----:B------:R0:W-:Y:S01]  /*1eb90*/  @P2 STG.E.U16 desc[UR10][R80.64], R73 ;  /* 0x0000004950002986 */ /* 0x0001e2000c10150a */
[----:B------:R-:W-:Y:S01]  /*1eba0*/  VIADD R83, R7, 0x57 ;  /* 0x0000005707537836 */ /* 0x000fe20000000000 */
[----:B------:R-:W-:Y:S01]  /*1ebb0*/  ULDC UR6, c[0x0][0x248] ;  /* 0x0000920000067ab9 */ /* 0x000fe20000000800 */
[----:B------:R-:W-:Y:S01]  /*1ebc0*/  VIADD R65, R66, UR4 ;  /* 0x0000000442417c36 */ /* 0x000fe20008000000 */
[----:B------:R-:W-:-:S03]  /*1ebd0*/  ULDC UR4, c[0x0][0x248] ;  /* 0x0000920000047ab9 */ /* 0x000fc60000000800 */
[----:B------:R-:W-:Y:S01]  /*1ebe0*/  VIADD R67, R65, UR4 ;  /* 0x0000000441437c36 */ /* 0x000fe20008000000 */
[----:B------:R-:W-:Y:S01]  /*1ebf0*/  ULDC UR4, c[0x0][0x248] ;  /* 0x0000920000047ab9 */ /* 0x000fe20000000800 */
[C---:B------:R-:W-:Y:S02]  /*1ec00*/  LEA R72, P2, R82.reuse, R2, 0x1 ;  /* 0x0000000252487211 */ /* 0x040fe400078408ff */
[----:B------:R-:W-:Y:S01]  /*1ec10*/  VIADD R87, R67, UR4 ;  /* 0x0000000443577c36 */ /* 0x000fe20008000000 */
[----:B0-----:R-:W-:Y:S01]  /*1ec20*/  PRMT R81, R73, 0x7632, R81 ;  /* 0x0000763249517816 */ /* 0x001fe20000000051 */
[----:B------:R-:W-:Y:S01]  /*1ec30*/  ULDC UR4, c[0x0][0x22c] ;  /* 0x00008b0000047ab9 */ /* 0x000fe20000000800 */
[----:B------:R-:W-:Y:S01]  /*1ec40*/  LEA.HI.X.SX32 R73, R82, R3, 0x1, P2 ;  /* 0x0000000352497211 */ /* 0x000fe200010f0eff */
[----:B------:R-:W-:Y:S01]  /*1ec50*/  VIADD R86, R87, UR6 ;  /* 0x0000000657567c36 */ /* 0x000fe20008000000 */
[----:B------:R-:W-:Y:S01]  /*1ec60*/  ISETP.LT.AND P2, PT, R83, UR4, !P0 ;  /* 0x0000000453007c0c */ /* 0x000fe2000c741270 */
[----:B------:R-:W-:Y:S01]  /*1ec70*/  ULDC UR4, c[0x0][0x248] ;  /* 0x0000920000047ab9 */ /* 0x000fe20000000800 */
[----:B------:R-:W-:Y:S01]  /*1ec80*/  VIADD R80, R7, 0x58 ;  /* 0x0000005807507836 */ /* 0x000fe20000000000 */
[----:B------:R0:W-:Y:S01]  /*1ec90*/  @P1 STG.E.U16 desc[UR10][R72.64], R81 ;  /* 0x0000005148001986 */ /* 0x0001e2000c10150a */
[----:B------:R-:W-:Y:S01]  /*1eca0*/  VIADD R84, R86, UR4 ;  /* 0x0000000456547c36 */ /* 0x000fe20008000000 */
[----:B------:R-:W-:Y:S01]  /*1ecb0*/  ULDC UR4, c[0x0][0x248] ;  /* 0x0000920000047ab9 */ /* 0x000fe20000000800 */
[----:B------:R-:W-:-:S02]  /*1ecc0*/  ULDC UR6, c[0x0][0x22c] ;  /* 0x00008b0000067ab9 */ /* 0x000fc40000000800 */
[----:B------:R-:W-:Y:S01]  /*1ecd0*/  VIADD R85, R84, UR4 ;  /* 0x0000000454557c36 */ /* 0x000fe20008000000 */
[----:B------:R-:W-:-:S03]  /*1ece0*/  ULDC UR4, c[0x0][0x248] ;  /* 0x0000920000047ab9 */ /* 0x000fc60000000800 */
[----:B------:R-:W-:Y:S01]  /*1ecf0*/  VIADD R82, R85, UR4 ;  /* 0x0000000455527c36 */ /* 0x000fe20008000000 */
[----:B------:R-:W-:Y:S01]  /*1ed00*/  ULDC UR4, c[0x0][0x248] ;  /* 0x0000920000047ab9 */ /* 0x000fe20000000800 */
[-C--:B0-----:R-:W-:Y:S02]  /*1ed10*/  LEA R72, P1, R6, R2.reuse, 0x1 ;  /* 0x0000000206487211 */ /* 0x081fe400078208ff */
[----:B------:R-:W-:Y:S01]  /*1ed20*/  VIADD R83, R82, UR4 ;  /* 0x0000000452537c36 */ /* 0x000fe20008000000 */
[----:B------:R-:W-:Y:S01]  /*1ed30*/  ULDC UR4, c[0x0][0x248] ;  /* 0x0000920000047ab9 */ /* 0x000fe20000000800 */
[----:B------:R-:W-:Y:S02]  /*1ed40*/  LEA.HI.X.SX32 R73, R6, R3, 0x1, P1 ;  /* 0x0000000306497211 */ /* 0x000fe400008f0eff */
[----:B------:R-:W-:Y:S01]  /*1ed50*/  ISETP.LT.AND P1, PT, R80, UR6, !P0 ;  /* 0x0000000650007c0c */ /* 0x000fe2000c721270 */
[----:B------:R-:W-:Y:S01]  /*1ed60*/  VIADD R80, R83, UR4 ;  /* 0x0000000453507c36 */ /* 0x000fe20008000000 */
[----:B------:R-:W-:Y:S01]  /*1ed70*/  ULDC UR4, c[0x0][0x248] ;  /* 0x0000920000047ab9 */ /* 0x000fe20000000800 */
[----:B------:R0:W-:Y:S01]  /*1ed80*/  @P5 STG.E.U16 desc[UR10][R72.64], R74 ;  /* 0x0000004a48005986 */ /* 0x0001e2000c10150a */
[----:B------:R-:W-:Y:S01]  /*1ed90*/  PRMT R103, R74, 0x7632, R103 ;  /* 0x000076324a677816 */ /* 0x000fe20000000067 */
[----:B------:R-:W-:Y:S01]  /*1eda0*/  VIADD R81, R80, UR4 ;  /* 0x0000000450517c36 */ /* 0x000fe20008000000 */
[----:B------:R-:W-:Y:S01]  /*1edb0*/  ULDC UR4, c[0x0][0x248] ;  /* 0x0000920000047ab9 */ /* 0x000fe20000000800 */
[----:B------:R-:W-:Y:S01]  /*1edc0*/  LEA R90, P5, R0, R2, 0x1 ;  /* 0x00000002005a7211 */ /* 0x000fe200078a08ff */
[----:B------:R-:W-:Y:S01]  /*1edd0*/  VIADD R6, R7, 0x59 ;  /* 0x0000005907067836 */ /* 0x000fe20000000000 */
[----:B------:R-:W-:Y:S01]  /*1ede0*/  ULDC UR6, c[0x0][0x22c] ;  /* 0x00008b0000067ab9 */ /* 0x000fe20000000800 */
[----:B0-----:R-:W-:Y:S01]  /*1edf0*/  VIADD R74, R81, UR4 ;  /* 0x00000004514a7c36 */ /* 0x001fe20008000000 */
[----:B------:R-:W-:-:S03]  /*1ee00*/  ULDC UR4, c[0x0][0x248] ;  /* 0x0000920000047ab9 */ /* 0x000fc60000000800 */
[----:B------:R-:W-:Y:S01]  /*1ee10*/  VIADD R73, R74, UR4 ;  /* 0x000000044a497c36 */ /* 0x000fe20008000000 */
[----:B------:R-:W-:Y:S01]  /*1ee20*/  ULDC UR4, c[0x0][0x248] ;  /* 0x0000920000047ab9 */ /* 0x000fe20000000800 */
[----:B------:R-:W-:Y:S02]  /*1ee30*/  LEA.HI.X.SX32 R91, R0, R3, 0x1, P5 ;  /* 0x00000003005b7211 */ /* 0x000fe400028f0eff */
[----:B------:R-:W-:Y:S01]  /*1ee40*/  VIADD R72, R73, UR4 ;  /* 0x0000000449487c36 */ /* 0x000fe20008000000 */
[----:B------:R-:W-:Y:S01]  /*1ee50*/  ULDC UR4, c[0x0][0x248] ;  /* 0x0000920000047ab9 */ /* 0x000fe20000000800 */
[----:B------:R-:W-:Y:S01]  /*1ee60*/  VIADD R0, R7, 0x5a ;  /* 0x0000005a07007836 */ /* 0x000fe20000000000 */
[----:B------:R-:W-:Y:S01]  /*1ee70*/  ISETP.LT.AND P5, PT, R6, UR6, !P0 ;  /* 0x0000000606007c0c */ /* 0x000fe2000c7a1270 */
[----:B------:R-:W-:Y:S01]  /*1ee80*/  VIADD R6, R72, UR4 ;  /* 0x0000000448067c36 */ /* 0x000fe20008000000 */
[----:B------:R-:W-:Y:S01]  /*1ee90*/  ULDC UR6, c[0x0][0x22c] ;  /* 0x00008b0000067ab9 */ /* 0x000fe20000000800 */
[----:B------:R0:W-:Y:S01]  /*1eea0*/  @P4 STG.E.U16 desc[UR10][R90.64], R103 ;  /* 0x000000675a004986 */ /* 0x0001e2000c10150a */
[----:B------:R-:W-:Y:S01]  /*1eeb0*/  ULDC UR4, c[0x0][0x248] ;  /* 0x0000920000047ab9 */ /* 0x000fe20000000800 */
[----:B------:R-:W-:Y:S01]  /*1eec0*/  ISETP.LT.AND P4, PT, R0, UR6, !P0 ;  /* 0x0000000600007c0c */ /* 0x000fe2000c781270 */
[----:B------:R-:W-:Y:S01]  /*1eed0*/  VIADD R0, R6, UR4 ;  /* 0x0000000406007c36 */ /* 0x000fe20008000000 */
[----:B------:R-:W-:Y:S01]  /*1eee0*/  ULDC UR4, c[0x0][0x248] ;  /* 0x0000920000047ab9 */ /* 0x000fe20000000800 */
[----:B------:R-:W-:-:S02]  /*1eef0*/  ULDC UR6, c[0x0][0x248] ;  /* 0x0000920000067ab9 */ /* 0x000fc40000000800 */
[----:B------:R-:W-:Y:S01]  /*1ef00*/  VIADD R164, R0, UR4 ;  /* 0x0000000400a47c36 */ /* 0x000fe20008000000 */
[----:B------:R-:W-:Y:S01]  /*1ef10*/  ULDC UR4, c[0x0][0x248] ;  /* 0x0000920000047ab9 */ /* 0x000fe20000000800 */
[-C--:B0-----:R-:W-:Y:S02]  /*1ef20*/  LEA R90, P6, R102, R2.reuse, 0x1 ;  /* 0x00000002665a7211 */ /* 0x081fe400078c08ff */
[----:B------:R-:W-:Y:S01]  /*1ef30*/  VIADD R130, R164, UR6 ;  /* 0x00000006a4827c36 */ /* 0x000fe20008000000 */
[----:B------:R-:W-:Y:S01]  /*1ef40*/  ULDC UR6, c[0x0][0x248] ;  /* 0x0000920000067ab9 */ /* 0x000fe20000000800 */
[----:B------:R-:W-:Y:S02]  /*1ef50*/  LEA.HI.X.SX32 R91, R102, R3, 0x1, P6 ;  /* 0x00000003665b7211 */ /* 0x000fe400030f0eff */
[----:B------:R-:W-:Y:S01]  /*1ef60*/  VIADD R61, R130, UR4 ;  /* 0x00000004823d7c36 */ /* 0x000fe20008000000 */
[----:B------:R-:W-:Y:S01]  /*1ef70*/  ULDC UR4, c[0x0][0x22c] ;  /* 0x00008b0000047ab9 */ /* 0x000fe20000000800 */
[----:B------:R-:W-:Y:S01]  /*1ef80*/  VIADD R103, R7, 0x5b ;  /* 0x0000005b07677836 */ /* 0x000fe20000000000 */
[----:B------:R0:W-:Y:S01]  /*1ef90*/  @P3 STG.E.U16 desc[UR10][R90.64], R75 ;  /* 0x0000004b5a003986 */ /* 0x0001e2000c10150a */
[----:B------:R-:W-:Y:S01]  /*1efa0*/  VIADD R60, R61, UR6 ;  /* 0x000000063d3c7c36 */ /* 0x000fe20008000000 */
[----:B------:R-:W-:Y:S01]  /*1efb0*/  PRMT R102, R75, 0x7632, R102 ;  /* 0x000076324b667816 */ /* 0x000fe20000000066 */
[----:B------:R-:W-:Y:S01]  /*1efc0*/  ULDC UR6, c[0x0][0x22c] ;  /* 0x00008b0000067ab9 */ /* 0x000fe20000000800 */
[----:B0-----:R-:W-:-:S04]  /*1efd0*/  LEA R90, P3, R101, R2, 0x1 ;  /* 0x00000002655a7211 */ /* 0x001fc800078608ff */
[----:B------:R-:W-:Y:S02]  /*1efe0*/  LEA.HI.X.SX32 R91, R101, R3, 0x1, P3 ;  /* 0x00000003655b7211 */ /* 0x000fe400018f0eff */
[----:B------:R-:W-:Y:S01]  /*1eff0*/  ISETP.LT.AND P3, PT, R103, UR4, !P0 ;  /* 0x0000000467007c0c */ /* 0x000fe2000c761270 */
[----:B------:R-:W-:Y:S02]  /*1f000*/  ULDC UR4, c[0x0][0x248] ;  /* 0x0000920000047ab9 */ /* 0x000fe40000000800 */
        /* <DEDUP_REMOVED lines=8> */
[----:B------:R0:W-:Y:S02]  /*1f090*/  @P2 STG.E.U16 desc[UR10][R90.64], R102 ;  /* 0x000000665a002986 */ /* 0x0001e4000c10150a */
[----:B------:R-:W-:Y:S01]  /*1f0a0*/  VIADD R53, R132, UR4 ;  /* 0x0000000484357c36 */ /* 0x000fe20008000000 */
[----:B------:R-:W-:-:S03]  /*1f0b0*/  ULDC UR4, c[0x0][0x248] ;  /* 0x0000920000047ab9 */ /* 0x000fc60000000800 */
[----:B------:R-:W-:Y:S01]  /*1f0c0*/  VIADD R52, R53, UR4 ;  /* 0x0000000435347c36 */ /* 0x000fe20008000000 */
[----:B------:R-:W-:Y:S01]  /*1f0d0*/  ULDC UR4, c[0x0][0x248] ;  /* 0x0000920000047ab9 */ /* 0x000fe20000000800 */
[----:B0-----:R-:W-:Y:S01]  /*1f0e0*/  LEA R90, P2, R100, R2, 0x1 ;  /* 0x00000002645a7211 */ /* 0x001fe200078408ff */
[----:B------:R-:W-:-:S03]  /*1f0f0*/  VIADD R75, R7, 0x5c ;  /* 0x0000005c074b7836 */ /* 0x000fc60000000000 */
[----:B------:R-:W-:Y:S01]  /*1f100*/  LEA.HI.X.SX32 R91, R100, R3, 0x1, P2 ;  /* 0x00000003645b7211 */ /* 0x000fe200010f0eff */
[----:B------:R-:W-:Y:S01]  /*1f110*/  VIADD R63, R52, UR4 ;  /* 0x00000004343f7c36 */ /* 0x000fe20008000000 */
[----:B------:R-:W-:-:S03]  /*1f120*/  ULDC UR4, c[0x0][0x248] ;  /* 0x0000920000047ab9 */ /* 0x000fc60000000800 */
[----:B------:R0:W-:Y:S01]  /*1f130*/  @P1 STG.E.U16 desc[UR10][R90.64], R68 ;  /* 0x000000445a001986 */ /* 0x0001e2000c10150a */
[----:B------:R-:W-:Y:S01]  /*1f140*/  ISETP.LT.AND P2, PT, R75, UR6, !P0 ;  /* 0x000000064b007c0c */ /* 0x000fe2000c741270 */
[----:B------:R-:W-:Y:S01]  /*1f150*/  VIADD R62, R63, UR4 ;  /* 0x000000043f3e7c36 */ /* 0x000fe20008000000 */
[----:B------:R-:W-:Y:S01]  /*1f160*/  PRMT R75, R68, 0x7632, R75 ;  /* 0x00007632444b7816 */ /* 0x000fe2000000004b */
[----:B------:R-:W-:Y:S01]  /*1f170*/  ULDC UR4, c[0x0][0x248] ;  /* 0x0000920000047ab9 */ /* 0x000fe20000000800 */
[----:B------:R-:W-:Y:S01]  /*1f180*/  ULDC UR6, c[0x0][0x22c] ;  /* 0x00008b0000067ab9 */ /* 0x000fe20000000800 */
[----:B------:R-:W-:Y:S01]  /*1f190*/  VIADD R161, R62, UR4 ;  /* 0x000000043ea17c36 */ /* 0x000fe20008000000 */
[----:B------:R-:W-:Y:S01]  /*1f1a0*/  ULDC UR4, c[0x0][0x248] ;  /* 0x0000920000047ab9 */ /* 0x000fe20000000800 */
[----:B0-----:R-:W-:Y:S01]  /*1f1b0*/  LEA R90, P1, R99, R2, 0x1 ;  /* 0x00000002635a7211 */ /* 0x001fe200078208ff */
[----:B------:R-:W-:-:S03]  /*1f1c0*/  VIADD R68, R7, 0x5d ;  /* 0x0000005d07447836 */ /* 0x000fc60000000000 */
[----:B------:R-:W-:Y:S01]  /*1f1d0*/  LEA.HI.X.SX32 R91, R99, R3, 0x1, P1 ;  /* 0x00000003635b7211 */ /* 0x000fe200008f0eff */
[----:B------:R-:W-:Y:S01]  /*1f1e0*/  VIADD R134, R161, UR4 ;  /* 0x00000004a1867c36 */ /* 0x000fe20008000000 */
[----:B------:R-:W-:Y:S01]  /*1f1f0*/  ISETP.LT.AND P1, PT, R68, UR6, !P0 ;  /* 0x0000000644007c0c */ /* 0x000fe2000c721270 */
[----:B------:R-:W-:Y:S01]  /*1f200*/  VIADD R68, R7, 0x5e ;  /* 0x0000005e07447836 */ /* 0x000fe20000000000 */
[----:B------:R-:W-:Y:S01]  /*1f210*/  ULDC UR6, c[0x0][0x248] ;  /* 0x0000920000067ab9 */ /* 0x000fe20000000800 */
[----:B------:R0:W-:Y:S01]  /*1f220*/  @P5 STG.E.U16 desc[UR10][R90.64], R75 ;  /* 0x0000004b5a005986 */ /* 0x0001e2000c10150a */
[----:B------:R-:W-:Y:S01]  /*1f230*/  ULDC UR4, c[0x0][0x22c] ;  /* 0x00008b0000047ab9 */ /* 0x000fe20000000800 */
[----:B------:R-:W-:Y:S01]  /*1f240*/  VIADD R55, R134, UR6 ;  /* 0x0000000686377c36 */ /* 0x000fe20008000000 */
        /* <DEDUP_REMOVED lines=8> */
[----:B------:R-:W-:Y:S01]  /*1f2d0*/  ULDC UR4, c[0x0][0x248] ;  /* 0x0000920000047ab9 */ /* 0x000fe20000000800 */
[----:B------:R0:W-:Y:S02]  /*1f2e0*/  @P4 STG.E.U16 desc[UR10][R90.64], R69 ;  /* 0x000000455a004986 */ /* 0x0001e4000c10150a */
[----:B------:R-:W-:Y:S01]  /*1f2f0*/  VIADD R159, R160, UR4 ;  /* 0x00000004a09f7c36 */ /* 0x000fe20008000000 */
[----:B------:R-:W-:Y:S01]  /*1f300*/  LEA R68, P4, R97, R2, 0x1 ;  /* 0x0000000261447211 */ /* 0x000fe200078808ff */
[----:B------:R-:W-:Y:S02]  /*1f310*/  ULDC UR4, c[0x0][0x248] ;  /* 0x0000920000047ab9 */ /* 0x000fe40000000800 */
[----:B------:R-:W-:Y:S01]  /*1f320*/  VIADD R49, R159, UR4 ;  /* 0x000000049f317c36 */ /* 0x000fe20008000000 */
[----:B------:R-:W-:Y:S01]  /*1f330*/  ULDC UR4, c[0x0][0x248] ;  /* 0x0000920000047ab9 */ /* 0x000fe20000000800 */
[----:B------:R-:W-:Y:S01]  /*1f340*/  VIADD R75, R7, 0x6f ;  /* 0x0000006f074b7836 */ /* 0x000fe20000000000 */
[----:B0-----:R-:W-:-:S02]  /*1f350*/  PRMT R90, R69, 0x7632, R90 ;  /* 0x00007632455a7816 */ /* 0x001fc4000000005a */
[----:B------:R-:W-:Y:S01]  /*1f360*/  LEA.HI.X.SX32 R69, R97, R3, 0x1, P4 ;  /* 0x0000000361457211 */ /* 0x000fe200020f0eff */
[----:B------:R-:W-:Y:S01]  /*1f370*/  VIADD R48, R49, UR4 ;  /* 0x0000000431307c36 */ /* 0x000fe20008000000 */
[----:B------:R-:W-:Y:S01]  /*1f380*/  ULDC UR4, c[0x0][0x248] ;  /* 0x0000920000047ab9 */ /* 0x000fe20000000800 */
[----:B------:R-:W-:Y:S01]  /*1f390*/  ISETP.LT.AND P4, PT, R75, UR5, !P0 ;  /* 0x000000054b007c0c */ /* 0x000fe2000c781270 */
[----:B------:R-:W-:Y:S01]  /*1f3a0*/  VIADD R75, R7, 0x6e ;  /* 0x0000006e074b7836 */ /* 0x000fe20000000000 */
[----:B------:R0:W-:Y:S01]  /*1f3b0*/  @P3 STG.E.U16 desc[UR10][R68.64], R90 ;  /* 0x0000005a44003986 */ /* 0x0001e2000c10150a */
[----:B------:R-:W-:Y:S01]  /*1f3c0*/  VIADD R158, R48, UR4 ;  /* 0x00000004309e7c36 */ /* 0x000fe20008000000 */
[----:B------:R-:W-:Y:S01]  /*1f3d0*/  ULDC UR5, c[0x0][0x248] ;  /* 0x0000920000057ab9 */ /* 0x000fe20000000800 */
[----:B------:R-:W-:Y:S02]  /*1f3e0*/  ULDC UR4, c[0x0][0x22c] ;  /* 0x00008b0000047ab9 */ /* 0x000fe40000000800 */
        /* <DEDUP_REMOVED lines=10> */
[----:B------:R0:W-:Y:S01]  /*1f490*/  @P2 STG.E.U16 desc[UR10][R68.64], R70 ;  /* 0x0000004644002986 */ /* 0x0001e2000c10150a */
[----:B------:R-:W-:Y:S01]  /*1f4a0*/  PRMT R75, R70, 0x7632, R75 ;  /* 0x00007632464b7816 */ /* 0x000fe2000000004b */
[----:B------:R-:W-:Y:S01]  /*1f4b0*/  VIADD R156, R50, UR4 ;  /* 0x00000004329c7c36 */ /* 0x000fe20008000000 */
[----:B------:R-:W-:-:S03]  /*1f4c0*/  ULDC UR4, c[0x0][0x22c] ;  /* 0x00008b0000047ab9 */ /* 0x000fc60000000800 */
[----:B------:R-:W-:Y:S01]  /*1f4d0*/  VIADD R155, R156, UR5 ;  /* 0x000000059c9b7c36 */ /* 0x000fe20008000000 */
[----:B------:R-:W-:Y:S01]  /*1f4e0*/  ULDC UR5, c[0x0][0x22c] ;  /* 0x00008b0000057ab9 */ /* 0x000fe20000000800 */
[----:B0-----:R-:W-:Y:S01]  /*1f4f0*/  LEA R68, P2, R95, R2, 0x1 ;  /* 0x000000025f447211 */ /* 0x001fe200078408ff */
[----:B------:R-:W-:-:S03]  /*1f500*/  VIADD R70, R7, 0x6d ;  /* 0x0000006d07467836 */ /* 0x000fc60000000000 */
        /* <DEDUP_REMOVED lines=12> */
[----:B------:R-:W-:Y:S02]  /*1f5d0*/  VIADD R70, R7, 0x62 ;  /* 0x0000006207467836 */ /* 0x000fe40000000000 */
[----:B------:R-:W-:Y:S01]  /*1f5e0*/  VIADD R47, R153, UR4 ;  /* 0x00000004992f7c36 */ /* 0x000fe20008000000 */
[----:B------:R-:W-:-:S03]  /*1f5f0*/  ULDC UR4, c[0x0][0x248] ;  /* 0x0000920000047ab9 */ /* 0x000fc60000000800 */
        /* <DEDUP_REMOVED lines=13> */
[----:B------:R-:W-:-:S03]  /*1f6d0*/  ULDC UR7, c[0x0][0x248] ;  /* 0x0000920000077ab9 */ /* 0x000fc60000000800 */
[----:B------:R-:W-:Y:S01]  /*1f6e0*/  VIADD R150, R40, UR5 ;  /* 0x0000000528967c36 */ /* 0x000fe20008000000 */
[----:B------:R0:W-:Y:S01]  /*1f6f0*/  @P5 STG.E.U16 desc[UR10][R68.64], R71 ;  /* 0x0000004744005986 */ /* 0x0001e2000c10150a */
[----:B------:R-:W-:Y:S02]  /*1f700*/  ULDC UR5, c[0x0][0x248] ;  /* 0x0000920000057ab9 */ /* 0x000fe40000000800 */
[----:B------:R-:W-:Y:S01]  /*1f710*/  VIADD R149, R150, UR8 ;  /* 0x0000000896957c36 */ /* 0x000fe20008000000 */
[C---:B------:R-:W-:Y:S01]  /*1f720*/  LEA R106, P5, R92.reuse, R2, 0x1 ;  /* 0x000000025c6a7211 */ /* 0x040fe200078a08ff */
[----:B------:R-:W-:Y:S02]  /*1f730*/  ULDC UR8, c[0x0][0x248] ;  /* 0x0000920000087ab9 */ /* 0x000fe40000000800 */
[----:B------:R-:W-:Y:S01]  /*1f740*/  VIADD R43, R149, UR9 ;  /* 0x00000009952b7c36 */ /* 0x000fe20008000000 */
[----:B------:R-:W-:Y:S01]  /*1f750*/  LEA.HI.X.SX32 R107, R92, R3, 0x1, P5 ;  /* 0x000000035c6b7211 */ /* 0x000fe200028f0eff */
[----:B------:R-:W-:-:S02]  /*1f760*/  ULDC UR9, c[0x0][0x248] ;  /* 0x0000920000097ab9 */ /* 0x000fc40000000800 */
[----:B------:R-:W-:Y:S01]  /*1f770*/  VIADD R42, R43, UR4 ;  /* 0x000000042b2a7c36 */ /* 0x000fe20008000000 */
[-C--:B------:R-:W-:Y:S01]  /*1f780*/  LEA R108, P5, R4, R2.reuse, 0x1 ;  /* 0x00000002046c7211 */ /* 0x080fe200078a08ff */
[----:B------:R-:W-:Y:S02]  /*1f790*/  ULDC UR4, c[0x0][0x248] ;  /* 0x0000920000047ab9 */ /* 0x000fe40000000800 */
[----:B------:R-:W-:Y:S01]  /*1f7a0*/  VIADD R148, R42, UR12 ;  /* 0x0000000c2a947c36 */ /* 0x000fe20008000000 */
[-C--:B------:R-:W-:Y:S02]  /*1f7b0*/  LEA.HI.X.SX32 R109, R4, R3.reuse, 0x1, P5 ;  /* 0x00000003046d7211 */ /* 0x080fe400028f0eff */
[-C--:B------:R-:W-:Y:S01]  /*1f7c0*/  LEA R110, P6, R93, R2.reuse, 0x1 ;  /* 0x000000025d6e7211 */ /* 0x080fe200078c08ff */
[----:B------:R-:W-:Y:S01]  /*1f7d0*/  VIADD R147, R148, UR13 ;  /* 0x0000000d94937c36 */ /* 0x000fe20008000000 */
[CC--:B------:R-:W-:Y:S01]  /*1f7e0*/  LEA R248, P5, R88.reuse, R2.reuse, 0x1 ;  /* 0x0000000258f87211 */ /* 0x0c0fe200078a08ff */
[----:B------:R-:W-:Y:S01]  /*1f7f0*/  VIADD R70, R7, 0x5f ;  /* 0x0000005f07467836 */ /* 0x000fe20000000000 */
[-C--:B------:R-:W-:Y:S01]  /*1f800*/  LEA.HI.X.SX32 R111, R93, R3.reuse, 0x1, P6 ;  /* 0x000000035d6f7211 */ /* 0x080fe200030f0eff */
[----:B------:R-:W-:Y:S01]  /*1f810*/  VIADD R37, R147, UR6 ;  /* 0x0000000693257c36 */ /* 0x000fe20008000000 */
[-C--:B------:R-:W-:Y:S01]  /*1f820*/  LEA.HI.X.SX32 R249, R88, R3.reuse, 0x1, P5 ;  /* 0x0000000358f97211 */ /* 0x080fe200028f0eff */
[----:B------:R-:W-:Y:S01]  /*1f830*/  ULDC UR6, c[0x0][0x248] ;  /* 0x0000920000067ab9 */ /* 0x000fe20000000800 */
[----:B0-----:R-:W-:Y:S01]  /*1f840*/  PRMT R71, R71, 0x7632, R71 ;  /* 0x0000763247477816 */ /* 0x001fe20000000047 */
[----:B------:R-:W-:Y:S01]  /*1f850*/  VIADD R36, R37, UR7 ;  /* 0x0000000725247c36 */ /* 0x000fe20008000000 */
[-C--:B------:R-:W-:Y:S01]  /*1f860*/  LEA R102, P5, R64, R2.reuse, 0x1 ;  /* 0x0000000240667211 */ /* 0x080fe200078a08ff */
[----:B------:R-:W-:Y:S01]  /*1f870*/  ULDC UR7, c[0x0][0x248] ;  /* 0x0000920000077ab9 */ /* 0x000fe20000000800 */
[----:B------:R-:W-:Y:S01]  /*1f880*/  ULDC UR13, c[0x0][0x248] ;  /* 0x00009200000d7ab9 */ /* 0x000fe20000000800 */
[----:B------:R-:W-:Y:S01]  /*1f890*/  VIADD R146, R36, UR5 ;  /* 0x0000000524927c36 */ /* 0x000fe20008000000 */
[----:B------:R-:W-:Y:S01]  /*1f8a0*/  LEA R104, P6, R89, R2, 0x1 ;  /* 0x0000000259687211 */ /* 0x000fe200078c08ff */
[----:B------:R-:W-:Y:S01]  /*1f8b0*/  ULDC UR5, c[0x0][0x248] ;  /* 0x0000920000057ab9 */ /* 0x000fe20000000800 */
[----:B------:R-:W-:Y:S01]  /*1f8c0*/  ULDC UR12, c[0x0][0x248] ;  /* 0x00009200000c7ab9 */ /* 0x000fe20000000800 */
[----:B------:R-:W-:Y:S01]  /*1f8d0*/  VIADD R145, R146, UR8 ;  /* 0x0000000892917c36 */ /* 0x000fe20008000000 */
[----:B------:R-:W-:Y:S01]  /*1f8e0*/  LEA.HI.X.SX32 R103, R64, R3, 0x1, P5 ;  /* 0x0000000340677211 */ /* 0x000fe200028f0eff */
[----:B------:R-:W-:-:S02]  /*1f8f0*/  ULDC UR8, c[0x0][0x248] ;  /* 0x0000920000087ab9 */ /* 0x000fc40000000800 */
[----:B------:R-:W-:Y:S01]  /*1f900*/  VIADD R33, R145, UR4 ;  /* 0x0000000491217c36 */ /* 0x000fe20008000000 */
[----:B------:R-:W-:Y:S01]  /*1f910*/  LEA.HI.X.SX32 R105, R89, R3, 0x1, P6 ;  /* 0x0000000359697211 */ /* 0x000fe200030f0eff */
[----:B------:R-:W-:Y:S02]  /*1f920*/  ULDC UR4, c[0x0][0x248] ;  /* 0x0000920000047ab9 */ /* 0x000fe40000000800 */
[----:B------:R-:W-:Y:S01]  /*1f930*/  VIADD R32, R33, UR9 ;  /* 0x0000000921207c36 */ /* 0x000fe20008000000 */
[-C--:B------:R-:W-:Y:S01]  /*1f940*/  LEA R64, P5, R65, R2.reuse, 0x1 ;  /* 0x0000000241407211 */ /* 0x080fe200078a08ff */
[----:B------:R-:W-:Y:S02]  /*1f950*/  ULDC UR9, c[0x0][0x248] ;  /* 0x0000920000097ab9 */ /* 0x000fe40000000800 */
[----:B------:R-:W-:Y:S01]  /*1f960*/  VIADD R144, R32, UR6 ;  /* 0x0000000620907c36 */ /* 0x000fe20008000000 */
[----:B------:R-:W-:Y:S01]  /*1f970*/  LEA R4, P6, R5, R2, 0x1 ;  /* 0x0000000205047211 */ /* 0x000fe200078c08ff */
[----:B------:R-:W-:-:S02]  /*1f980*/  ULDC UR6, c[0x0][0x22c] ;  /* 0x00008b0000067ab9 */ /* 0x000fc40000000800 */
[----:B------:R-:W-:Y:S01]  /*1f990*/  VIADD R143, R144, UR5 ;  /* 0x00000005908f7c36 */ /* 0x000fe20008000000 */
[-C--:B------:R-:W-:Y:S01]  /*1f9a0*/  LEA.HI.X.SX32 R65, R65, R3.reuse, 0x1, P5 ;  /* 0x0000000341417211 */ /* 0x080fe200028f0eff */
[----:B------:R-:W-:Y:S01]  /*1f9b0*/  ULDC UR5, c[0x0][0x248] ;  /* 0x0000920000057ab9 */ /* 0x000fe20000000800 */
[-C--:B------:R-:W-:Y:S01]  /*1f9c0*/  LEA.HI.X.SX32 R5, R5, R3.reuse, 0x1, P6 ;  /* 0x0000000305057211 */ /* 0x080fe200030f0eff */
[----:B------:R-:W-:Y:S01]  /*1f9d0*/  VIADD R39, R143, UR4 ;  /* 0x000000048f277c36 */ /* 0x000fe20008000000 */
[-C--:B------:R-:W-:Y:S01]  /*1f9e0*/  LEA R98, P5, R87, R2.reuse, 0x1 ;  /* 0x0000000257627211 */ /* 0x080fe200078a08ff */
[----:B------:R-:W-:Y:S01]  /*1f9f0*/  ULDC UR4, c[0x0][0x248] ;  /* 0x0000920000047ab9 */ /* 0x000fe20000000800 */
[C---:B------:R-:W-:Y:S01]  /*1fa00*/  LEA R100, P6, R66.reuse, R2, 0x1 ;  /* 0x0000000242647211 */ /* 0x040fe200078c08ff */
[----:B------:R-:W-:Y:S01]  /*1fa10*/  VIADD R38, R39, UR4 ;  /* 0x0000000427267c36 */ /* 0x000fe20008000000 */
[-C--:B------:R-:W-:Y:S01]  /*1fa20*/  LEA.HI.X.SX32 R99, R87, R3.reuse, 0x1, P5 ;  /* 0x0000000357637211 */ /* 0x080fe200028f0eff */
[----:B------:R-:W-:Y:S01]  /*1fa30*/  ULDC UR4, c[0x0][0x248] ;  /* 0x0000920000047ab9 */ /* 0x000fe20000000800 */
[----:B------:R-:W-:-:S02]  /*1fa40*/  LEA.HI.X.SX32 R101, R66, R3, 0x1, P6 ;  /* 0x0000000342657211 */ /* 0x000fc400030f0eff */
[-C--:B------:R-:W-:Y:S02]  /*1fa50*/  LEA R68, P5, R84, R2.reuse, 0x1 ;  /* 0x0000000254447211 */ /* 0x080fe400078a08ff */
[CC--:B------:R-:W-:Y:S01]  /*1fa60*/  LEA R66, P6, R67.reuse, R2.reuse, 0x1 ;  /* 0x0000000243427211 */ /* 0x0c0fe200078c08ff */
[----:B------:R-:W-:Y:S01]  /*1fa70*/  VIADD R141, R38, UR4 ;  /* 0x00000004268d7c36 */ /* 0x000fe20008000000 */
[-C--:B------:R-:W-:Y:S01]  /*1fa80*/  LEA.HI.X.SX32 R69, R84, R3.reuse, 0x1, P5 ;  /* 0x0000000354457211 */ /* 0x080fe200028f0eff */
[----:B------:R-:W-:Y:S01]  /*1fa90*/  ULDC UR4, c[0x0][0x248] ;  /* 0x0000920000047ab9 */ /* 0x000fe20000000800 */
[-C--:B------:R-:W-:Y:S02]  /*1faa0*/  LEA.HI.X.SX32 R67, R67, R3.reuse, 0x1, P6 ;  /* 0x0000000343437211 */ /* 0x080fe400030f0eff */
[-C--:B------:R-:W-:Y:S02]  /*1fab0*/  LEA R92, P5, R82, R2.reuse, 0x1 ;  /* 0x00000002525c7211 */ /* 0x080fe400078a08ff */
[----:B------:R-:W-:Y:S01]  /*1fac0*/  LEA R96, P6, R86, R2, 0x1 ;  /* 0x0000000256607211 */ /* 0x000fe200078c08ff */
[----:B------:R-:W-:Y:S01]  /*1fad0*/  VIADD R140, R141, UR4 ;  /* 0x000000048d8c7c36 */ /* 0x000fe20008000000 */
[-C--:B------:R-:W-:Y:S01]  /*1fae0*/  LEA.HI.X.SX32 R93, R82, R3.reuse, 0x1, P5 ;  /* 0x00000003525d7211 */ /* 0x080fe200028f0eff */
[----:B------:R-:W-:Y:S01]  /*1faf0*/  ULDC UR4, c[0x0][0x248] ;  /* 0x0000920000047ab9 */ /* 0x000fe20000000800 */
[----:B------:R-:W-:-:S02]  /*1fb00*/  LEA.HI.X.SX32 R97, R86, R3, 0x1, P6 ;  /* 0x0000000356617211 */ /* 0x000fc400030f0eff */
[-C--:B------:R-:W-:Y:S01]  /*1fb10*/  LEA R88, P5, R80, R2.reuse, 0x1 ;  /* 0x0000000250587211 */ /* 0x080fe200078a08ff */
[----:B------:R-:W-:Y:S01]  /*1fb20*/  VIADD R27, R140, UR5 ;  /* 0x000000058c1b7c36 */ /* 0x000fe20008000000 */
[-C--:B------:R-:W-:Y:S01]  /*1fb30*/  LEA R94, P6, R85, R2.reuse, 0x1 ;  /* 0x00000002555e7211 */ /* 0x080fe200078c08ff */
[----:B------:R-:W-:Y:S01]  /*1fb40*/  ULDC UR5, c[0x0][0x22c] ;  /* 0x00008b0000057ab9 */ /* 0x000fe20000000800 */
[-C--:B------:R-:W-:Y:S01]  /*1fb50*/  LEA.HI.X.SX32 R89, R80, R3.reuse, 0x1, P5 ;  /* 0x0000000350597211 */ /* 0x080fe200028f0eff */
[----:B------:R-:W-:Y:S01]  /*1fb60*/  VIADD R26, R27, UR4 ;  /* 0x000000041b1a7c36 */ /* 0x000fe20008000000 */
[-C--:B------:R-:W-:Y:S01]  /*1fb70*/  LEA.HI.X.SX32 R95, R85, R3.reuse, 0x1, P6 ;  /* 0x00000003555f7211 */ /* 0x080fe200030f0eff */
[----:B------:R-:W-:Y:S01]  /*1fb80*/  ULDC UR4, c[0x0][0x248] ;  /* 0x0000920000047ab9 */ /* 0x000fe20000000800 */
[-C--:B------:R-:W-:Y:S02]  /*1fb90*/  LEA R84, P5, R74, R2.reuse, 0x1 ;  /* 0x000000024a547211 */ /* 0x080fe400078a08ff */
[C---:B------:R-:W-:Y:S01]  /*1fba0*/  LEA R86, P6, R83.reuse, R2, 0x1 ;  /* 0x0000000253567211 */ /* 0x040fe200078c08ff */
[----:B------:R-:W-:Y:S01]  /*1fbb0*/  VIADD R142, R26, UR4 ;  /* 0x000000041a8e7c36 */ /* 0x000fe20008000000 */
[-C--:B------:R-:W-:Y:S01]  /*1fbc0*/  LEA.HI.X.SX32 R85, R74, R3.reuse, 0x1, P5 ;  /* 0x000000034a557211 */ /* 0x080fe200028f0eff */
[----:B------:R-:W-:Y:S01]  /*1fbd0*/  ULDC UR4, c[0x0][0x248] ;  /* 0x0000920000047ab9 */ /* 0x000fe20000000800 */
[----:B------:R-:W-:-:S02]  /*1fbe0*/  LEA.HI.X.SX32 R87, R83, R3, 0x1, P6 ;  /* 0x0000000353577211 */ /* 0x000fc400030f0eff */
[-C--:B------:R-:W-:Y:S02]  /*1fbf0*/  LEA R82, P5, R73, R2.reuse, 0x1 ;  /* 0x0000000249527211 */ /* 0x080fe400078a08ff */
[-C--:B------:R-:W-:Y:S01]  /*1fc00*/  LEA R90, P6, R81, R2.reuse, 0x1 ;  /* 0x00000002515a7211 */ /* 0x080fe200078c08ff */
[----:B------:R-:W-:Y:S01]  /*1fc10*/  VIADD R139, R142, UR4 ;  /* 0x000000048e8b7c36 */ /* 0x000fe20008000000 */
[-C--:B------:R-:W-:Y:S01]  /*1fc20*/  LEA.HI.X.SX32 R83, R73, R3.reuse, 0x1, P5 ;  /* 0x0000000349537211 */ /* 0x080fe200028f0eff */
[----:B------:R-:W-:Y:S01]  /*1fc30*/  ULDC UR4, c[0x0][0x248] ;  /* 0x0000920000047ab9 */ /* 0x000fe20000000800 */
[-C--:B------:R-:W-:Y:S02]  /*1fc40*/  LEA.HI.X.SX32 R91, R81, R3.reuse, 0x1, P6 ;  /* 0x00000003515b7211 */ /* 0x080fe400030f0eff */
[-C--:B------:R-:W-:Y:S02]  /*1fc50*/  LEA R80, P5, R72, R2.reuse, 0x1 ;  /* 0x0000000248507211 */ /* 0x080fe400078a08ff */
[----:B------:R-:W-:Y:S01]  /*1fc60*/  ISETP.LT.AND P6, PT, R70, UR14, !P0 ;  /* 0x0000000e46007c0c */ /* 0x000fe2000c7c1270 */
[----:B------:R-:W-:Y:S01]  /*1fc70*/  VIADD R35, R139, UR4 ;  /* 0x000000048b237c36 */ /* 0x000fe20008000000 */
[-C--:B------:R-:W-:Y:S01]  /*1fc80*/  LEA.HI.X.SX32 R81, R72, R3.reuse, 0x1, P5 ;  /* 0x0000000348517211 */ /* 0x080fe200028f0eff */
[----:B------:R-:W-:Y:S01]  /*1fc90*/  ULDC UR4, c[0x0][0x248] ;  /* 0x0000920000047ab9 */ /* 0x000fe20000000800 */
[CC--:B------:R-:W-:Y:S01]  /*1fca0*/  LEA R74, P5, R6.reuse, R2.reuse, 0x1 ;  /* 0x00000002064a7211 */ /* 0x0c0fe200078a08ff */
[----:B------:R-:W-:Y:S01]  /*1fcb0*/  VIADD R34, R35, UR4 ;  /* 0x0000000423227c36 */ /* 0x000fe20008000000 */
[----:B------:R-:W-:Y:S01]  /*1fcc0*/  ULDC UR4, c[0x0][0x248] ;  /* 0x0000920000047ab9 */ /* 0x000fe20000000800 */
[----:B------:R-:W-:Y:S01]  /*1fcd0*/  PRMT R70, R59, 0x7632, R70 ;  /* 0x000076323b467816 */ /* 0x000fe20000000046 */
[----:B------:R-:W-:Y:S01]  /*1fce0*/  ULDC UR14, c[0x0][0x248] ;  /* 0x00009200000e7ab9 */ /* 0x000fe20000000800 */
[-C--:B------:R-:W-:Y:S01]  /*1fcf0*/  LEA.HI.X.SX32 R75, R6, R3.reuse, 0x1, P5 ;  /* 0x00000003064b7211 */ /* 0x080fe200028f0eff */
[C---:B------:R-:W-:Y:S01]  /*1fd00*/  VIADD R6, R7.reuse, 0x60 ;  /* 0x0000006007067836 */ /* 0x040fe20000000000 */
[----:B------:R-:W-:Y:S01]  /*1fd10*/  LEA R72, P5, R0, R2, 0x1 ;  /* 0x0000000200487211 */ /* 0x000fe200078a08ff */
[----:B------:R-:W-:Y:S01]  /*1fd20*/  VIADD R31, R34, UR4 ;  /* 0x00000004221f7c36 */ /* 0x000fe20008000000 */
[----:B------:R-:W-:Y:S01]  /*1fd30*/  ULDC UR4, c[0x0][0x248] ;  /* 0x0000920000047ab9 */ /* 0x000fe20000000800 */
[----:B------:R0:W-:Y:S01]  /*1fd40*/  @P6 STG.E.U16 desc[UR10][R106.64], R71 ;  /* 0x000000476a006986 */ /* 0x0001e2000c10150a */
[----:B------:R-:W-:Y:S01]  /*1fd50*/  LEA.HI.X.SX32 R73, R0, R3, 0x1, P5 ;  /* 0x0000000300497211 */ /* 0x000fe200028f0eff */
[----:B------:R-:W-:Y:S01]  /*1fd60*/  VIADD R0, R7, 0x61 ;  /* 0x0000006107007836 */ /* 0x000fe20000000000 */
[----:B------:R-:W-:Y:S01]  /*1fd70*/  ISETP.LT.AND P5, PT, R6, UR6, !P0 ;  /* 0x0000000606007c0c */ /* 0x000fe2000c7a1270 */
[----:B0-----:R-:W-:Y:S01]  /*1fd80*/  VIADD R71, R31, UR4 ;  /* 0x000000041f477c36 */ /* 0x001fe20008000000 */
[----:B------:R-:W-:-:S02]  /*1fd90*/  ULDC UR4, c[0x0][0x248] ;  /* 0x0000920000047ab9 */ /* 0x000fc40000000800 */
[----:B------:R-:W-:Y:S01]  /*1fda0*/  ISETP.LT.AND P6, PT, R0, UR5, !P0 ;  /* 0x0000000500007c0c */ /* 0x000fe2000c7c1270 */
[----:B------:R-:W-:Y:S01]  /*1fdb0*/  VIADD R6, R7, 0x65 ;  /* 0x0000006507067836 */ /* 0x000fe20000000000 */
[----:B------:R-:W-:Y:S01]  /*1fdc0*/  ULDC UR5, c[0x0][0x22c] ;  /* 0x00008b0000057ab9 */ /* 0x000fe20000000800 */
[----:B------:R-:W-:Y:S01]  /*1fdd0*/  VIADD R29, R71, UR4 ;  /* 0x00000004471d7c36 */ /* 0x000fe20008000000 */
[----:B------:R-:W-:Y:S01]  /*1fde0*/  ULDC UR4, c[0x0][0x248] ;  /* 0x0000920000047ab9 */ /* 0x000fe20000000800 */
[----:B------:R-:W-:Y:S01]  /*1fdf0*/  VIADD R0, R7, 0x6a ;  /* 0x0000006a07007836 */ /* 0x000fe20000000000 */
[----:B------:R-:W-:Y:S01]  /*1fe00*/  ULDC UR6, c[0x0][0x248] ;  /* 0x0000920000067ab9 */ /* 0x000fe20000000800 */
[----:B------:R-:W-:Y:S01]  /*1fe10*/  VIADD R28, R29, UR4 ;  /* 0x000000041d1c7c36 */ /* 0x000fe20008000000 */
[----:B------:R-:W-:Y:S01]  /*1fe20*/  ULDC UR4, c[0x0][0x248] ;  /* 0x0000920000047ab9 */ /* 0x000fe20000000800 */
[----:B------:R0:W-:Y:S02]  /*1fe30*/  @P5 STG.E.U16 desc[UR10][R110.64], R56 ;  /* 0x000000386e005986 */ /* 0x0001e4000c10150a */
[----:B------:R-:W-:Y:S01]  /*1fe40*/  VIADD R17, R28, UR4 ;  /* 0x000000041c117c36 */ /* 0x000fe20008000000 */
[----:B------:R-:W-:Y:S01]  /*1fe50*/  ISETP.LT.AND P5, PT, R0, UR5, !P0 ;  /* 0x0000000500007c0c */ /* 0x000fe2000c7a1270 */
[----:B------:R-:W-:Y:S01]  /*1fe60*/  ULDC UR4, c[0x0][0x248] ;  /* 0x0000920000047ab9 */ /* 0x000fe20000000800 */
[----:B------:R-:W-:Y:S01]  /*1fe70*/  VIADD R0, R7, 0x63 ;  /* 0x0000006307007836 */ /* 0x000fe20000000000 */
[----:B------:R-:W-:Y:S01]  /*1fe80*/  ULDC UR5, c[0x0][0x22c] ;  /* 0x00008b0000057ab9 */ /* 0x000fe20000000800 */
[----:B------:R-:W-:Y:S01]  /*1fe90*/  VIADD R16, R17, UR4 ;  /* 0x0000000411107c36 */ /* 0x000fe20008000000 */
[----:B------:R-:W-:Y:S01]  /*1fea0*/  ULDC UR4, c[0x0][0x248] ;  /* 0x0000920000047ab9 */ /* 0x000fe20000000800 */
[----:B0-----:R-:W-:-:S02]  /*1feb0*/  PRMT R56, R56, 0x7632, R56 ;  /* 0x0000763238387816 */ /* 0x001fc40000000038 */
[----:B------:R-:W-:Y:S01]  /*1fec0*/  VIADD R30, R16, UR4 ;  /* 0x00000004101e7c36 */ /* 0x000fe20008000000 */
[----:B------:R-:W-:Y:S02]  /*1fed0*/  ULDC UR4, c[0x0][0x248] ;  /* 0x0000920000047ab9 */ /* 0x000fe40000000800 */
[----:B------:R-:W-:Y:S01]  /*1fee0*/  @P6 STG.E.U16 desc[UR10][R108.64], R56 ;  /* 0x000000386c006986 */ /* 0x000fe2000c10150a */
[----:B------:R-:W-:Y:S01]  /*1fef0*/  ISETP.LT.AND P6, PT, R0, UR5, !P0 ;  /* 0x0000000500007c0c */ /* 0x000fe2000c7c1270 */
[----:B------:R-:W-:Y:S01]  /*1ff00*/  VIADD R0, R7, 0x64 ;  /* 0x0000006407007836 */ /* 0x000fe20000000000 */
[----:B------:R-:W-:Y:S01]  /*1ff10*/  ULDC UR5, c[0x0][0x22c] ;  /* 0x00008b0000057ab9 */ /* 0x000fe20000000800 */
[----:B------:R-:W-:Y:S01]  /*1ff20*/  VIADD R25, R30, UR4 ;  /* 0x000000041e197c36 */ /* 0x000fe20008000000 */
        /* <DEDUP_REMOVED lines=8> */
[----:B0-----:R-:W-:Y:S02]  /*1ffb0*/  PRMT R57, R57, 0x7632, R57 ;  /* 0x0000763239397816 */ /* 0x001fe40000000039 */
[----:B------:R-:W-:Y:S01]  /*1ffc0*/  VIADD R21, R0, UR4 ;  /* 0x0000000400157c36 */ /* 0x000fe20008000000 */
[----:B------:R-:W-:Y:S02]  /*1ffd0*/  ULDC UR4, c[0x0][0x248] ;  /* 0x0000920000047ab9 */ /* 0x000fe40000000800 */
[----:B------:R-:W-:Y:S01]  /*1ffe0*/  @P6 STG.E.U16 desc[UR10][R248.64], R57 ;  /* 0x00000039f8006986 */ /* 0x000fe2000c10150a */
[----:B------:R-:W-:Y:S01]  /*1fff0*/  ISETP.LT.AND P6, PT, R6, UR5, !P0 ;  /* 0x0000000506007c0c */ /* 0x000fe2000c7c1270 */
[----:B------:R-:W-:Y:S02]  /*20000*/  ULDC UR5, c[0x0][0x22c] ;  /* 0x00008b0000057ab9 */ /* 0x000fe40000000800 */
[----:B------:R0:W-:Y:S02]  /*20010*/  @P1 STG.E.U16 desc[UR10][R4.64], R58 ;  /* 0x0000003a04001986 */ /* 0x0001e4000c10150a */
[----:B0-----:R-:W-:Y:S01]  /*20020*/  VIADD R4, R21, UR4 ;  /* 0x0000000415047c36 */ /* 0x001fe20008000000 */
[----:B------:R-:W-:-:S03]  /*20030*/  ULDC UR4, c[0x0][0x248] ;  /* 0x0000920000047ab9 */ /* 0x000fc60000000800 */
[----:B------:R-:W-:Y:S01]  /*20040*/  VIADD R56, R4, UR4 ;  /* 0x0000000404387c36 */ /* 0x000fe20008000000 */
[----:B------:R-:W-:Y:S01]  /*20050*/  ULDC UR4, c[0x0][0x248] ;  /* 0x0000920000047ab9 */ /* 0x000fe20000000800 */
[----:B------:R-:W-:Y:S01]  /*20060*/  VIADD R5, R7, 0x66 ;  /* 0x0000006607057836 */ /* 0x000fe20000000000 */
[----:B------:R-:W-:Y:S01]  /*20070*/  PRMT R58, R58, 0x7632, R58 ;  /* 0x000076323a3a7816 */ /* 0x000fe2000000003a */
[----:B------:R-:W-:Y:S01]  /*20080*/  VIADD R6, R56, UR4 ;  /* 0x0000000438067c36 */ /* 0x000fe20008000000 */
[----:B------:R-:W-:Y:S02]  /*20090*/  ULDC UR4, c[0x0][0x248] ;  /* 0x0000920000047ab9 */ /* 0x000fe40000000800 */
[----:B------:R-:W-:Y:S01]  /*200a0*/  ISETP.LT.AND P1, PT, R5, UR5, !P0 ;  /* 0x0000000505007c0c */ /* 0x000fe2000c721270 */
[----:B------:R-:W-:Y:S01]  /*200b0*/  VIADD R57, R6, UR4 ;  /* 0x0000000406397c36 */ /* 0x000fe20008000000 */
[----:B------:R0:W-:Y:S01]  /*200c0*/  @P6 STG.E.U16 desc[UR10][R102.64], R58 ;  /* 0x0000003a66006986 */ /* 0x0001e2000c10150a */
[----:B------:R-:W-:Y:S01]  /*200d0*/  ULDC UR4, c[0x0][0x248] ;  /* 0x0000920000047ab9 */ /* 0x000fe20000000800 */
[----:B------:R-:W-:Y:S01]  /*200e0*/  ULDC UR5, c[0x0][0x22c] ;  /* 0x00008b0000057ab9 */ /* 0x000fe20000000800 */
[----:B------:R-:W-:Y:S01]  /*200f0*/  VIADD R5, R57, UR4 ;  /* 0x0000000439057c36 */ /* 0x000fe20008000000 */
[----:B------:R-:W-:-:S03]  /*20100*/  ULDC UR4, c[0x0][0x248] ;  /* 0x0000920000047ab9 */ /* 0x000fc60000000800 */
[----:B------:R-:W-:Y:S01]  /*20110*/  VIADD R20, R5, UR4 ;  /* 0x0000000405147c36 */ /* 0x000fe20008000000 */
[----:B------:R-:W-:Y:S01]  /*20120*/  ULDC UR4, c[0x0][0x248] ;  /* 0x0000920000047ab9 */ /* 0x000fe20000000800 */
[----:B0-----:R-:W-:-:S05]  /*20130*/  VIADD R58, R7, 0x67 ;  /* 0x00000067073a7836 */ /* 0x001fca0000000000 */
[----:B------:R-:W-:Y:S01]  /*20140*/  ISETP.LT.AND P6, PT, R58, UR5, !P0 ;  /* 0x000000053a007c0c */ /* 0x000fe2000c7c1270 */
[----:B------:R-:W-:Y:S01]  /*20150*/  ULDC UR5, c[0x0][0x248] ;  /* 0x0000920000057ab9 */ /* 0x000fe20000000800 */
[----:B------:R0:W-:Y:S01]  /*20160*/  @P1 STG.E.U16 desc[UR10][R100.64], R59 ;  /* 0x0000003b64001986 */ /* 0x0001e2000c10150a */
[----:B------:R-:W-:Y:S01]  /*20170*/  VIADD R58, R20, UR5 ;  /* 0x00000005143a7c36 */ /* 0x000fe20008000000 */
[----:B------:R-:W-:-:S03]  /*20180*/  ULDC UR5, c[0x0][0x22c] ;  /* 0x00008b0000057ab9 */ /* 0x000fc60000000800 */
[----:B------:R-:W-:Y:S01]  /*20190*/  VIADD R23, R58, UR4 ;  /* 0x000000043a177c36 */ /* 0x000fe20008000000 */
[----:B------:R-:W-:Y:S01]  /*201a0*/  ULDC UR4, c[0x0][0x248] ;  /* 0x0000920000047ab9 */ /* 0x000fe20000000800 */
[----:B0-----:R-:W-:-:S04]  /*201b0*/  VIADD R59, R7, 0x68 ;  /* 0x00000068073b7836 */ /* 0x001fc80000000000 */
[----:B------:R0:W-:Y:S01]  /*201c0*/  @P6 STG.E.U16 desc[UR10][R64.64], R70 ;  /* 0x0000004640006986 */ /* 0x0001e2000c10150a */
[----:B------:R-:W-:Y:S01]  /*201d0*/  ISETP.LT.AND P1, PT, R59, UR5, !P0 ;  /* 0x000000053b007c0c */ /* 0x000fe2000c721270 */
[----:B------:R-:W-:Y:S01]  /*201e0*/  VIADD R59, R23, UR4 ;  /* 0x00000004173b7c36 */ /* 0x000fe20008000000 */
[----:B------:R-:W-:Y:S01]  /*201f0*/  ULDC UR4, c[0x0][0x248] ;  /* 0x0000920000047ab9 */ /* 0x000fe20000000800 */
[----:B------:R-:W-:Y:S02]  /*20200*/  ULDC UR5, c[0x0][0x22c] ;  /* 0x00008b0000057ab9 */ /* 0x000fe40000000800 */
[----:B------:R-:W-:Y:S01]  /*20210*/  VIADD R22, R59, UR4 ;  /* 0x000000043b167c36 */ /* 0x000fe20008000000 */
[----:B------:R-:W-:Y:S01]  /*20220*/  ULDC UR4, c[0x0][0x248] ;  /* 0x0000920000047ab9 */ /* 0x000fe20000000800 */
[----:B0-----:R-:W-:-:S05]  /*20230*/  VIADD R64, R7, 0x69 ;  /* 0x0000006907407836 */ /* 0x001fca0000000000 */
        /* <DEDUP_REMOVED lines=8> */
[----:B0-----:R-:W-:Y:S01]  /*202c0*/  VIADD R66, R19, UR4 ;  /* 0x0000000413427c36 */ /* 0x001fe20008000000 */
[----:B------:R-:W-:-:S03]  /*202d0*/  ULDC UR4, c[0x0][0x248] ;  /* 0x0000920000047ab9 */ /* 0x000fc60000000800 */
[----:B------:R-:W-:Y:S01]  /*202e0*/  VIADD R18, R66, UR4 ;  /* 0x0000000442127c36 */ /* 0x000fe20008000000 */
[----:B------:R-:W-:Y:S01]  /*202f0*/  ULDC UR4, c[0x0][0x248] ;  /* 0x0000920000047ab9 */ /* 0x000fe20000000800 */
[----:B------:R-:W-:Y:S01]  /*20300*/  ISETP.LT.AND P1, PT, R65, UR5, !P0 ;  /* 0x0000000541007c0c */ /* 0x000fe2000c721270 */
[----:B------:R-:W-:Y:S01]  /*20310*/  VIADD R67, R7, 0x6b ;  /* 0x0000006b07437836 */ /* 0x000fe20000000000 */
[----:B------:R-:W-:Y:S01]  /*20320*/  PRMT R76, R76, 0x7632, R76 ;  /* 0x000076324c4c7816 */ /* 0x000fe2000000004c */
[----:B------:R-:W-:Y:S01]  /*20330*/  VIADD R65, R18, UR4 ;  /* 0x0000000412417c36 */ /* 0x000fe20008000000 */
[----:B------:R-:W-:Y:S01]  /*20340*/  ULDC UR4, c[0x0][0x248] ;  /* 0x0000920000047ab9 */ /* 0x000fe20000000800 */
[----:B------:R-:W-:Y:S02]  /*20350*/  ULDC UR5, c[0x0][0x22c] ;  /* 0x00008b0000057ab9 */ /* 0x000fe40000000800 */
[----:B------:R-:W-:Y:S01]  /*20360*/  VIADD R9, R65, UR4 ;  /* 0x0000000441097c36 */ /* 0x000fe20008000000 */
[----:B------:R-:W-:Y:S01]  /*20370*/  ULDC UR4, c[0x0][0x248] ;  /* 0x0000920000047ab9 */ /* 0x000fe20000000800 */
[----:B------:R-:W-:Y:S02]  /*20380*/  @P6 STG.E.U16 desc[UR10][R98.64], R76 ;  /* 0x0000004c62006986 */ /* 0x000fe4000c10150a */
[----:B------:R-:W-:Y:S01]  /*20390*/  VIADD R8, R9, UR4 ;  /* 0x0000000409087c36 */ /* 0x000fe20008000000 */
[----:B------:R-:W-:Y:S01]  /*203a0*/  ISETP.LT.AND P6, PT, R67, UR5, !P0 ;  /* 0x0000000543007c0c */ /* 0x000fe2000c7c1270 */
[----:B------:R-:W-:Y:S01]  /*203b0*/  ULDC UR4, c[0x0][0x248] ;  /* 0x0000920000047ab9 */ /* 0x000fe20000000800 */
[----:B------:R0:W-:Y:S01]  /*203c0*/  @P5 STG.E.U16 desc[UR10][R96.64], R77 ;  /* 0x0000004d60005986 */ /* 0x0001e2000c10150a */
[----:B------:R-:W-:Y:S01]  /*203d0*/  VIADD R138, R8, UR4 ;  /* 0x00000004088a7c36 */ /* 0x000fe20008000000 */
[----:B------:R-:W-:Y:S01]  /*203e0*/  ULDC UR4, c[0x0][0x248] ;  /* 0x0000920000047ab9 */ /* 0x000fe20000000800 */
[----:B------:R-:W-:Y:S01]  /*203f0*/  VIADD R70, R7, 0x70 ;  /* 0x0000007007467836 */ /* 0x000fe20000000000 */
[----:B------:R-:W-:Y:S01]  /*20400*/  ULDC UR5, c[0x0][0x22c] ;  /* 0x00008b0000057ab9 */ /* 0x000fe20000000800 */
[----:B------:R-:W-:Y:S01]  /*20410*/  VIADD R67, R138, UR4 ;  /* 0x000000048a437c36 */ /* 0x000fe20008000000 */
[----:B------:R-:W-:-:S03]  /*20420*/  ULDC UR4, c[0x0][0x248] ;  /* 0x0000920000047ab9 */ /* 0x000fc60000000800 */
[----:B------:R-:W-:Y:S01]  /*20430*/  VIADD R15, R67, UR4 ;  /* 0x00000004430f7c36 */ /* 0x000fe20008000000 */
[----:B------:R-:W-:Y:S01]  /*20440*/  ULDC UR4, c[0x0][0x248] ;  /* 0x0000920000047ab9 */ /* 0x000fe20000000800 */
[----:B0-----:R-:W-:-:S05]  /*20450*/  PRMT R77, R77, 0x7632, R77 ;  /* 0x000076324d4d7816 */ /* 0x001fca000000004d */
[----:B------:R0:W-:Y:S01]  /*20460*/  @P6 STG.E.U16 desc[UR10][R68.64], R77 ;  /* 0x0000004d44006986 */ /* 0x0001e2000c10150a */
[----:B------:R-:W-:Y:S01]  /*20470*/  ISETP.LT.AND P5, PT, R70, UR5, !P0 ;  /* 0x0000000546007c0c */ /* 0x000fe2000c7a1270 */
[----:B------:R-:W-:Y:S01]  /*20480*/  ULDC UR5, c[0x0][0x22c] ;  /* 0x00008b0000057ab9 */ /* 0x000fe20000000800 */
[----:B0-----:R-:W-:Y:S01]  /*20490*/  VIADD R68, R15, UR4 ;  /* 0x000000040f447c36 */ /* 0x001fe20008000000 */
[----:B------:R-:W-:Y:S01]  /*204a0*/  ULDC UR4, c[0x0][0x248] ;  /* 0x0000920000047ab9 */ /* 0x000fe20000000800 */
[----:B------:R-:W-:Y:S02]  /*204b0*/  VIADD R69, R7, 0x71 ;  /* 0x0000007107457836 */ /* 0x000fe40000000000 */
[----:B------:R-:W-:Y:S01]  /*204c0*/  VIADD R13, R68, UR4 ;  /* 0x00000004440d7c36 */ /* 0x000fe20008000000 */
[----:B------:R-:W-:Y:S02]  /*204d0*/  ULDC UR4, c[0x0][0x248] ;  /* 0x0000920000047ab9 */ /* 0x000fe40000000800 */
[----:B------:R-:W-:Y:S01]  /*204e0*/  ISETP.LT.AND P6, PT, R69, UR5, !P0 ;  /* 0x0000000545007c0c */ /* 0x000fe2000c7c1270 */
[----:B------:R-:W-:Y:S01]  /*204f0*/  VIADD R12, R13, UR4 ;  /* 0x000000040d0c7c36 */ /* 0x000fe20008000000 */
[----:B------:R-:W-:Y:S01]  /*20500*/  ULDC UR4, c[0x0][0x248] ;  /* 0x0000920000047ab9 */ /* 0x000fe20000000800 */
        /* <DEDUP_REMOVED lines=8> */
[----:B------:R-:W-:Y:S01]  /*20590*/  VIADD R76, R7, 0x73 ;  /* 0x00000073074c7836 */ /* 0x000fe20000000000 */
[----:B------:R-:W-:Y:S01]  /*205a0*/  ULDC UR5, c[0x0][0x22c] ;  /* 0x00008b0000057ab9 */ /* 0x000fe20000000800 */
[----:B------:R-:W-:Y:S01]  /*205b0*/  VIADD R251, R69, UR4 ;  /* 0x0000000445fb7c36 */ /* 0x000fe20008000000 */
[----:B------:R-:W-:-:S03]  /*205c0*/  ULDC UR4, c[0x0][0x248] ;  /* 0x0000920000047ab9 */ /* 0x000fc60000000800 */
[----:B------:R-:W-:Y:S01]  /*205d0*/  VIADD R70, R251, UR4 ;  /* 0x00000004fb467c36 */ /* 0x000fe20008000000 */
[----:B0-----:R-:W-:Y:S01]  /*205e0*/  PRMT R78, R78, 0x7632, R78 ;  /* 0x000076324e4e7816 */ /* 0x001fe2000000004e */
[----:B------:R-:W-:Y:S02]  /*205f0*/  ULDC UR4, c[0x0][0x248] ;  /* 0x0000920000047ab9 */ /* 0x000fe40000000800 */
[----:B------:R-:W-:Y:S01]  /*20600*/  VIADD R137, R70, UR4 ;  /* 0x0000000446897c36 */ /* 0x000fe20008000000 */
[----:B------:R-:W-:Y:S01]  /*20610*/  PRMT R77, R79, 0x7632, R77 ;  /* 0x000076324f4d7816 */ /* 0x000fe2000000004d */
[----:B------:R-:W-:Y:S01]  /*20620*/  @P2 STG.E.U16 desc[UR10][R92.64], R78 ;  /* 0x0000004e5c002986 */ /* 0x000fe2000c10150a */
[----:B------:R-:W-:Y:S01]  /*20630*/  ISETP.LT.AND P2, PT, R76, UR5, !P0 ;  /* 0x000000054c007c0c */ /* 0x000fe2000c741270 */
[----:B------:R-:W-:Y:S01]  /*20640*/  ULDC UR5, c[0x0][0x248] ;  /* 0x0000920000057ab9 */ /* 0x000fe20000000800 */
[----:B------:R-:W-:Y:S01]  /*20650*/  VIADD R76, R7, 0x74 ;  /* 0x00000074074c7836 */ /* 0x000fe20000000000 */
[----:B------:R0:W-:Y:S01]  /*20660*/  @P3 STG.E.U16 desc[UR10][R86.64], R79 ;  /* 0x0000004f56003986 */ /* 0x0001e2000c10150a */
[----:B------:R-:W-:-:S03]  /*20670*/  ULDC UR4, c[0x0][0x248] ;  /* 0x0000920000047ab9 */ /* 0x000fc60000000800 */
[----:B------:R1:W-:Y:S01]  /*20680*/  @P4 STG.E.U16 desc[UR10][R88.64], R77 ;  /* 0x0000004d58004986 */ /* 0x0003e2000c10150a */
[----:B0-----:R-:W-:Y:S01]  /*20690*/  VIADD R87, R137, UR5 ;  /* 0x0000000589577c36 */ /* 0x001fe20008000000 */
[----:B------:R-:W-:Y:S02]  /*206a0*/  ULDC UR5, c[0x0][0x22c] ;  /* 0x00008b0000057ab9 */ /* 0x000fe40000000800 */
[----:B------:R-:W-:Y:S02]  /*206b0*/  ISETP.LT.AND P3, PT, R76, UR5, !P0 ;  /* 0x000000054c007c0c */ /* 0x000fe4000c761270 */
[----:B-1----:R-:W-:Y:S01]  /*206c0*/  PRMT R77, R113, 0x7632, R77 ;  /* 0x00007632714d7816 */ /* 0x002fe2000000004d */
[----:B------:R-:W-:Y:S01]  /*206d0*/  @P5 STG.E.U16 desc[UR10][R90.64], R113 ;  /* 0x000000715a005986 */ /* 0x000fe2000c10150a */
[----:B------:R-:W-:Y:S01]  /*206e0*/  VIADD R11, R87, UR4 ;  /* 0x00000004570b7c36 */ /* 0x000fe20008000000 */
[----:B------:R-:W-:Y:S01]  /*206f0*/  ULDC UR4, c[0x0][0x248] ;  /* 0x0000920000047ab9 */ /* 0x000fe20000000800 */
[----:B------:R-:W-:Y:S01]  /*20700*/  VIADD R76, R7, 0x75 ;  /* 0x00000075074c7836 */ /* 0x000fe20000000000 */
[----:B------:R0:W-:Y:S01]  /*20710*/  @P6 STG.E.U16 desc[UR10][R84.64], R77 ;  /* 0x0000004d54006986 */ /* 0x0001e2000c10150a */
[----:B------:R-:W-:-:S03]  /*20720*/  ULDC UR5, c[0x0][0x22c] ;  /* 0x00008b0000057ab9 */ /* 0x000fc60000000800 */
[----:B---3--:R-:W-:Y:S01]  /*20730*/  @P1 STG.E.U16 desc[UR10][R82.64], R115 ;  /* 0x0000007352001986 */ /* 0x008fe2000c10150a */
[----:B0-----:R-:W-:-:S05]  /*20740*/  PRMT R77, R115, 0x7632, R77 ;  /* 0x00007632734d7816 */ /* 0x001fca000000004d */
[----:B------:R-:W-:Y:S01]  /*20750*/  @P2 STG.E.U16 desc[UR10][R80.64], R77 ;  /* 0x0000004d50002986 */ /* 0x000fe2000c10150a */
[----:B------:R-:W-:-:S03]  /*20760*/  LEA R236, P2, R164, R2, 0x1 ;  /* 0x00000002a4ec7211 */ /* 0x000fc600078408ff */
[----:B----4-:R-:W-:Y:S01]  /*20770*/  @P3 STG.E.U16 desc[UR10][R74.64], R117 ;  /* 0x000000754a003986 */ /* 0x010fe2000c10150a */
[-C--:B------:R-:W-:Y:S02]  /*20780*/  LEA R238, P3, R130, R2.reuse, 0x1 ;  /* 0x0000000282ee7211 */ /* 0x080fe400078608ff */
[-C--:B------:R-:W-:Y:S02]  /*20790*/  LEA.HI.X.SX32 R237, R164, R3.reuse, 0x1, P2 ;  /* 0x00000003a4ed7211 */ /* 0x080fe400010f0eff */
[-C--:B------:R-:W-:Y:S02]  /*207a0*/  LEA.HI.X.SX32 R239, R130, R3.reuse, 0x1, P3 ;  /* 0x0000000382ef7211 */ /* 0x080fe400018f0eff */
[CC--:B------:R-:W-:Y:S02]  /*207b0*/  LEA R240, P2, R61.reuse, R2.reuse, 0x1 ;  /* 0x000000023df07211 */ /* 0x0c0fe400078408ff */
[----:B------:R-:W-:Y:S02]  /*207c0*/  LEA R242, P3, R60, R2, 0x1 ;  /* 0x000000023cf27211 */ /* 0x000fe400078608ff */
[----:B------:R-:W-:-:S02]  /*207d0*/  LEA.HI.X.SX32 R241, R61, R3, 0x1, P2 ;  /* 0x000000033df17211 */ /* 0x000fc400010f0eff */
[-C--:B------:R-:W-:Y:S02]  /*207e0*/  LEA.HI.X.SX32 R243, R60, R3.reuse, 0x1, P3 ;  /* 0x000000033cf37211 */ /* 0x080fe400018f0eff */
[-C--:B------:R-:W-:Y:S02]  /*207f0*/  LEA R78, P2, R163, R2.reuse, 0x1 ;  /* 0x00000002a34e7211 */ /* 0x080fe400078408ff */
[----:B------:R-:W-:Y:S02]  /*20800*/  LEA R60, P3, R133, R2, 0x1 ;  /* 0x00000002853c7211 */ /* 0x000fe400078608ff */
[-C--:B------:R-:W-:Y:S02]  /*20810*/  LEA.HI.X.SX32 R79, R163, R3.reuse, 0x1, P2 ;  /* 0x00000003a34f7211 */ /* 0x080fe400010f0eff */
[----:B------:R-:W-:-:S03]  /*20820*/  LEA.HI.X.SX32 R61, R133, R3, 0x1, P3 ;  /* 0x00000003853d7211 */ /* 0x000fc600018f0eff */
[----:B------:R0:W-:Y:S04]  /*20830*/  STL.64 [R1+0xb58], R78 ;  /* 0x000b584e01007387 */ /* 0x0001e80000100a00 */
[----:B------:R1:W-:Y:S01]  /*20840*/  STL.64 [R1+0xb50], R60 ;  /* 0x000b503c01007387 */ /* 0x0003e20000100a00 */
[-C--:B0-----:R-:W-:Y:S02]  /*20850*/  LEA R78, P2, R162, R2.reuse, 0x1 ;  /* 0x00000002a24e7211 */ /* 0x081fe400078408ff */
[----:B-1----:R-:W-:Y:S02]  /*20860*/  LEA R60, P3, R132, R2, 0x1 ;  /* 0x00000002843c7211 */ /* 0x002fe400078608ff */
[-C--:B------:R-:W-:Y:S02]  /*20870*/  LEA.HI.X.SX32 R79, R162, R3.reuse, 0x1, P2 ;  /* 0x00000003a24f7211 */ /* 0x080fe400010f0eff */
[----:B------:R-:W-:-:S03]  /*20880*/  LEA.HI.X.SX32 R61, R132, R3, 0x1, P3 ;  /* 0x00000003843d7211 */ /* 0x000fc600018f0eff */
[----:B------:R0:W-:Y:S04]  /*20890*/  STL.64 [R1+0xb48], R78 ;  /* 0x000b484e01007387 */ /* 0x0001e80000100a00 */
[----:B------:R1:W-:Y:S01]  /*208a0*/  STL.64 [R1+0xb40], R60 ;  /* 0x000b403c01007387 */ /* 0x0003e20000100a00 */
[CC--:B0-----:R-:W-:Y:S02]  /*208b0*/  LEA R78, P2, R53.reuse, R2.reuse, 0x1 ;  /* 0x00000002354e7211 */ /* 0x0c1fe400078408ff */
[C---:B-1----:R-:W-:Y:S02]  /*208c0*/  LEA R60, P3, R52.reuse, R2, 0x1 ;  /* 0x00000002343c7211 */ /* 0x042fe400078608ff */
[-C--:B------:R-:W-:Y:S02]  /*208d0*/  LEA.HI.X.SX32 R79, R53, R3.reuse, 0x1, P2 ;  /* 0x00000003354f7211 */ /* 0x080fe400010f0eff */
[----:B------:R-:W-:-:S02]  /*208e0*/  LEA.HI.X.SX32 R61, R52, R3, 0x1, P3 ;  /* 0x00000003343d7211 */ /* 0x000fc400018f0eff */
[----:B------:R-:W-:-:S03]  /*208f0*/  LEA R52, P3, R62, R2, 0x1 ;  /* 0x000000023e347211 */ /* 0x000fc600078608ff */
[----:B------:R-:W-:Y:S01]  /*20900*/  STL.64 [R1+0xe98], R60 ;  /* 0x000e983c01007387 */ /* 0x000fe20000100a00 */
[----:B------:R-:W-:-:S03]  /*20910*/  LEA.HI.X.SX32 R53, R62, R3, 0x1, P3 ;  /* 0x000000033e357211 */ /* 0x000fc600018f0eff */
[----:B------:R0:W-:Y:S04]  /*20920*/  STL.64 [R1+0xb38], R78 ;  /* 0x000b384e01007387 */ /* 0x0001e80000100a00 */
[----:B------:R1:W-:Y:S01]  /*20930*/  STL.64 [R1+0xb20], R52 ;  /* 0x000b203401007387 */ /* 0x0003e20000100a00 */
[----:B0-----:R-:W-:-:S04]  /*20940*/  LEA R78, P2, R63, R2, 0x1 ;  /* 0x000000023f4e7211 */ /* 0x001fc800078408ff */
[-C--:B------:R-:W-:Y:S02]  /*20950*/  LEA.HI.X.SX32 R79, R63, R3.reuse, 0x1, P2 ;  /* 0x000000033f4f7211 */ /* 0x080fe400010f0eff */
[CC--:B------:R-:W-:Y:S02]  /*20960*/  LEA R62, P2, R161.reuse, R2.reuse, 0x1 ;  /* 0x00000002a13e7211 */ /* 0x0c0fe400078408ff */
[CC--:B-1----:R-:W-:Y:S02]  /*20970*/  LEA R52, P3, R134.reuse, R2.reuse, 0x1 ;  /* 0x0000000286347211 */ /* 0x0c2fe400078608ff */
[-C--:B------:R-:W-:Y:S02]  /*20980*/  LEA.HI.X.SX32 R63, R161, R3.reuse, 0x1, P2 ;  /* 0x00000003a13f7211 */ /* 0x080fe400010f0eff */
[----:B------:R-:W-:Y:S01]  /*20990*/  LEA.HI.X.SX32 R53, R134, R3, 0x1, P3 ;  /* 0x0000000386357211 */ /* 0x000fe200018f0eff */
[----:B------:R-:W-:Y:S04]  /*209a0*/  STL.64 [R1+0xb28], R78 ;  /* 0x000b284e01007387 */ /* 0x000fe80000100a00 */
[----:B------:R-:W-:Y:S04]  /*209b0*/  STL.64 [R1+0xe88], R62 ;  /* 0x000e883e01007387 */ /* 0x000fe80000100a00 */
[----:B------:R0:W-:Y:S01]  /*209c0*/  STL.64 [R1+0xb10], R52 ;  /* 0x000b103401007387 */ /* 0x0001e20000100a00 */
[----:B------:R-:W-:-:S02]  /*209d0*/  LEA R60, P2, R55, R2, 0x1 ;  /* 0x00000002373c7211 */ /* 0x000fc400078408ff */
[----:B0-----:R-:W-:-:S04]  /*209e0*/  LEA R52, P3, R54, R2, 0x1 ;  /* 0x0000000236347211 */ /* 0x001fc800078608ff */
[-C--:B------:R-:W-:Y:S02]  /*209f0*/  LEA.HI.X.SX32 R53, R54, R3.reuse, 0x1, P3 ;  /* 0x0000000336357211 */ /* 0x080fe400018f0eff */
[----:B------:R-:W-:-:S03]  /*20a00*/  LEA.HI.X.SX32 R61, R55, R3, 0x1, P2 ;  /* 0x00000003373d7211 */ /* 0x000fc600010f0eff */
[----:B------:R0:W-:Y:S01]  /*20a10*/  STL.64 [R1+0xb00], R52 ;  /* 0x000b003401007387 */ /* 0x0001e20000100a00 */
[----:B------:R-:W-:-:S04]  /*20a20*/  LEA R54, P3, R159, R2, 0x1 ;  /* 0x000000029f367211 */ /* 0x000fc800078608ff */
[----:B------:R-:W-:Y:S02]  /*20a30*/  LEA.HI.X.SX32 R55, R159, R3, 0x1, P3 ;  /* 0x000000039f377211 */ /* 0x000fe400018f0eff */
[----:B0-----:R-:W-:-:S04]  /*20a40*/  LEA R52, P2, R160, R2, 0x1 ;  /* 0x00000002a0347211 */ /* 0x001fc800078408ff */
[----:B------:R-:W-:Y:S01]  /*20a50*/  LEA.HI.X.SX32 R53, R160, R3, 0x1, P2 ;  /* 0x00000003a0357211 */ /* 0x000fe200010f0eff */
[----:B------:R-:W-:Y:S04]  /*20a60*/  STL.64 [R1+0xb08], R60 ;  /* 0x000b083c01007387 */ /* 0x000fe80000100a00 */
[----:B------:R0:W-:Y:S04]  /*20a70*/  STL.64 [R1+0xea0], R52 ;  /* 0x000ea03401007387 */ /* 0x0001e80000100a00 */
[----:B------:R1:W-:Y:S01]  /*20a80*/  STL.64 [R1+0xaf0], R54 ;  /* 0x000af03601007387 */ /* 0x0003e20000100a00 */
[----:B0-----:R-:W-:-:S02]  /*20a90*/  LEA R52, P2, R49, R2, 0x1 ;  /* 0x0000000231347211 */ /* 0x001fc400078408ff */
[C---:B-1----:R-:W-:Y:S02]  /*20aa0*/  LEA R54, P3, R48.reuse, R2, 0x1 ;  /* 0x0000000230367211 */ /* 0x042fe400078608ff */
[-C--:B------:R-:W-:Y:S02]  /*20ab0*/  LEA.HI.X.SX32 R53, R49, R3.reuse, 0x1, P2 ;  /* 0x0000000331357211 */ /* 0x080fe400010f0eff */
[----:B------:R-:W-:-:S05]  /*20ac0*/  LEA.HI.X.SX32 R55, R48, R3, 0x1, P3 ;  /* 0x0000000330377211 */ /* 0x000fca00018f0eff */
[----:B------:R-:W-:Y:S04]  /*20ad0*/  STL [R1+0xea8], R55 ;  /* 0x000ea83701007387 */ /* 0x000fe80000100800 */
[----:B------:R0:W-:Y:S01]  /*20ae0*/  STL.64 [R1+0xae8], R52 ;  /* 0x000ae83401007387 */ /* 0x0001e20000100a00 */
[-C--:B------:R-:W-:Y:S02]  /*20af0*/  LEA R48, P3, R157, R2.reuse, 0x1 ;  /* 0x000000029d307211 */ /* 0x080fe400078608ff */
[----:B0-----:R-:W-:-:S04]  /*20b00*/  LEA R52, P2, R158, R2, 0x1 ;  /* 0x000000029e347211 */ /* 0x001fc800078408ff */
[----:B------:R-:W-:-:S05]  /*20b10*/  LEA.HI.X.SX32 R53, R158, R3, 0x1, P2 ;  /* 0x000000039e357211 */ /* 0x000fca00010f0eff */
[----:B------:R0:W-:Y:S01]  /*20b20*/  STL.64 [R1+0xad8], R52 ;  /* 0x000ad83401007387 */ /* 0x0001e20000100a00 */
[----:B------:R-:W-:Y:S02]  /*20b30*/  LEA.HI.X.SX32 R49, R157, R3, 0x1, P3 ;  /* 0x000000039d317211 */ /* 0x000fe400018f0eff */
[----:B0-----:R-:W-:-:S04]  /*20b40*/  LEA R52, P2, R51, R2, 0x1 ;  /* 0x0000000233347211 */ /* 0x001fc800078408ff */
[----:B------:R-:W-:Y:S01]  /*20b50*/  LEA.HI.X.SX32 R53, R51, R3, 0x1, P2 ;  /* 0x0000000333357211 */ /* 0x000fe200010f0eff */
[----:B------:R0:W-:Y:S04]  /*20b60*/  STL.64 [R1+0xad0], R48 ;  /* 0x000ad03001007387 */ /* 0x0001e80000100a00 */
[----:B------:R1:W-:Y:S01]  /*20b70*/  STL.64 [R1+0xac8], R52 ;  /* 0x000ac83401007387 */ /* 0x0003e20000100a00 */
[-C--:B0-----:R-:W-:Y:S02]  /*20b80*/  LEA R48, P3, R50, R2.reuse, 0x1 ;  /* 0x0000000232307211 */ /* 0x081fe400078608ff */
[----:B-1----:R-:W-:-:S04]  /*20b90*/  LEA R52, P2, R156, R2, 0x1 ;  /* 0x000000029c347211 */ /* 0x002fc800078408ff */
[-C--:B------:R-:W-:Y:S02]  /*20ba0*/  LEA.HI.X.SX32 R53, R156, R3.reuse, 0x1, P2 ;  /* 0x000000039c357211 */ /* 0x080fe400010f0eff */
[-C--:B------:R-:W-:Y:S02]  /*20bb0*/  LEA.HI.X.SX32 R49, R50, R3.reuse, 0x1, P3 ;  /* 0x0000000332317211 */ /* 0x080fe400018f0eff */
[CC--:B------:R-:W-:Y:S01]  /*20bc0*/  LEA R50, P3, R155.reuse, R2.reuse, 0x1 ;  /* 0x000000029b327211 */ /* 0x0c0fe200078608ff */
[----:B------:R0:W-:Y:S03]  /*20bd0*/  STL.64 [R1+0xab8], R52 ;  /* 0x000ab83401007387 */ /* 0x0001e60000100a00 */
        /* <DEDUP_REMOVED lines=35> */
[-C--:B------:R-:W-:Y:S02]  /*20e10*/  LEA.HI.X.SX32 R53, R43, R3.reuse, 0x1, P2 ;  /* 0x000000032b357211 */ /* 0x080fe400010f0eff */
[CC--:B------:R-:W-:Y:S01]  /*20e20*/  LEA R78, P2, R148.reuse, R2.reuse, 0x1 ;  /* 0x00000002944e7211 */ /* 0x0c0fe200078408ff */
[----:B------:R0:W-:Y:S03]  /*20e30*/  STL.64 [R1+0xa48], R40 ;  /* 0x000a482801007387 */ /* 0x0001e60000100a00 */
[----:B------:R-:W-:Y:S01]  /*20e40*/  LEA.HI.X.SX32 R79, R148, R3, 0x1, P2 ;  /* 0x00000003944f7211 */ /* 0x000fe200010f0eff */
[----:B------:R-:W-:Y:S01]  /*20e50*/  STL.64 [R1+0xa40], R52 ;  /* 0x000a403401007387 */ /* 0x000fe20000100a00 */
[----:B0-----:R-:W-:-:S03]  /*20e60*/  LEA R40, P3, R42, R2, 0x1 ;  /* 0x000000022a287211 */ /* 0x001fc600078608ff */
[----:B------:R0:W-:Y:S01]  /*20e70*/  STL.64 [R1+0xa30], R78 ;  /* 0x000a304e01007387 */ /* 0x0001e20000100a00 */
[----:B------:R-:W-:Y:S02]  /*20e80*/  LEA.HI.X.SX32 R41, R42, R3, 0x1, P3 ;  /* 0x000000032a297211 */ /* 0x000fe400018f0eff */
[----:B------:R-:W-:-:S04]  /*20e90*/  LEA R42, P3, R147, R2, 0x1 ;  /* 0x00000002932a7211 */ /* 0x000fc800078608ff */
[----:B------:R-:W-:Y:S02]  /*20ea0*/  LEA.HI.X.SX32 R43, R147, R3, 0x1, P3 ;  /* 0x00000003932b7211 */ /* 0x000fe400018f0eff */
[----:B0-----:R-:W-:-:S04]  /*20eb0*/  LEA R78, P2, R37, R2, 0x1 ;  /* 0x00000002254e7211 */ /* 0x001fc800078408ff */
[-C--:B------:R-:W-:Y:S01]  /*20ec0*/  LEA.HI.X.SX32 R79, R37, R3.reuse, 0x1, P2 ;  /* 0x00000003254f7211 */ /* 0x080fe200010f0eff */
[----:B------:R0:W-:Y:S04]  /*20ed0*/  STL.64 [R1+0xa28], R42 ;  /* 0x000a282a01007387 */ /* 0x0001e80000100a00 */
[----:B------:R1:W-:Y:S01]  /*20ee0*/  STL.64 [R1+0xa20], R78 ;  /* 0x000a204e01007387 */ /* 0x0003e20000100a00 */
[-C--:B0-----:R-:W-:Y:S02]  /*20ef0*/  LEA R42, P3, R36, R2.reuse, 0x1 ;  /* 0x00000002242a7211 */ /* 0x081fe400078608ff */
[----:B-1----:R-:W-:Y:S02]  /*20f00*/  LEA R78, P2, R146, R2, 0x1 ;  /* 0x00000002924e7211 */ /* 0x002fe400078408ff */
[----:B------:R-:W-:-:S02]  /*20f10*/  LEA.HI.X.SX32 R43, R36, R3, 0x1, P3 ;  /* 0x00000003242b7211 */ /* 0x000fc400018f0eff */
[----:B------:R-:W-:Y:S02]  /*20f20*/  LEA.HI.X.SX32 R79, R146, R3, 0x1, P2 ;  /* 0x00000003924f7211 */ /* 0x000fe400010f0eff */
[----:B------:R-:W-:-:S03]  /*20f30*/  LEA R36, P3, R145, R2, 0x1 ;  /* 0x0000000291247211 */ /* 0x000fc600078608ff */
[----:B------:R0:W-:Y:S01]  /*20f40*/  STL.64 [R1+0xa10], R78 ;  /* 0x000a104e01007387 */ /* 0x0001e20000100a00 */
[----:B------:R-:W-:-:S05]  /*20f50*/  LEA.HI.X.SX32 R37, R145, R3, 0x1, P3 ;  /* 0x0000000391257211 */ /* 0x000fca00018f0eff */
[----:B------:R1:W-:Y:S01]  /*20f60*/  STL.64 [R1+0xa08], R36 ;  /* 0x000a082401007387 */ /* 0x0003e20000100a00 */
[----:B0-----:R-:W-:-:S04]  /*20f70*/  LEA R78, P2, R33, R2, 0x1 ;  /* 0x00000002214e7211 */ /* 0x001fc800078408ff */
[----:B------:R-:W-:Y:S02]  /*20f80*/  LEA.HI.X.SX32 R79, R33, R3, 0x1, P2 ;  /* 0x00000003214f7211 */ /* 0x000fe400010f0eff */
[----:B-1----:R-:W-:-:S03]  /*20f90*/  LEA R36, P3, R32, R2, 0x1 ;  /* 0x0000000220247211 */ /* 0x002fc600078608ff */
[----:B------:R0:W-:Y:S01]  /*20fa0*/  STL.64 [R1+0xa00], R78 ;  /* 0x000a004e01007387 */ /* 0x0001e20000100a00 */
[----:B------:R-:W-:Y:S02]  /*20fb0*/  LEA.HI.X.SX32 R37, R32, R3, 0x1, P3 ;  /* 0x0000000320257211 */ /* 0x000fe400018f0eff */
[----:B------:R-:W-:-:S04]  /*20fc0*/  LEA R32, P3, R143, R2, 0x1 ;  /* 0x000000028f207211 */ /* 0x000fc800078608ff */
[----:B------:R-:W-:Y:S02]  /*20fd0*/  LEA.HI.X.SX32 R33, R143, R3, 0x1, P3 ;  /* 0x000000038f217211 */ /* 0x000fe400018f0eff */
[----:B0-----:R-:W-:-:S04]  /*20fe0*/  LEA R78, P2, R144, R2, 0x1 ;  /* 0x00000002904e7211 */ /* 0x001fc800078408ff */
[----:B------:R-:W-:-:S05]  /*20ff0*/  LEA.HI.X.SX32 R79, R144, R3, 0x1, P2 ;  /* 0x00000003904f7211 */ /* 0x000fca00010f0eff */
[----:B------:R-:W-:Y:S04]  /*21000*/  STL.64 [R1+0x9f0], R78 ;  /* 0x0009f04e01007387 */ /* 0x000fe80000100a00 */
[----:B------:R0:W-:Y:S02]  /*21010*/  STL.64 [R1+0x9e8], R32 ;  /* 0x0009e82001007387 */ /* 0x0001e40000100a00 */
[----:B0-----:R-:W-:-:S04]  /*21020*/  LEA R32, P3, R38, R2, 0x1 ;  /* 0x0000000226207211 */ /* 0x001fc800078608ff */
[----:B------:R-:W-:Y:S02]  /*21030*/  LEA.HI.X.SX32 R33, R38, R3, 0x1, P3 ;  /* 0x0000000326217211 */ /* 0x000fe400018f0eff */
[----:B------:R-:W-:-:S03]  /*21040*/  LEA R78, P2, R39, R2, 0x1 ;  /* 0x00000002274e7211 */ /* 0x000fc600078408ff */
[----:B------:R0:W-:Y:S01]  /*21050*/  STL.64 [R1+0x9d8], R32 ;  /* 0x0009d82001007387 */ /* 0x0001e20000100a00 */
[----:B------:R-:W-:Y:S02]  /*21060*/  LEA.HI.X.SX32 R79, R39, R3, 0x1, P2 ;  /* 0x00000003274f7211 */ /* 0x000fe400010f0eff */
[-C--:B------:R-:W-:Y:S02]  /*21070*/  LEA R38, P2, R141, R2.reuse, 0x1 ;  /* 0x000000028d267211 */ /* 0x080fe400078408ff */
[----:B0-----:R-:W-:-:S04]  /*21080*/  LEA R32, P3, R140, R2, 0x1 ;  /* 0x000000028c207211 */ /* 0x001fc800078608ff */
[-C--:B------:R-:W-:Y:S01]  /*21090*/  LEA.HI.X.SX32 R33, R140, R3.reuse, 0x1, P3 ;  /* 0x000000038c217211 */ /* 0x080fe200018f0eff */
[----:B------:R-:W-:Y:S01]  /*210a0*/  STL.64 [R1+0x9e0], R78 ;  /* 0x0009e04e01007387 */ /* 0x000fe20000100a00 */
[-C--:B------:R-:W-:Y:S02]  /*210b0*/  LEA.HI.X.SX32 R39, R141, R3.reuse, 0x1, P2 ;  /* 0x000000038d277211 */ /* 0x080fe400010f0eff */
[CC--:B------:R-:W-:Y:S01]  /*210c0*/  LEA R94, P2, R27.reuse, R2.reuse, 0x1 ;  /* 0x000000021b5e7211 */ /* 0x0c0fe200078408ff */
[----:B------:R0:W-:Y:S03]  /*210d0*/  STL.64 [R1+0x9c8], R32 ;  /* 0x0009c82001007387 */ /* 0x0001e60000100a00 */
[----:B------:R-:W-:Y:S02]  /*210e0*/  LEA.HI.X.SX32 R95, R27, R3, 0x1, P2 ;  /* 0x000000031b5f7211 */ /* 0x000fe400010f0eff */
[----:B------:R-:W-:-:S02]  /*210f0*/  LEA R140, P2, R142, R2, 0x1 ;  /* 0x000000028e8c7211 */ /* 0x000fc400078408ff */
[----:B0-----:R-:W-:-:S04]  /*21100*/  LEA R32, P3, R26, R2, 0x1 ;  /* 0x000000021a207211 */ /* 0x001fc800078608ff */
[-C--:B------:R-:W-:Y:S02]  /*21110*/  LEA.HI.X.SX32 R33, R26, R3.reuse, 0x1, P3 ;  /* 0x000000031a217211 */ /* 0x080fe400018f0eff */
[CC--:B------:R-:W-:Y:S02]  /*21120*/  LEA R26, P3, R139.reuse, R2.reuse, 0x1 ;  /* 0x000000028b1a7211 */ /* 0x0c0fe400078608ff */
[-C--:B------:R-:W-:Y:S02]  /*21130*/  LEA.HI.X.SX32 R141, R142, R3.reuse, 0x1, P2 ;  /* 0x000000038e8d7211 */ /* 0x080fe400010f0eff */
[----:B------:R-:W-:Y:S01]  /*21140*/  LEA.HI.X.SX32 R27, R139, R3, 0x1, P3 ;  /* 0x000000038b1b7211 */ /* 0x000fe200018f0eff */
[----:B------:R-:W-:Y:S04]  /*21150*/  STL.64 [R1+0x9c0], R94 ;  /* 0x0009c05e01007387 */ /* 0x000fe80000100a00 */
[----:B------:R-:W-:Y:S04]  /*21160*/  STL.64 [R1+0x9b0], R140 ;  /* 0x0009b08c01007387 */ /* 0x000fe80000100a00 */
[----:B------:R0:W-:Y:S02]  /*21170*/  STL.64 [R1+0x9a8], R26 ;  /* 0x0009a81a01007387 */ /* 0x0001e40000100a00 */
[----:B0-----:R-:W-:-:S04]  /*21180*/  LEA R26, P3, R34, R2, 0x1 ;  /* 0x00000002221a7211 */ /* 0x001fc800078608ff */
[----:B------:R-:W-:Y:S02]  /*21190*/  LEA.HI.X.SX32 R27, R34, R3, 0x1, P3 ;  /* 0x00000003221b7211 */ /* 0x000fe400018f0eff */
[----:B------:R-:W-:-:S03]  /*211a0*/  LEA R140, P2, R35, R2, 0x1 ;  /* 0x00000002238c7211 */ /* 0x000fc600078408ff */
[----:B------:R0:W-:Y:S01]  /*211b0*/  STL.64 [R1+0x998], R26 ;  /* 0x0009981a01007387 */ /* 0x0001e20000100a00 */
[----:B------:R-:W-:Y:S02]  /*211c0*/  LEA.HI.X.SX32 R141, R35, R3, 0x1, P2 ;  /* 0x00000003238d7211 */ /* 0x000fe400010f0eff */
[----:B0-----:R-:W-:-:S04]  /*211d0*/  LEA R26, P3, R71, R2, 0x1 ;  /* 0x00000002471a7211 */ /* 0x001fc800078608ff */
[----:B------:R-:W-:Y:S01]  /*211e0*/  LEA.HI.X.SX32 R27, R71, R3, 0x1, P3 ;  /* 0x00000003471b7211 */ /* 0x000fe200018f0eff */
[----:B------:R-:W-:Y:S01]  /*211f0*/  STL.64 [R1+0x9a0], R140 ;  /* 0x0009a08c01007387 */ /* 0x000fe20000100a00 */
[----:B------:R-:W-:-:S03]  /*21200*/  LEA R34, P2, R31, R2, 0x1 ;  /* 0x000000021f227211 */ /* 0x000fc600078408ff */
[----:B------:R0:W-:Y:S01]  /*21210*/  STL.64 [R1+0x988], R26 ;  /* 0x0009881a01007387 */ /* 0x0001e20000100a00 */
[-C--:B------:R-:W-:Y:S02]  /*21220*/  LEA.HI.X.SX32 R35, R31, R3.reuse, 0x1, P2 ;  /* 0x000000031f237211 */ /* 0x080fe400010f0eff */
[CC--:B0-----:R-:W-:Y:S02]  /*21230*/  LEA R26, P3, R28.reuse, R2.reuse, 0x1 ;  /* 0x000000021c1a7211 */ /* 0x0c1fe400078608ff */
[CC--:B------:R-:W-:Y:S02]  /*21240*/  LEA R140, P2, R29.reuse, R2.reuse, 0x1 ;  /* 0x000000021d8c7211 */ /* 0x0c0fe400078408ff */
[-C--:B------:R-:W-:Y:S02]  /*21250*/  LEA.HI.X.SX32 R27, R28, R3.reuse, 0x1, P3 ;  /* 0x000000031c1b7211 */ /* 0x080fe400018f0eff */
[-C--:B------:R-:W-:Y:S02]  /*21260*/  LEA.HI.X.SX32 R141, R29, R3.reuse, 0x1, P2 ;  /* 0x000000031d8d7211 */ /* 0x080fe400010f0eff */
[C---:B------:R-:W-:Y:S01]  /*21270*/  LEA R28, P3, R16.reuse, R2, 0x1 ;  /* 0x00000002101c7211 */ /* 0x040fe200078608ff */
[----:B------:R0:W-:Y:S03]  /*21280*/  STL.64 [R1+0x978], R26 ;  /* 0x0009781a01007387 */ /* 0x0001e60000100a00 */
[----:B------:R-:W-:-:S02]  /*21290*/  LEA.HI.X.SX32 R29, R16, R3, 0x1, P3 ;  /* 0x00000003101d7211 */ /* 0x000fc400018f0eff */
[-C--:B------:R-:W-:Y:S02]  /*212a0*/  LEA R16, P3, R25, R2.reuse, 0x1 ;  /* 0x0000000219107211 */ /* 0x080fe400078608ff */
[C---:B0-----:R-:W-:Y:S01]  /*212b0*/  LEA R26, P2, R17.reuse, R2, 0x1 ;  /* 0x00000002111a7211 */ /* 0x041fe200078408ff */
[----:B------:R-:W-:Y:S03]  /*212c0*/  STL.64 [R1+0x980], R140 ;  /* 0x0009808c01007387 */ /* 0x000fe60000100a00 */
[-C--:B------:R-:W-:Y:S01]  /*212d0*/  LEA.HI.X.SX32 R27, R17, R3.reuse, 0x1, P2 ;  /* 0x00000003111b7211 */ /* 0x080fe200010f0eff */
[----:B------:R-:W-:Y:S01]  /*212e0*/  STL.64 [R1+0xe18], R28 ;  /* 0x000e181c01007387 */ /* 0x000fe20000100a00 */
[----:B------:R-:W-:-:S03]  /*212f0*/  LEA.HI.X.SX32 R17, R25, R3, 0x1, P3 ;  /* 0x0000000319117211 */ /* 0x000fc600018f0eff */
[----:B------:R0:W-:Y:S04]  /*21300*/  STL.64 [R1+0x970], R26 ;  /* 0x0009701a01007387 */ /* 0x0001e80000100a00 */
[----:B------:R1:W-:Y:S01]  /*21310*/  STL.64 [R1+0x958], R16 ;  /* 0x0009581001007387 */ /* 0x0003e20000100a00 */
[----:B0-----:R-:W-:-:S04]  /*21320*/  LEA R26, P2, R30, R2, 0x1 ;  /* 0x000000021e1a7211 */ /* 0x001fc800078408ff */
[-C--:B------:R-:W-:Y:S02]  /*21330*/  LEA.HI.X.SX32 R27, R30, R3.reuse, 0x1, P2 ;  /* 0x000000031e1b7211 */ /* 0x080fe400010f0eff */
[-C--:B-1----:R-:W-:Y:S02]  /*21340*/  LEA R16, P2, R24, R2.reuse, 0x1 ;  /* 0x0000000218107211 */ /* 0x082fe400078408ff */
[----:B------:R-:W-:Y:S02]  /*21350*/  LEA R30, P3, R0, R2, 0x1 ;  /* 0x00000002001e7211 */ /* 0x000fe400078608ff */
[-C--:B------:R-:W-:Y:S01]  /*21360*/  LEA.HI.X.SX32 R17, R24, R3.reuse, 0x1, P2 ;  /* 0x0000000318117211 */ /* 0x080fe200010f0eff */
[----:B------:R-:W-:Y:S01]  /*21370*/  STL.64 [R1+0x960], R26 ;  /* 0x0009601a01007387 */ /* 0x000fe20000100a00 */
[----:B------:R-:W-:-:S03]  /*21380*/  LEA.HI.X.SX32 R31, R0, R3, 0x1, P3 ;  /* 0x00000003001f7211 */ /* 0x000fc600018f0eff */
[----:B------:R0:W-:Y:S01]  /*21390*/  STL.64 [R1+0x950], R16 ;  /* 0x0009501001007387 */ /* 0x0001e20000100a00 */
[----:B------:R-:W-:-:S04]  /*213a0*/  LEA R24, P2, R21, R2, 0x1 ;  /* 0x0000000215187211 */ /* 0x000fc800078408ff */
[----:B------:R-:W-:Y:S02]  /*213b0*/  LEA.HI.X.SX32 R25, R21, R3, 0x1, P2 ;  /* 0x0000000315197211 */ /* 0x000fe400010f0eff */
[----:B0-----:R-:W-:-:S04]  /*213c0*/  LEA R16, P3, R4, R2, 0x1 ;  /* 0x0000000204107211 */ /* 0x001fc800078608ff */
[----:B------:R-:W-:-:S05]  /*213d0*/  LEA.HI.X.SX32 R17, R4, R3, 0x1, P3 ;  /* 0x0000000304117211 */ /* 0x000fca00018f0eff */
[----:B------:R0:W-:Y:S04]  /*213e0*/  STL.64 [R1+0x938], R16 ;  /* 0x0009381001007387 */ /* 0x0001e80000100a00 */
[----:B------:R1:W-:Y:S01]  /*213f0*/  STL.64 [R1+0x940], R24 ;  /* 0x0009401801007387 */ /* 0x0003e20000100a00 */
[-C--:B0-----:R-:W-:Y:S02]  /*21400*/  LEA R16, P2, R56, R2.reuse, 0x1 ;  /* 0x0000000238107211 */ /* 0x081fe400078408ff */
[----:B-1----:R-:W-:Y:S02]  /*21410*/  LEA R24, P3, R6, R2, 0x1 ;  /* 0x0000000206187211 */ /* 0x002fe400078608ff */
[-C--:B------:R-:W-:Y:S02]  /*21420*/  LEA.HI.X.SX32 R17, R56, R3.reuse, 0x1, P2 ;  /* 0x0000000338117211 */ /* 0x080fe400010f0eff */
[----:B------:R-:W-:-:S02]  /*21430*/  LEA.HI.X.SX32 R25, R6, R3, 0x1, P3 ;  /* 0x0000000306197211 */ /* 0x000fc400018f0eff */
[----:B------:R-:W-:-:S03]  /*21440*/  LEA R26, P2, R57, R2, 0x1 ;  /* 0x00000002391a7211 */ /* 0x000fc600078408ff */
[----:B------:R-:W-:Y:S04]  /*21450*/  STL.64 [R1+0xe00], R24 ;  /* 0x000e001801007387 */ /* 0x000fe80000100a00 */
[----:B------:R0:W-:Y:S01]  /*21460*/  STL.64 [R1+0x930], R16 ;  /* 0x0009301001007387 */ /* 0x0001e20000100a00 */
        /* <DEDUP_REMOVED lines=20> */
[----:B------:R-:W-:-:S03]  /*215b0*/  LEA.HI.X.SX32 R17, R64, R3, 0x1, P3 ;  /* 0x0000000340117211 */ /* 0x000fc600018f0eff */
        /* <DEDUP_REMOVED lines=15> */
[----:B0-----:R-:W-:-:S04]  /*216b0*/  LEA R16, P3, R8, R2, 0x1 ;  /* 0x0000000208107211 */ /* 0x001fc800078608ff */
[-C--:B------:R-:W-:Y:S02]  /*216c0*/  LEA.HI.X.SX32 R17, R8, R3.reuse, 0x1, P3 ;  /* 0x0000000308117211 */ /* 0x080fe400018f0eff */
[C---:B------:R-:W-:Y:S01]  /*216d0*/  LEA R8, P3, R67.reuse, R2, 0x1 ;  /* 0x0000000243087211 */ /* 0x040fe200078608ff */
[----:B------:R0:W-:Y:S03]  /*216e0*/  STL.64 [R1+0x8c0], R18 ;  /* 0x0008c01201007387 */ /* 0x0001e60000100a00 */
[----:B------:R-:W-:-:S05]  /*216f0*/  LEA.HI.X.SX32 R9, R67, R3, 0x1, P3 ;  /* 0x0000000343097211 */ /* 0x000fca00018f0eff */
[----:B------:R1:W-:Y:S01]  /*21700*/  STL.64 [R1+0x8a8], R8 ;  /* 0x0008a80801007387 */ /* 0x0003e20000100a00 */
[----:B0-----:R-:W-:-:S04]  /*21710*/  LEA R18, P2, R138, R2, 0x1 ;  /* 0x000000028a127211 */ /* 0x001fc800078408ff */
[----:B------:R-:W-:Y:S02]  /*21720*/  LEA.HI.X.SX32 R19, R138, R3, 0x1, P2 ;  /* 0x000000038a137211 */ /* 0x000fe400010f0eff */
[----:B-1----:R-:W-:-:S03]  /*21730*/  LEA R8, P2, R15, R2, 0x1 ;  /* 0x000000020f087211 */ /* 0x002fc600078408ff */
[----:B------:R0:W-:Y:S01]  /*21740*/  STL.64 [R1+0x8b0], R18 ;  /* 0x0008b01201007387 */ /* 0x0001e20000100a00 */
[----:B------:R-:W-:-:S05]  /*21750*/  LEA.HI.X.SX32 R9, R15, R3, 0x1, P2 ;  /* 0x000000030f097211 */ /* 0x000fca00010f0eff */
[----:B------:R1:W-:Y:S01]  /*21760*/  STL.64 [R1+0x8a0], R8 ;  /* 0x0008a00801007387 */ /* 0x0003e20000100a00 */
[----:B0-----:R-:W-:-:S04]  /*21770*/  LEA R18, P3, R68, R2, 0x1 ;  /* 0x0000000244127211 */ /* 0x001fc800078608ff */
[-C--:B------:R-:W-:Y:S02]  /*21780*/  LEA.HI.X.SX32 R19, R68, R3.reuse, 0x1, P3 ;  /* 0x0000000344137211 */ /* 0x080fe400018f0eff */
[CC--:B-1----:R-:W-:Y:S02]  /*21790*/  LEA R8, P3, R12.reuse, R2.reuse, 0x1 ;  /* 0x000000020c087211 */ /* 0x0c2fe400078608ff */
[C---:B------:R-:W-:Y:S02]  /*217a0*/  LEA R20, P2, R13.reuse, R2, 0x1 ;  /* 0x000000020d147211 */ /* 0x040fe400078408ff */
[-C--:B------:R-:W-:Y:S02]  /*217b0*/  LEA.HI.X.SX32 R9, R12, R3.reuse, 0x1, P3 ;  /* 0x000000030c097211 */ /* 0x080fe400018f0eff */
[----:B------:R-:W-:-:S03]  /*217c0*/  LEA.HI.X.SX32 R21, R13, R3, 0x1, P2 ;  /* 0x000000030d157211 */ /* 0x000fc600010f0eff */
[----:B------:R0:W-:Y:S01]  /*217d0*/  STL.64 [R1+0x888], R8 ;  /* 0x0008880801007387 */ /* 0x0001e20000100a00 */
[----:B------:R-:W-:-:S03]  /*217e0*/  LEA R12, P3, R69, R2, 0x1 ;  /* 0x00000002450c7211 */ /* 0x000fc600078608ff */
[----:B------:R-:W-:Y:S01]  /*217f0*/  STL.64 [R1+0x890], R20 ;  /* 0x0008901401007387 */ /* 0x000fe20000100a00 */
[----:B0-----:R-:W-:-:S04]  /*21800*/  LEA R8, P2, R14, R2, 0x1 ;  /* 0x000000020e087211 */ /* 0x001fc800078408ff */
[-C--:B------:R-:W-:Y:S02]  /*21810*/  LEA.HI.X.SX32 R9, R14, R3.reuse, 0x1, P2 ;  /* 0x000000030e097211 */ /* 0x080fe400010f0eff */
[----:B------:R-:W-:-:S03]  /*21820*/  LEA.HI.X.SX32 R13, R69, R3, 0x1, P3 ;  /* 0x00000003450d7211 */ /* 0x000fc600018f0eff */
[----:B------:R0:W-:Y:S01]  /*21830*/  STL.64 [R1+0x880], R8 ;  /* 0x0008800801007387 */ /* 0x0001e20000100a00 */
[-C--:B------:R-:W-:Y:S02]  /*21840*/  LEA R14, P2, R251, R2.reuse, 0x1 ;  /* 0x00000002fb0e7211 */ /* 0x080fe400078408ff */
[----:B0-----:R-:W-:-:S04]  /*21850*/  LEA R8, P3, R70, R2, 0x1 ;  /* 0x0000000246087211 */ /* 0x001fc800078608ff */
[-C--:B------:R-:W-:Y:S02]  /*21860*/  LEA.HI.X.SX32 R9, R70, R3.reuse, 0x1, P3 ;  /* 0x0000000346097211 */ /* 0x080fe400018f0eff */
[----:B------:R-:W-:-:S03]  /*21870*/  LEA.HI.X.SX32 R15, R251, R3, 0x1, P2 ;  /* 0x00000003fb0f7211 */ /* 0x000fc600010f0eff */
[----:B------:R0:W-:Y:S01]  /*21880*/  STL.64 [R1+0x868], R8 ;  /* 0x0008680801007387 */ /* 0x0001e20000100a00 */
[----:B------:R-:W-:Y:S01]  /*21890*/  VIADD R10, R11, UR4 ;  /* 0x000000040b0a7c36 */ /* 0x000fe20008000000 */
[----:B------:R-:W-:Y:S02]  /*218a0*/  ULDC UR4, c[0x0][0x248] ;  /* 0x0000920000047ab9 */ /* 0x000fe40000000800 */
[----:B------:R1:W-:Y:S01]  /*218b0*/  STL.64 [R1+0x870], R14 ;  /* 0x0008700e01007387 */ /* 0x0003e20000100a00 */
[----:B0-----:R-:W-:-:S04]  /*218c0*/  LEA R8, P2, R137, R2, 0x1 ;  /* 0x0000000289087211 */ /* 0x001fc800078408ff */
[-C--:B------:R-:W-:Y:S02]  /*218d0*/  LEA.HI.X.SX32 R9, R137, R3.reuse, 0x1, P2 ;  /* 0x0000000389097211 */ /* 0x080fe400010f0eff */
[CC--:B-1----:R-:W-:Y:S01]  /*218e0*/  LEA R14, P3, R87.reuse, R2.reuse, 0x1 ;  /* 0x00000002570e7211 */ /* 0x0c2fe200078608ff */
[----:B------:R-:W-:Y:S01]  /*218f0*/  VIADD R136, R10, UR4 ;  /* 0x000000040a887c36 */ /* 0x000fe20008000000 */
[----:B------:R-:W-:Y:S01]  /*21900*/  ULDC UR4, c[0x0][0x248] ;  /* 0x0000920000047ab9 */ /* 0x000fe20000000800 */
[----:B------:R0:W-:Y:S01]  /*21910*/  STL.64 [R1+0x860], R8 ;  /* 0x0008600801007387 */ /* 0x0001e20000100a00 */
[-C--:B------:R-:W-:Y:S01]  /*21920*/  LEA.HI.X.SX32 R15, R87, R3.reuse, 0x1, P3 ;  /* 0x00000003570f7211 */ /* 0x080fe200018f0eff */
[----:B------:R-:W-:Y:S01]  /*21930*/  VIADD R89, R136, UR4 ;  /* 0x0000000488597c36 */ /* 0x000fe20008000000 */
[-C--:B------:R-:W-:Y:S01]  /*21940*/  LEA R20, P2, R11, R2.reuse, 0x1 ;  /* 0x000000020b147211 */ /* 0x080fe200078408ff */
[----:B------:R-:W-:Y:S02]  /*21950*/  ULDC UR4, c[0x0][0x248] ;  /* 0x0000920000047ab9 */ /* 0x000fe40000000800 */
[----:B------:R-:W-:Y:S01]  /*21960*/  VIADD R135, R89, UR4 ;  /* 0x0000000459877c36 */ /* 0x000fe20008000000 */
[----:B------:R-:W-:Y:S01]  /*21970*/  LEA.HI.X.SX32 R21, R11, R3, 0x1, P2 ;  /* 0x000000030b157211 */ /* 0x000fe200010f0eff */
[----:B------:R-:W-:Y:S01]  /*21980*/  ULDC UR4, c[0x0][0x248] ;  /* 0x0000920000047ab9 */ /* 0x000fe20000000800 */
[----:B0-----:R-:W-:-:S04]  /*21990*/  LEA R8, P3, R10, R2, 0x1 ;  /* 0x000000020a087211 */ /* 0x001fc800078608ff */
[-C--:B------:R-:W-:Y:S02]  /*219a0*/  LEA.HI.X.SX32 R9, R10, R3.reuse, 0x1, P3 ;  /* 0x000000030a097211 */ /* 0x080fe400018f0eff */
[C---:B------:R-:W-:Y:S01]  /*219b0*/  LEA R10, P2, R136.reuse, R2, 0x1 ;  /* 0x00000002880a7211 */ /* 0x040fe200078408ff */
[----:B------:R-:W-:Y:S01]  /*219c0*/  VIADD R90, R135, UR4 ;  /* 0x00000004875a7c36 */ /* 0x000fe20008000000 */
[----:B------:R-:W-:Y:S01]  /*219d0*/  ULDC UR4, c[0x0][0x248] ;  /* 0x0000920000047ab9 */ /* 0x000fe20000000800 */
[----:B------:R0:W-:Y:S01]  /*219e0*/  STL.64 [R1+0x848], R8 ;  /* 0x0008480801007387 */ /* 0x0001e20000100a00 */
[----:B------:R-:W-:-:S03]  /*219f0*/  LEA.HI.X.SX32 R11, R136, R3, 0x1, P2 ;  /* 0x00000003880b7211 */ /* 0x000fc600010f0eff */
[----:B------:R1:W-:Y:S01]  /*21a00*/  STL.64 [R1+0x850], R20 ;  /* 0x0008501401007387 */ /* 0x0003e20000100a00 */
[----:B------:R-:W-:Y:S01]  /*21a10*/  VIADD R113, R90, UR4 ;  /* 0x000000045a717c36 */ /* 0x000fe20008000000 */
[----:B------:R-:W-:Y:S02]  /*21a20*/  ULDC UR4, c[0x0][0x248] ;  /* 0x0000920000047ab9 */ /* 0x000fe40000000800 */
[----:B------:R2:W-:Y:S01]  /*21a30*/  STL.64 [R1+0x840], R10 ;  /* 0x0008400a01007387 */ /* 0x0005e20000100a00 */
[-C--:B0-----:R-:W-:Y:S02]  /*21a40*/  LEA R8, P3, R89, R2.reuse, 0x1 ;  /* 0x0000000259087211 */ /* 0x081fe400078608ff */
[----:B-1----:R-:W-:Y:S02]  /*21a50*/  LEA R20, P2, R135, R2, 0x1 ;  /* 0x0000000287147211 */ /* 0x002fe400078408ff */
[-C--:B------:R-:W-:Y:S02]  /*21a60*/  LEA.HI.X.SX32 R9, R89, R3.reuse, 0x1, P3 ;  /* 0x0000000359097211 */ /* 0x080fe400018f0eff */
[----:B------:R-:W-:-:S02]  /*21a70*/  LEA.HI.X.SX32 R21, R135, R3, 0x1, P2 ;  /* 0x0000000387157211 */ /* 0x000fc400010f0eff */
[C---:B--2---:R-:W-:Y:S01]  /*21a80*/  LEA R10, P3, R90.reuse, R2, 0x1 ;  /* 0x000000025a0a7211 */ /* 0x044fe200078608ff */
[----:B------:R-:W-:Y:S01]  /*21a90*/  VIADD R93, R113, UR4 ;  /* 0x00000004715d7c36 */ /* 0x000fe20008000000 */
[----:B------:R-:W-:Y:S01]  /*21aa0*/  ULDC UR4, c[0x0][0x248] ;  /* 0x0000920000047ab9 */ /* 0x000fe20000000800 */
[----:B------:R0:W-:Y:S01]  /*21ab0*/  STL.64 [R1+0x830], R20 ;  /* 0x0008301401007387 */ /* 0x0001e20000100a00 */
[----:B------:R-:W-:Y:S01]  /*21ac0*/  LEA.HI.X.SX32 R11, R90, R3, 0x1, P3 ;  /* 0x000000035a0b7211 */ /* 0x000fe200018f0eff */
[----:B------:R-:W-:Y:S01]  /*21ad0*/  VIADD R112, R93, UR4 ;  /* 0x000000045d707c36 */ /* 0x000fe20008000000 */
[----:B------:R-:W-:-:S03]  /*21ae0*/  ULDC UR4, c[0x0][0x248] ;  /* 0x0000920000047ab9 */ /* 0x000fc60000000800 */
[----:B------:R1:W-:Y:S01]  /*21af0*/  STL.64 [R1+0x828], R10 ;  /* 0x0008280a01007387 */ /* 0x0003e20000100a00 */
[----:B------:R-:W-:Y:S01]  /*21b00*/  VIADD R252, R112, UR4 ;  /* 0x0000000470fc7c36 */ /* 0x000fe20008000000 */
[----:B------:R-:W-:Y:S01]  /*21b10*/  ULDC UR4, c[0x0][0x248] ;  /* 0x0000920000047ab9 */ /* 0x000fe20000000800 */
[----:B0-----:R-:W-:-:S04]  /*21b20*/  LEA R20, P2, R113, R2, 0x1 ;  /* 0x0000000271147211 */ /* 0x001fc800078408ff */
[----:B------:R-:W-:Y:S02]  /*21b30*/  LEA.HI.X.SX32 R21, R113, R3, 0x1, P2 ;  /* 0x0000000371157211 */ /* 0x000fe400010f0eff */
[----:B-1----:R-:W-:-:S03]  /*21b40*/  LEA R10, P3, R93, R2, 0x1 ;  /* 0x000000025d0a7211 */ /* 0x002fc600078608ff */
[----:B------:R0:W-:Y:S01]  /*21b50*/  STL.64 [R1+0x820], R20 ;  /* 0x0008201401007387 */ /* 0x0001e20000100a00 */
[----:B------:R-:W-:Y:S01]  /*21b60*/  LEA.HI.X.SX32 R11, R93, R3, 0x1, P3 ;  /* 0x000000035d0b7211 */ /* 0x000fe200018f0eff */
[----:B------:R-:W-:Y:S01]  /*21b70*/  VIADD R115, R252, UR4 ;  /* 0x00000004fc737c36 */ /* 0x000fe20008000000 */
[----:B------:R-:W-:Y:S01]  /*21b80*/  ISETP.LT.AND P4, PT, R76, UR5, !P0 ;  /* 0x000000054c007c0c */ /* 0x000fe2000c781270 */
[----:B------:R-:W-:Y:S01]  /*21b90*/  VIADD R76, R7, 0x76 ;  /* 0x00000076074c7836 */ /* 0x000fe20000000000 */
[----:B------:R-:W-:Y:S01]  /*21ba0*/  ULDC UR4, c[0x0][0x248] ;  /* 0x0000920000047ab9 */ /* 0x000fe20000000800 */
[-C--:B------:R-:W-:Y:S01]  /*21bb0*/  LEA R24, P2, R112, R2.reuse, 0x1 ;  /* 0x0000000270187211 */ /* 0x080fe200078408ff */
[----:B------:R-:W-:Y:S01]  /*21bc0*/  ULDC UR5, c[0x0][0x22c] ;  /* 0x00008b0000057ab9 */ /* 0x000fe20000000800 */
[----:B0-----:R-:W-:Y:S01]  /*21bd0*/  LEA R20, P3, R252, R2, 0x1 ;  /* 0x00000002fc147211 */ /* 0x001fe200078608ff */
[----:B------:R-:W-:Y:S01]  /*21be0*/  VIADD R100, R115, UR4 ;  /* 0x0000000473647c36 */ /* 0x000fe20008000000 */
[----:B------:R-:W-:-:S02]  /*21bf0*/  ISETP.LT.AND P5, PT, R76, UR5, !P0 ;  /* 0x000000054c007c0c */ /* 0x000fc4000c7a1270 */
[-C--:B------:R-:W-:Y:S01]  /*21c00*/  LEA.HI.X.SX32 R21, R252, R3.reuse, 0x1, P3 ;  /* 0x00000003fc157211 */ /* 0x080fe200018f0eff */
[C---:B------:R-:W-:Y:S01]  /*21c10*/  VIADD R76, R7.reuse, 0x77 ;  /* 0x00000077074c7836 */ /* 0x040fe20000000000 */
[----:B------:R-:W-:Y:S01]  /*21c20*/  ULDC UR4, c[0x0][0x248] ;  /* 0x0000920000047ab9 */ /* 0x000fe20000000800 */
[-C--:B------:R-:W-:Y:S01]  /*21c30*/  LEA.HI.X.SX32 R25, R112, R3.reuse, 0x1, P2 ;  /* 0x0000000370197211 */ /* 0x080fe200010f0eff */
[----:B------:R-:W-:Y:S01]  /*21c40*/  ULDC UR5, c[0x0][0x22c] ;  /* 0x00008b0000057ab9 */ /* 0x000fe20000000800 */
[----:B------:R0:W-:Y:S01]  /*21c50*/  STL.64 [R1+0x808], R20 ;  /* 0x0008081401007387 */ /* 0x0001e20000100a00 */
[----:B------:R-:W-:Y:S01]  /*21c60*/  VIADD R114, R100, UR4 ;  /* 0x0000000464727c36 */ /* 0x000fe20008000000 */
[----:B------:R-:W-:Y:S01]  /*21c70*/  ULDC UR4, c[0x0][0x248] ;  /* 0x0000920000047ab9 */ /* 0x000fe20000000800 */
[----:B------:R-:W-:Y:S01]  /*21c80*/  ISETP.LT.AND P6, PT, R76, UR5, !P0 ;  /* 0x000000054c007c0c */ /* 0x000fe2000c7c1270 */
[----:B------:R-:W-:Y:S01]  /*21c90*/  VIADD R76, R7, 0x78 ;  /* 0x00000078074c7836 */ /* 0x000fe20000000000 */
[-C--:B------:R-:W-:Y:S01]  /*21ca0*/  LEA R112, P3, R100, R2.reuse, 0x1 ;  /* 0x0000000264707211 */ /* 0x080fe200078608ff */
[----:B------:R-:W-:Y:S01]  /*21cb0*/  VIADD R102, R114, UR4 ;  /* 0x0000000472667c36 */ /* 0x000fe20008000000 */
[----:B------:R-:W-:Y:S01]  /*21cc0*/  ULDC UR5, c[0x0][0x22c] ;  /* 0x00008b0000057ab9 */ /* 0x000fe20000000800 */
[C---:B0-----:R-:W-:Y:S01]  /*21cd0*/  LEA R20, P2, R115.reuse, R2, 0x1 ;  /* 0x0000000273147211 */ /* 0x041fe200078408ff */
[----:B------:R0:W-:Y:S01]  /*21ce0*/  STL.64 [R1+0x810], R24 ;  /* 0x0008101801007387 */ /* 0x0001e20000100a00 */
[-C--:B------:R-:W-:Y:S01]  /*21cf0*/  LEA.HI.X.SX32 R113, R100, R3.reuse, 0x1, P3 ;  /* 0x0000000364717211 */ /* 0x080fe200018f0eff */
[----:B------:R-:W-:Y:S01]  /*21d00*/  ULDC UR4, c[0x0][0x248] ;  /* 0x0000920000047ab9 */ /* 0x000fe20000000800 */
[----:B------:R-:W-:-:S02]  /*21d10*/  LEA.HI.X.SX32 R21, R115, R3, 0x1, P2 ;  /* 0x0000000373157211 */ /* 0x000fc400010f0eff */
[----:B------:R-:W-:Y:S01]  /*21d20*/  ISETP.LT.AND P1, PT, R76, UR5, !P0 ;  /* 0x000000054c007c0c */ /* 0x000fe2000c721270 */
[----:B------:R-:W-:Y:S02]  /*21d30*/  ULDC UR5, c[0x0][0x248] ;  /* 0x0000920000057ab9 */ /* 0x000fe40000000800 */
[----:B------:R1:W-:Y:S01]  /*21d40*/  STL.64 [R1+0x800], R20 ;  /* 0x0008001401007387 */ /* 0x0003e20000100a00 */
[----:B------:R-:W-:Y:S01]  /*21d50*/  PRMT R76, R117, 0x7632, R76 ;  /* 0x00007632754c7816 */ /* 0x000fe2000000004c */
[----:B------:R-:W-:Y:S01]  /*21d60*/  VIADD R117, R102, UR5 ;  /* 0x0000000566757c36 */ /* 0x000fe20008000000 */
[----:B------:R-:W-:Y:S01]  /*21d70*/  ULDC UR5, c[0x0][0x248] ;  /* 0x0000920000057ab9 */ /* 0x000fe20000000800 */
[-C--:B0-----:R-:W-:Y:S02]  /*21d80*/  LEA R24, P2, R114, R2.reuse, 0x1 ;  /* 0x0000000272187211 */ /* 0x081fe400078408ff */
[----:B-1----:R-:W-:Y:S01]  /*21d90*/  LEA R20, P3, R102, R2, 0x1 ;  /* 0x0000000266147211 */ /* 0x002fe200078608ff */
[----:B------:R-:W-:Y:S01]  /*21da0*/  VIADD R107, R117, UR4 ;  /* 0x00000004756b7c36 */ /* 0x000fe20008000000 */
[----:B------:R-:W-:-:S02]  /*21db0*/  ULDC UR4, c[0x0][0x248] ;  /* 0x0000920000047ab9 */ /* 0x000fc40000000800 */
[-C--:B------:R-:W-:Y:S02]  /*21dc0*/  LEA.HI.X.SX32 R21, R102, R3.reuse, 0x1, P3 ;  /* 0x0000000366157211 */ /* 0x080fe400018f0eff */
[----:B------:R-:W-:Y:S01]  /*21dd0*/  LEA.HI.X.SX32 R25, R114, R3, 0x1, P2 ;  /* 0x0000000372197211 */ /* 0x000fe200010f0eff */
[C---:B------:R-:W-:Y:S02]  /*21de0*/  VIADD R116, R107.reuse, UR4 ;  /* 0x000000046b747c36 */ /* 0x040fe40008000000 */
[----:B------:R0:W-:Y:S01]  /*21df0*/  STL.64 [R1+0x7e8], R20 ;  /* 0x0007e81401007387 */ /* 0x0001e20000100a00 */
[-C--:B------:R-:W-:Y:S01]  /*21e00*/  LEA R114, P3, R107, R2.reuse, 0x1 ;  /* 0x000000026b727211 */ /* 0x080fe200078608ff */
[----:B------:R-:W-:Y:S01]  /*21e10*/  VIADD R248, R116, UR5 ;  /* 0x0000000574f87c36 */ /* 0x000fe20008000000 */
[----:B------:R-:W-:Y:S01]  /*21e20*/  ULDC UR4, c[0x0][0x248] ;  /* 0x0000920000047ab9 */ /* 0x000fe20000000800 */
[----:B------:R1:W-:Y:S01]  /*21e30*/  STL.64 [R1+0x7f0], R24 ;  /* 0x0007f01801007387 */ /* 0x0003e20000100a00 */
[----:B0-----:R-:W-:Y:S01]  /*21e40*/  LEA R20, P2, R117, R2, 0x1 ;  /* 0x0000000275147211 */ /* 0x001fe200078408ff */
[----:B------:R-:W-:-:S03]  /*21e50*/  ULDC UR5, c[0x0][0x248] ;  /* 0x0000920000057ab9 */ /* 0x000fc60000000800 */
[-C--:B------:R-:W-:Y:S02]  /*21e60*/  LEA.HI.X.SX32 R21, R117, R3.reuse, 0x1, P2 ;  /* 0x0000000375157211 */ /* 0x080fe400010f0eff */
[----:B------:R-:W-:-:S03]  /*21e70*/  LEA.HI.X.SX32 R115, R107, R3, 0x1, P3 ;  /* 0x000000036b737211 */ /* 0x000fc600018f0eff */
[----:B------:R0:W-:Y:S01]  /*21e80*/  STL.64 [R1+0x7e0], R20 ;  /* 0x0007e01401007387 */ /* 0x0001e20000100a00 */
[----:B------:R-:W-:Y:S01]  /*21e90*/  VIADD R119, R248, UR6 ;  /* 0x00000006f8777c36 */ /* 0x000fe20008000000 */
[-C--:B-1----:R-:W-:Y:S01]  /*21ea0*/  LEA R24, P2, R116, R2.reuse, 0x1 ;  /* 0x0000000274187211 */ /* 0x082fe200078408ff */
[----:B------:R-:W-:Y:S02]  /*21eb0*/  ULDC UR6, c[0x0][0x248] ;  /* 0x0000920000067ab9 */ /* 0x000fe40000000800 */
[----:B------:R-:W-:Y:S01]  /*21ec0*/  VIADD R75, R119, UR4 ;  /* 0x00000004774b7c36 */ /* 0x000fe20008000000 */
[----:B0-----:R-:W-:Y:S01]  /*21ed0*/  LEA R20, P3, R248, R2, 0x1 ;  /* 0x00000002f8147211 */ /* 0x001fe200078608ff */
[----:B------:R-:W-:-:S03]  /*21ee0*/  ULDC UR4, c[0x0][0x248] ;  /* 0x0000920000047ab9 */ /* 0x000fc60000000800 */
        /* <DEDUP_REMOVED lines=17> */
[-C--:B0-----:R-:W-:Y:S01]  /*22000*/  LEA R20, P3, R86, R2.reuse, 0x1 ;  /* 0x0000000256147211 */ /* 0x081fe200078608ff */
[----:B------:R-:W-:Y:S01]  /*22010*/  @P4 STG.E.U16 desc[UR10][R72.64], R76 ;  /* 0x0000004c48004986 */ /* 0x000fe2000c10150a */
[-C--:B------:R-:W-:Y:S01]  /*22020*/  LEA.HI.X.SX32 R25, R118, R3.reuse, 0x1, P2 ;  /* 0x0000000376197211 */ /* 0x080fe200010f0eff */
[----:B------:R-:W-:Y:S01]  /*22030*/  ULDC UR9, c[0x0][0x248] ;  /* 0x0000920000097ab9 */ /* 0x000fe20000000800 */
[----:B------:R-:W-:Y:S01]  /*22040*/  LEA.HI.X.SX32 R21, R86, R3, 0x1, P3 ;  /* 0x0000000356157211 */ /* 0x000fe200018f0eff */
[C---:B------:R-:W-:Y:S01]  /*22050*/  VIADD R120, R110.reuse, UR14 ;  /* 0x0000000e6e787c36 */ /* 0x040fe20008000000 */
[----:B------:R-:W-:Y:S01]  /*22060*/  LEA R118, P3, R110, R2, 0x1 ;  /* 0x000000026e767211 */ /* 0x000fe200078608ff */
[----:B------:R-:W-:-:S02]  /*22070*/  ULDC UR14, c[0x0][0x248] ;  /* 0x00009200000e7ab9 */ /* 0x000fc40000000800 */
[----:B------:R0:W-:Y:S01]  /*22080*/  STL.64 [R1+0x7a8], R20 ;  /* 0x0007a81401007387 */ /* 0x0001e20000100a00 */
[----:B------:R-:W-:Y:S01]  /*22090*/  VIADD R84, R120, UR6 ;  /* 0x0000000678547c36 */ /* 0x000fe20008000000 */
[----:B------:R-:W-:Y:S01]  /*220a0*/  LEA.HI.X.SX32 R119, R110, R3, 0x1, P3 ;  /* 0x000000036e777211 */ /* 0x000fe200018f0eff */
[----:B------:R-:W-:Y:S01]  /*220b0*/  ULDC UR6, c[0x0][0x248] ;  /* 0x0000920000067ab9 */ /* 0x000fe20000000800 */
[----:B------:R1:W-:Y:S01]  /*220c0*/  STL.64 [R1+0x7b0], R24 ;  /* 0x0007b01801007387 */ /* 0x0003e20000100a00 */
[----:B0-----:R-:W-:-:S04]  /*220d0*/  LEA R20, P2, R121, R2, 0x1 ;  /* 0x0000000279147211 */ /* 0x001fc800078408ff */
[-C--:B------:R-:W-:Y:S01]  /*220e0*/  LEA.HI.X.SX32 R21, R121, R3.reuse, 0x1, P2 ;  /* 0x0000000379157211 */ /* 0x080fe200010f0eff */
[----:B------:R-:W-:Y:S01]  /*220f0*/  VIADD R123, R84, UR15 ;  /* 0x0000000f547b7c36 */ /* 0x000fe20008000000 */
[CC--:B-1----:R-:W-:Y:S01]  /*22100*/  LEA R24, P2, R120.reuse, R2.reuse, 0x1 ;  /* 0x0000000278187211 */ /* 0x0c2fe200078408ff */
[----:B------:R-:W-:Y:S02]  /*22110*/  ULDC UR15, c[0x0][0x248] ;  /* 0x00009200000f7ab9 */ /* 0x000fe40000000800 */
[----:B------:R0:W-:Y:S01]  /*22120*/  STL.64 [R1+0x7a0], R20 ;  /* 0x0007a01401007387 */ /* 0x0001e20000100a00 */
[----:B------:R-:W-:Y:S01]  /*22130*/  VIADD R105, R123, UR20 ;  /* 0x000000147b697c36 */ /* 0x000fe20008000000 */
[----:B------:R-:W-:Y:S01]  /*22140*/  LEA.HI.X.SX32 R25, R120, R3, 0x1, P2 ;  /* 0x0000000378197211 */ /* 0x000fe200010f0eff */
[----:B------:R-:W-:Y:S01]  /*22150*/  ULDC UR20, c[0x0][0x248] ;  /* 0x0000920000147ab9 */ /* 0x000fe20000000800 */
[----:B0-----:R-:W-:-:S04]  /*22160*/  LEA R20, P3, R84, R2, 0x1 ;  /* 0x0000000254147211 */ /* 0x001fc800078608ff */
[-C--:B------:R-:W-:Y:S01]  /*22170*/  LEA.HI.X.SX32 R21, R84, R3.reuse, 0x1, P3 ;  /* 0x0000000354157211 */ /* 0x080fe200018f0eff */
[C---:B------:R-:W-:Y:S01]  /*22180*/  VIADD R122, R105.reuse, UR21 ;  /* 0x00000015697a7c36 */ /* 0x040fe20008000000 */
[CC--:B------:R-:W-:Y:S01]  /*22190*/  LEA R120, P3, R105.reuse, R2.reuse, 0x1 ;  /* 0x0000000269787211 */ /* 0x0c0fe200078608ff */
[----:B------:R-:W-:Y:S02]  /*221a0*/  ULDC UR21, c[0x0][0x248] ;  /* 0x0000920000157ab9 */ /* 0x000fe40000000800 */
        /* <DEDUP_REMOVED lines=17> */
[-C--:B------:R-:W-:Y:S01]  /*222c0*/  LEA R122, P3, R88, R2.reuse, 0x1 ;  /* 0x00000002587a7211 */ /* 0x080fe200078608ff */
        /* <DEDUP_REMOVED lines=85> */
[-C--:B-1----:R-:W-:Y:S01]  /*22820*/  LEA R24, P2, R132, R2.reuse, 0x1 ;  /* 0x0000000284187211 */ /* 0x082fe200078408ff */
        /* <DEDUP_REMOVED lines=55> */
[C---:B------:R-:W-:Y:S01]  /*22ba0*/  VIADD R55, R60.reuse, UR22 ;  /* 0x000000163c377c36 */ /* 0x040fe20008000000 */
        /* <DEDUP_REMOVED lines=347> */
[----:B------:R-:W-:Y:S02]  /*24160*/  ULDC UR45, c[0x0][0x248] ;  /* 0x00009200002d7ab9 */ /* 0x000fe40000000800 */
[----:B------:R-:W-:Y:S01]  /*24170*/  VIADD R6, R5, UR4 ;  /* 0x0000000405067c36 */ /* 0x000fe20008000000 */
[----:B------:R-:W-:Y:S01]  /*24180*/  ULDC UR4, c[0x0][0x248] ;  /* 0x0000920000047ab9 */ /* 0x000fe20000000800 */
[----:B0-----:R-:W-:-:S04]  /*24190*/  LEA R20, P3, R0, R2, 0x1 ;  /* 0x0000000200147211 */ /* 0x001fc800078608ff */
[-C--:B------:R-:W-:Y:S01]  /*241a0*/  LEA.HI.X.SX32 R21, R0, R3.reuse, 0x1, P3 ;  /* 0x0000000300157211 */ /* 0x080fe200018f0eff */
[----:B------:R-:W-:Y:S01]  /*241b0*/  VIADD R56, R6, UR28 ;  /* 0x0000001c06387c36 */ /* 0x000fe20008000000 */
        /* <DEDUP_REMOVED lines=8> */
[-C--:B------:R-:W-:Y:S02]  /*24240*/  LEA.HI.X.SX32 R21, R4, R3.reuse, 0x1, P2 ;  /* 0x0000000304157211 */ /* 0x080fe400010f0eff */
[CC--:B-1----:R-:W-:Y:S01]  /*24250*/  LEA R24, P2, R6.reuse, R2.reuse, 0x1 ;  /* 0x0000000206187211 */ /* 0x0c2fe200078408ff */
[C---:B------:R-:W-:Y:S01]  /*24260*/  VIADD R58, R57.reuse, UR19 ;  /* 0x00000013393a7c36 */ /* 0x040fe20008000000 */
[----:B------:R-:W-:Y:S01]  /*24270*/  ULDC UR19, c[0x0][0x248] ;  /* 0x0000920000137ab9 */ /* 0x000fe20000000800 */
[----:B------:R0:W-:Y:S01]  /*24280*/  STL.64 [R1+0x420], R20 ;  /* 0x0004201401007387 */ /* 0x0001e20000100a00 */
[----:B------:R-:W-:Y:S02]  /*24290*/  LEA.HI.X.SX32 R25, R6, R3, 0x1, P2 ;  /* 0x0000000306197211 */ /* 0x000fe400010f0eff */
[----:B------:R-:W-:Y:S01]  /*242a0*/  LEA R4, P2, R57, R2, 0x1 ;  /* 0x0000000239047211 */ /* 0x000fe200078408ff */
[----:B------:R-:W-:Y:S01]  /*242b0*/  VIADD R59, R58, UR43 ;  /* 0x0000002b3a3b7c36 */ /* 0x000fe20008000000 */
[----:B------:R-:W-:-:S02]  /*242c0*/  ULDC UR43, c[0x0][0x248] ;  /* 0x00009200002b7ab9 */ /* 0x000fc40000000800 */
[-C--:B------:R-:W-:Y:S02]  /*242d0*/  LEA.HI.X.SX32 R5, R57, R3.reuse, 0x1, P2 ;  /* 0x0000000339057211 */ /* 0x080fe400010f0eff */
[CC--:B0-----:R-:W-:Y:S01]  /*242e0*/  LEA R20, P3, R56.reuse, R2.reuse, 0x1 ;  /* 0x0000000238147211 */ /* 0x0c1fe200078608ff */
[----:B------:R-:W-:Y:S01]  /*242f0*/  VIADD R64, R59, UR27 ;  /* 0x0000001b3b407c36 */ /* 0x000fe20008000000 */
[----:B------:R-:W-:Y:S01]  /*24300*/  STL.64 [R1+0x410], R24 ;  /* 0x0004101801007387 */ /* 0x000fe20000100a00 */
[----:B------:R-:W-:Y:S01]  /*24310*/  ULDC UR27, c[0x0][0x248] ;  /* 0x00009200001b7ab9 */ /* 0x000fe20000000800 */
[----:B------:R-:W-:Y:S02]  /*24320*/  LEA.HI.X.SX32 R21, R56, R3, 0x1, P3 ;  /* 0x0000000338157211 */ /* 0x000fe400018f0eff */
[----:B------:R-:W-:-:S03]  /*24330*/  LEA R176, P3, R58, R2, 0x1 ;  /* 0x000000023ab07211 */ /* 0x000fc600078608ff */
[----:B------:R0:W-:Y:S01]  /*24340*/  STL.64 [R1+0x408], R20 ;  /* 0x0004081401007387 */ /* 0x0001e20000100a00 */
[----:B------:R-:W-:-:S03]  /*24350*/  LEA.HI.X.SX32 R177, R58, R3, 0x1, P3 ;  /* 0x000000033ab17211 */ /* 0x000fc600018f0eff */
[----:B------:R1:W-:Y:S01]  /*24360*/  STL.64 [R1+0x400], R4 ;  /* 0x0004000401007387 */ /* 0x0003e20000100a00 */
[C---:B------:R-:W-:Y:S01]  /*24370*/  VIADD R65, R64.reuse, UR13 ;  /* 0x0000000d40417c36 */ /* 0x040fe20008000000 */
[----:B------:R-:W-:Y:S01]  /*24380*/  ULDC UR13, c[0x0][0x248] ;  /* 0x00009200000d7ab9 */ /* 0x000fe20000000800 */
[CC--:B0-----:R-:W-:Y:S02]  /*24390*/  LEA R20, P3, R64.reuse, R2.reuse, 0x1 ;  /* 0x0000000240147211 */ /* 0x0c1fe400078608ff */
[C---:B-1----:R-:W-:Y:S02]  /*243a0*/  LEA R4, P2, R59.reuse, R2, 0x1 ;  /* 0x000000023b047211 */ /* 0x042fe400078408ff */
[-C--:B------:R-:W-:Y:S02]  /*243b0*/  LEA.HI.X.SX32 R21, R64, R3.reuse, 0x1, P3 ;  /* 0x0000000340157211 */ /* 0x080fe400018f0eff */
[----:B------:R-:W-:Y:S01]  /*243c0*/  LEA.HI.X.SX32 R5, R59, R3, 0x1, P2 ;  /* 0x000000033b057211 */ /* 0x000fe200010f0eff */
[----:B------:R-:W-:Y:S01]  /*243d0*/  VIADD R67, R65, UR42 ;  /* 0x0000002a41437c36 */ /* 0x000fe20008000000 */
[----:B------:R-:W-:-:S03]  /*243e0*/  ULDC UR42, c[0x0][0x248] ;  /* 0x00009200002a7ab9 */ /* 0x000fc60000000800 */
[----:B------:R-:W-:Y:S01]  /*243f0*/  STL.64 [R1+0x3f0], R4 ;  /* 0x0003f00401007387 */ /* 0x000fe20000100a00 */
[C---:B------:R-:W-:Y:S01]  /*24400*/  VIADD R66, R67.reuse, UR18 ;  /* 0x0000001243427c36 */ /* 0x040fe20008000000 */
[CC--:B------:R-:W-:Y:S01]  /*24410*/  LEA R178, P3, R67.reuse, R2.reuse, 0x1 ;  /* 0x0000000243b27211 */ /* 0x0c0fe200078608ff */
[----:B------:R-:W-:Y:S01]  /*24420*/  ULDC UR18, c[0x0][0x248] ;  /* 0x0000920000127ab9 */ /* 0x000fe20000000800 */
[----:B------:R0:W-:Y:S01]  /*24430*/  STL.64 [R1+0x3e8], R20 ;  /* 0x0003e81401007387 */ /* 0x0001e20000100a00 */
[----:B------:R-:W-:Y:S01]  /*24440*/  VIADD R68, R66, UR41 ;  /* 0x0000002942447c36 */ /* 0x000fe20008000000 */
[----:B------:R-:W-:Y:S01]  /*24450*/  LEA.HI.X.SX32 R179, R67, R3, 0x1, P3 ;  /* 0x0000000343b37211 */ /* 0x000fe200018f0eff */
        /* <DEDUP_REMOVED lines=59> */
[----:B------:R-:W-:Y:S01]  /*24810*/  LEA.HI.X.SX32 R21, R92, R3, 0x1, P2 ;  /* 0x000000035c157211 */ /* 0x000fe200010f0eff */
[----:B------:R-:W-:-:S04]  /*24820*/  VIADD R86, R93, UR58 ;  /* 0x0000003a5d567c36 */ /* 0x000fc80008000000 */
[----:B------:R0:W-:Y:S01]  /*24830*/  STL.64 [R1+0x378], R20 ;  /* 0x0003781401007387 */ /* 0x0001e20000100a00 */
[-C--:B-1----:R-:W-:Y:S01]  /*24840*/  LEA R24, P2, R90, R2.reuse, 0x1 ;  /* 0x000000025a187211 */ /* 0x082fe200078408ff */
[----:B------:R-:W-:Y:S01]  /*24850*/  VIADD R87, R86, UR36 ;  /* 0x0000002456577c36 */ /* 0x000fe20008000000 */
[----:B------:R-:W-:Y:S01]  /*24860*/  ULDC UR36, c[0x0][0x248] ;  /* 0x0000920000247ab9 */ /* 0x000fe20000000800 */
[----:B0-----:R-:W-:-:S04]  /*24870*/  LEA R20, P3, R93, R2, 0x1 ;  /* 0x000000025d147211 */ /* 0x001fc800078608ff */
[-C--:B------:R-:W-:Y:S02]  /*24880*/  LEA.HI.X.SX32 R21, R93, R3.reuse, 0x1, P3 ;  /* 0x000000035d157211 */ /* 0x080fe400018f0eff */
[-C--:B------:R-:W-:Y:S01]  /*24890*/  LEA.HI.X.SX32 R25, R90, R3.reuse, 0x1, P2 ;  /* 0x000000035a197211 */ /* 0x080fe200010f0eff */
[C---:B------:R-:W-:Y:S01]  /*248a0*/  VIADD R73, R87.reuse, UR57 ;  /* 0x0000003957497c36 */ /* 0x040fe20008000000 */
[-C--:B------:R-:W-:Y:S01]  /*248b0*/  LEA R186, P3, R87, R2.reuse, 0x1 ;  /* 0x0000000257ba7211 */ /* 0x080fe200078608ff */
[----:B------:R0:W-:Y:S01]  /*248c0*/  STL.64 [R1+0x360], R20 ;  /* 0x0003601401007387 */ /* 0x0001e20000100a00 */
[----:B------:R-:W-:Y:S01]  /*248d0*/  ULDC UR57, c[0x0][0x248] ;  /* 0x0000920000397ab9 */ /* 0x000fe20000000800 */
[----:B------:R-:W-:Y:S01]  /*248e0*/  VIADD R83, R73, UR16 ;  /* 0x0000001049537c36 */ /* 0x000fe20008000000 */
[----:B------:R-:W-:Y:S01]  /*248f0*/  LEA.HI.X.SX32 R187, R87, R3, 0x1, P3 ;  /* 0x0000000357bb7211 */ /* 0x000fe200018f0eff */
[----:B------:R1:W-:Y:S01]  /*24900*/  STL.64 [R1+0x368], R24 ;  /* 0x0003681801007387 */ /* 0x0003e20000100a00 */
[----:B------:R-:W-:Y:S01]  /*24910*/  ULDC UR16, c[0x0][0x248] ;  /* 0x0000920000107ab9 */ /* 0x000fe20000000800 */
[----:B0-----:R-:W-:-:S04]  /*24920*/  LEA R20, P2, R86, R2, 0x1 ;  /* 0x0000000256147211 */ /* 0x001fc800078408ff */
[-C--:B------:R-:W-:Y:S01]  /*24930*/  LEA.HI.X.SX32 R21, R86, R3.reuse, 0x1, P2 ;  /* 0x0000000356157211 */ /* 0x080fe200010f0eff */
[----:B------:R-:W-:Y:S01]  /*24940*/  VIADD R76, R83, UR35 ;  /* 0x00000023534c7c36 */ /* 0x000fe20008000000 */
[CC--:B-1----:R-:W-:Y:S01]  /*24950*/  LEA R24, P2, R73.reuse, R2.reuse, 0x1 ;  /* 0x0000000249187211 */ /* 0x0c2fe200078408ff */
[----:B------:R-:W-:Y:S02]  /*24960*/  ULDC UR35, c[0x0][0x248] ;  /* 0x0000920000237ab9 */ /* 0x000fe40000000800 */
[----:B------:R0:W-:Y:S01]  /*24970*/  STL.64 [R1+0x358], R20 ;  /* 0x0003581401007387 */ /* 0x0001e20000100a00 */
[----:B------:R-:W-:Y:S01]  /*24980*/  VIADD R82, R76, UR56 ;  /* 0x000000384c527c36 */ /* 0x000fe20008000000 */
[----:B------:R-:W-:Y:S02]  /*24990*/  LEA.HI.X.SX32 R25, R73, R3, 0x1, P2 ;  /* 0x0000000349197211 */ /* 0x000fe400010f0eff */
[----:B0-----:R-:W-:-:S04]  /*249a0*/  LEA R20, P3, R83, R2, 0x1 ;  /* 0x0000000253147211 */ /* 0x001fc800078608ff */
[-C--:B------:R-:W-:Y:S01]  /*249b0*/  LEA.HI.X.SX32 R21, R83, R3.reuse, 0x1, P3 ;  /* 0x0000000353157211 */ /* 0x080fe200018f0eff */
[C---:B------:R-:W-:Y:S01]  /*249c0*/  VIADD R80, R82.reuse, UR6 ;  /* 0x0000000652507c36 */ /* 0x040fe20008000000 */
[-C--:B------:R-:W-:Y:S01]  /*249d0*/  LEA R188, P3, R82, R2.reuse, 0x1 ;  /* 0x0000000252bc7211 */ /* 0x080fe200078608ff */
[----:B------:R-:W-:Y:S02]  /*249e0*/  ULDC UR6, c[0x0][0x248] ;  /* 0x0000920000067ab9 */ /* 0x000fe40000000800 */
[----:B------:R0:W-:Y:S01]  /*249f0*/  STL.64 [R1+0x340], R20 ;  /* 0x0003401401007387 */ /* 0x0001e20000100a00 */
[----:B------:R-:W-:Y:S01]  /*24a00*/  VIADD R81, R80, UR55 ;  /* 0x0000003750517c36 */ /* 0x000fe20008000000 */
[----:B------:R-:W-:Y:S02]  /*24a10*/  LEA.HI.X.SX32 R189, R82, R3, 0x1, P3 ;  /* 0x0000000352bd7211 */ /* 0x000fe400018f0eff */
        /* <DEDUP_REMOVED lines=11> */
[----:B------:R-:W-:Y:S01]  /*24ad0*/  LEA.HI.X.SX32 R21, R81, R3, 0x1, P3 ;  /* 0x0000000351157211 */ /* 0x000fe200018f0eff */
[----:B------:R-:W-:-:S04]  /*24ae0*/  VIADD R5, R57, UR54 ;  /* 0x0000003639057c36 */ /* 0x000fc80008000000 */
[----:B------:R0:W-:Y:S01]  /*24af0*/  STL.64 [R1+0x310], R20 ;  /* 0x0003101401007387 */ /* 0x0001e20000100a00 */
[----:B------:R-:W-:Y:S01]  /*24b00*/  VIADD R79, R5, UR9 ;  /* 0x00000009054f7c36 */ /* 0x000fe20008000000 */
[-C--:B------:R-:W-:Y:S01]  /*24b10*/  LEA R190, P3, R57, R2.reuse, 0x1 ;  /* 0x0000000239be7211 */ /* 0x080fe200078608ff */
[----:B------:R-:W-:Y:S01]  /*24b20*/  ULDC UR9, c[0x0][0x248] ;  /* 0x0000920000097ab9 */ /* 0x000fe20000000800 */
[----:B------:R1:W-:Y:S01]  /*24b30*/  STL.64 [R1+0x318], R24 ;  /* 0x0003181801007387 */ /* 0x0003e20000100a00 */
[----:B0-----:R-:W-:-:S04]  /*24b40*/  LEA R20, P2, R72, R2, 0x1 ;  /* 0x0000000248147211 */ /* 0x001fc800078408ff */
[-C--:B------:R-:W-:Y:S02]  /*24b50*/  LEA.HI.X.SX32 R21, R72, R3.reuse, 0x1, P2 ;  /* 0x0000000348157211 */ /* 0x080fe400010f0eff */
[----:B------:R-:W-:-:S03]  /*24b60*/  LEA.HI.X.SX32 R191, R57, R3, 0x1, P3 ;  /* 0x0000000339bf7211 */ /* 0x000fc600018f0eff */
[----:B------:R0:W-:Y:S01]  /*24b70*/  STL.64 [R1+0x308], R20 ;  /* 0x0003081401007387 */ /* 0x0001e20000100a00 */
[----:B------:R-:W-:Y:S01]  /*24b80*/  VIADD R75, R79, UR53 ;  /* 0x000000354f4b7c36 */ /* 0x000fe20008000000 */
[----:B-1----:R-:W-:-:S03]  /*24b90*/  LEA R24, P2, R5, R2, 0x1 ;  /* 0x0000000205187211 */ /* 0x002fc600078408ff */
[----:B------:R-:W-:Y:S01]  /*24ba0*/  VIADD R6, R75, UR33 ;  /* 0x000000214b067c36 */ /* 0x000fe20008000000 */
[----:B0-----:R-:W-:Y:S01]  /*24bb0*/  LEA R20, P3, R79, R2, 0x1 ;  /* 0x000000024f147211 */ /* 0x001fe200078608ff */
[----:B------:R-:W-:-:S03]  /*24bc0*/  ULDC UR33, c[0x0][0x248] ;  /* 0x0000920000217ab9 */ /* 0x000fc60000000800 */
        /* <DEDUP_REMOVED lines=16> */
[----:B------:R-:W-:Y:S02]  /*24cd0*/  LEA.HI.X.SX32 R25, R0, R3, 0x1, P2 ;  /* 0x0000000300197211 */ /* 0x000fe400010f0eff */
        /* <DEDUP_REMOVED lines=26> */
[----:B0-----:R-:W-:-:S04]  /*24e80*/  LEA R20, P2, R68, R2, 0x1 ;  /* 0x0000000244147211 */ /* 0x001fc800078408ff */
[-C--:B------:R-:W-:Y:S02]  /*24e90*/  LEA.HI.X.SX32 R21, R68, R3.reuse, 0x1, P2 ;  /* 0x0000000344157211 */ /* 0x080fe400010f0eff */
[----:B------:R-:W-:-:S03]  /*24ea0*/  LEA.HI.X.SX32 R197, R69, R3, 0x1, P3 ;  /* 0x0000000345c57211 */ /* 0x000fc600018f0eff */
[----:B------:R0:W-:Y:S01]  /*24eb0*/  STL.64 [R1+0x2a8], R20 ;  /* 0x0002a81401007387 */ /* 0x0001e20000100a00 */
[----:B------:R-:W-:Y:S01]  /*24ec0*/  VIADD R67, R77, UR14 ;  /* 0x0000000e4d437c36 */ /* 0x000fe20008000000 */
[-C--:B-1----:R-:W-:Y:S01]  /*24ed0*/  LEA R24, P2, R66, R2.reuse, 0x1 ;  /* 0x0000000242187211 */ /* 0x082fe200078408ff */
[----:B------:R-:W-:Y:S02]  /*24ee0*/  ULDC UR14, c[0x0][0x248] ;  /* 0x00009200000e7ab9 */ /* 0x000fe40000000800 */
[----:B------:R-:W-:Y:S01]  /*24ef0*/  VIADD R64, R67, UR48 ;  /* 0x0000003043407c36 */ /* 0x000fe20008000000 */
[----:B0-----:R-:W-:-:S04]  /*24f00*/  LEA R20, P3, R77, R2, 0x1 ;  /* 0x000000024d147211 */ /* 0x001fc800078608ff */
[-C--:B------:R-:W-:Y:S02]  /*24f10*/  LEA.HI.X.SX32 R21, R77, R3.reuse, 0x1, P3 ;  /* 0x000000034d157211 */ /* 0x080fe400018f0eff */
[-C--:B------:R-:W-:Y:S01]  /*24f20*/  LEA.HI.X.SX32 R25, R66, R3.reuse, 0x1, P2 ;  /* 0x0000000342197211 */ /* 0x080fe200010f0eff */
[C---:B------:R-:W-:Y:S01]  /*24f30*/  VIADD R65, R64.reuse, UR30 ;  /* 0x0000001e40417c36 */ /* 0x040fe20008000000 */
[CC--:B------:R-:W-:Y:S01]  /*24f40*/  LEA R198, P3, R64.reuse, R2.reuse, 0x1 ;  /* 0x0000000240c67211 */ /* 0x0c0fe200078608ff */
        /* <DEDUP_REMOVED lines=78> */
[C---:B------:R-:W-:Y:S01]  /*25430*/  VIADD R66, R69.reuse, UR5 ;  /* 0x0000000545427c36 */ /* 0x040fe20008000000 */
        /* <DEDUP_REMOVED lines=152> */
[----:B------:R-:W-:Y:S01]  /*25dc0*/  ULDC UR18, c[0x0][0x248] ;  /* 0x0000920000127ab9 */ /* 0x000fe20000000800 */
        /* <DEDUP_REMOVED lines=13> */
[----:B------:R-:W-:Y:S02]  /*25ea0*/  VIADD R56, R57, UR26 ;  /* 0x0000001a39387c36 */ /* 0x000fe40008000000 */
        /* <DEDUP_REMOVED lines=37> */
[----:B------:R-:W-:Y:S01]  /*26100*/  IMAD.MOV.U32 R52, RZ, RZ, R236 ;  /* 0x000000ffff347224 */ /* 0x000fe200078e00ec */
        /* <DEDUP_REMOVED lines=11> */
[C---:B------:R-:W-:Y:S01]  /*261c0*/  VIADD R56, R58.reuse, UR7 ;  /* 0x000000073a387c36 */ /* 0x040fe20008000000 */
[-C--:B------:R-:W-:Y:S01]  /*261d0*/  LEA R232, P3, R58, R2.reuse, 0x1 ;  /* 0x000000023ae87211 */ /* 0x080fe200078608ff */
[----:B------:R0:W-:Y:S01]  /*261e0*/  STL.64 [R1+0x70], R20 ;  /* 0x0000701401007387 */ /* 0x0001e20000100a00 */
[----:B------:R-:W-:Y:S01]  /*261f0*/  IMAD.MOV.U32 R53, RZ, RZ, R237 ;  /* 0x000000ffff357224 */ /* 0x000fe200078e00ed */
[----:B------:R-:W-:Y:S01]  /*26200*/  ULDC UR7, c[0x0][0x248] ;  /* 0x0000920000077ab9 */ /* 0x000fe20000000800 */
[----:B------:R-:W-:Y:S01]  /*26210*/  VIADD R5, R56, UR22 ;  /* 0x0000001638057c36 */ /* 0x000fe20008000000 */
[----:B------:R1:W-:Y:S01]  /*26220*/  STL.64 [R1+0x78], R24 ;  /* 0x0000781801007387 */ /* 0x0003e20000100a00 */
[----:B0-----:R-:W-:-:S04]  /*26230*/  LEA R20, P2, R65, R2, 0x1 ;  /* 0x0000000241147211 */ /* 0x001fc800078408ff */
[-C--:B------:R-:W-:Y:S02]  /*26240*/  LEA.HI.X.SX32 R21, R65, R3.reuse, 0x1, P2 ;  /* 0x0000000341157211 */ /* 0x080fe400010f0eff */
[----:B------:R-:W-:-:S03]  /*26250*/  LEA.HI.X.SX32 R233, R58, R3, 0x1, P3 ;  /* 0x000000033ae97211 */ /* 0x000fc600018f0eff */
[----:B------:R0:W-:Y:S01]  /*26260*/  STL.64 [R1+0x68], R20 ;  /* 0x0000681401007387 */ /* 0x0001e20000100a00 */
[----:B------:R-:W-:Y:S01]  /*26270*/  VIADD R57, R5, UR14 ;  /* 0x0000000e05397c36 */ /* 0x000fe20008000000 */
[-C--:B-1----:R-:W-:Y:S01]  /*26280*/  LEA R24, P2, R56, R2.reuse, 0x1 ;  /* 0x0000000238187211 */ /* 0x082fe200078408ff */
[----:B------:R-:W-:Y:S01]  /*26290*/  IMAD.MOV.U32 R60, RZ, RZ, R240 ;  /* 0x000000ffff3c7224 */ /* 0x000fe200078e00f0 */
[----:B------:R-:W-:Y:S01]  /*262a0*/  ULDC UR14, c[0x0][0x248] ;  /* 0x00009200000e7ab9 */ /* 0x000fe20000000800 */
        /* <DEDUP_REMOVED lines=14> */
[----:B-1----:R-:W-:-:S04]  /*26390*/  LEA R24, P2, R59, R2, 0x1 ;  /* 0x000000023b187211 */ /* 0x002fc800078408ff */
[----:B------:R-:W-:Y:S02]  /*263a0*/  LEA.HI.X.SX32 R25, R59, R3, 0x1, P2 ;  /* 0x000000033b197211 */ /* 0x000fe400010f0eff */
[----:B0-----:R-:W-:-:S04]  /*263b0*/  LEA R20, P3, R4, R2, 0x1 ;  /* 0x0000000204147211 */ /* 0x001fc800078608ff */
[----:B------:R-:W-:-:S05]  /*263c0*/  LEA.HI.X.SX32 R21, R4, R3, 0x1, P3 ;  /* 0x0000000304157211 */ /* 0x000fca00018f0eff */
[----:B------:R-:W-:Y:S04]  /*263d0*/  STL.64 [R1+0x30], R20 ;  /* 0x0000301401007387 */ /* 0x000fe80000100a00 */
[----:B------:R0:W-:Y:S04]  /*263e0*/  STL.64 [R1+0x38], R24 ;  /* 0x0000381801007387 */ /* 0x0001e80000100a00 */
[----:B------:R-:W2:Y:S04]  /*263f0*/  LDL.LU R29, [R1+0x3cc] ;  /* 0x0003cc00011d7983 */ /* 0x000ea80000300800 */
[----:B------:R-:W3:Y:S01]  /*26400*/  LDL.LU R55, [R1+0x330] ;  /* 0x0003300001377983 */ /* 0x000ee20000300800 */
[----:B------:R-:W-:Y:S01]  /*26410*/  VIADD R66, R4, UR4 ;  /* 0x0000000404427c36 */ /* 0x000fe20008000000 */
[----:B------:R-:W-:Y:S01]  /*26420*/  ULDC UR4, c[0x0][0x248] ;  /* 0x0000920000047ab9 */ /* 0x000fe20000000800 */
[----:B------:R-:W-:Y:S01]  /*26430*/  IMAD.MOV.U32 R61, RZ, RZ, R241 ;  /* 0x000000ffff3d7224 */ /* 0x000fe200078e00f1 */
[----:B------:R-:W4:Y:S01]  /*26440*/  LDL.LU.64 R62, [R1+0xb58] ;  /* 0x000b5800013e7983 */ /* 0x000f220000300a00 */
[----:B------:R-:W-:-:S04]  /*26450*/  VIADD R6, R66, UR19 ;  /* 0x0000001342067c36 */ /* 0x000fc80008000000 */
[C---:B------:R-:W-:Y:S01]  /*26460*/  VIADD R64, R6.reuse, UR13 ;  /* 0x0000000d06407c36 */ /* 0x040fe20008000000 */
[-C--:B------:R-:W-:Y:S01]  /*26470*/  LEA R236, P3, R6, R2.reuse, 0x1 ;  /* 0x0000000206ec7211 */ /* 0x080fe200078608ff */
[----:B0-----:R-:W-:Y:S01]  /*26480*/  IMAD.MOV.U32 R24, RZ, RZ, R238 ;  /* 0x000000ffff187224 */ /* 0x001fe200078e00ee */
[-C--:B------:R-:W-:Y:S01]  /*26490*/  LEA R244, P2, R66, R2.reuse, 0x1 ;  /* 0x0000000242f47211 */ /* 0x080fe200078408ff */
[----:B------:R-:W-:Y:S01]  /*264a0*/  VIADD R58, R64, UR5 ;  /* 0x00000005403a7c36 */ /* 0x000fe20008000000 */
[-C--:B------:R-:W-:Y:S01]  /*264b0*/  LEA.HI.X.SX32 R237, R6, R3.reuse, 0x1, P3 ;  /* 0x0000000306ed7211 */ /* 0x080fe200018f0eff */
[----:B------:R-:W-:Y:S01]  /*264c0*/  IMAD.MOV.U32 R20, RZ, RZ, R242 ;  /* 0x000000ffff147224 */ /* 0x000fe200078e00f2 */
[-C--:B------:R-:W-:Y:S01]  /*264d0*/  LEA.HI.X.SX32 R245, R66, R3.reuse, 0x1, P2 ;  /* 0x0000000342f57211 */ /* 0x080fe200010f0eff */
[----:B------:R-:W-:Y:S01]  /*264e0*/  VIADD R56, R58, UR18 ;  /* 0x000000123a387c36 */ /* 0x000fe20008000000 */
[----:B------:R-:W-:Y:S01]  /*264f0*/  ULDC UR13, c[0x0][0x248] ;  /* 0x00009200000d7ab9 */ /* 0x000fe20000000800 */
[----:B------:R-:W-:Y:S01]  /*26500*/  IMAD.MOV.U32 R25, RZ, RZ, R239 ;  /* 0x000000ffff197224 */ /* 0x000fe200078e00ef */
[----:B------:R-:W-:Y:S01]  /*26510*/  ULDC UR5, c[0x0][0x248] ;  /* 0x0000920000057ab9 */ /* 0x000fe20000000800 */
[----:B------:R-:W-:Y:S01]  /*26520*/  VIADD R5, R56, UR12 ;  /* 0x0000000c38057c36 */ /* 0x000fe20008000000 */
[-C--:B------:R-:W-:Y:S01]  /*26530*/  LEA R240, P3, R58, R2.reuse, 0x1 ;  /* 0x000000023af07211 */ /* 0x080fe200078608ff */
[----:B------:R-:W-:Y:S01]  /*26540*/  IMAD.MOV.U32 R21, RZ, RZ, R243 ;  /* 0x000000ffff157224 */ /* 0x000fe200078e00f3 */
[----:B------:R-:W-:Y:S01]  /*26550*/  LEA R246, P2, R64, R2, 0x1 ;  /* 0x0000000240f67211 */ /* 0x000fe200078408ff */
[----:B------:R-:W-:Y:S01]  /*26560*/  VIADD R57, R5, UR17 ;  /* 0x0000001105397c36 */ /* 0x000fe20008000000 */
[-C--:B------:R-:W-:Y:S01]  /*26570*/  LEA.HI.X.SX32 R241, R58, R3.reuse, 0x1, P3 ;  /* 0x000000033af17211 */ /* 0x080fe200018f0eff */
[----:B------:R-:W-:Y:S01]  /*26580*/  ULDC UR12, c[0x0][0x248] ;  /* 0x00009200000c7ab9 */ /* 0x000fe20000000800 */
[----:B------:R-:W-:Y:S01]  /*26590*/  LEA.HI.X.SX32 R247, R64, R3, 0x1, P2 ;  /* 0x0000000340f77211 */ /* 0x000fe200010f0eff */
[----:B------:R-:W-:Y:S01]  /*265a0*/  VIADD R0, R57, UR24 ;  /* 0x0000001839007c36 */ /* 0x000fe20008000000 */
[----:B------:R-:W-:-:S03]  /*265b0*/  ULDC UR17, c[0x0][0x248] ;  /* 0x0000920000117ab9 */ /* 0x000fc60000000800 */
[----:B------:R-:W-:-:S04]  /*265c0*/  VIADD R59, R0, UR16 ;  /* 0x00000010003b7c36 */ /* 0x000fc80008000000 */
[----:B------:R-:W-:Y:S01]  /*265d0*/  VIADD R4, R59, UR6 ;  /* 0x000000063b047c36 */ /* 0x000fe20008000000 */
[-C--:B------:R-:W-:Y:S01]  /*265e0*/  LEA R238, P3, R5, R2.reuse, 0x1 ;  /* 0x0000000205ee7211 */ /* 0x080fe200078608ff */
[----:B------:R-:W-:Y:S02]  /*265f0*/  ULDC UR6, c[0x0][0x248] ;  /* 0x0000920000067ab9 */ /* 0x000fe40000000800 */
[----:B------:R-:W-:Y:S01]  /*26600*/  VIADD R67, R4, UR9 ;  /* 0x0000000904437c36 */ /* 0x000fe20008000000 */
[----:B------:R-:W-:Y:S01]  /*26610*/  LEA R242, P2, R56, R2, 0x1 ;  /* 0x0000000238f27211 */ /* 0x000fe200078408ff */
[----:B------:R-:W-:Y:S02]  /*26620*/  ULDC UR9, c[0x0][0x248] ;  /* 0x0000920000097ab9 */ /* 0x000fe40000000800 */
[----:B------:R-:W-:Y:S01]  /*26630*/  VIADD R6, R67, UR7 ;  /* 0x0000000743067c36 */ /* 0x000fe20008000000 */
[----:B------:R-:W-:Y:S01]  /*26640*/  LEA.HI.X.SX32 R239, R5, R3, 0x1, P3 ;  /* 0x0000000305ef7211 */ /* 0x000fe200018f0eff */
[----:B------:R-:W-:-:S02]  /*26650*/  ULDC UR7, c[0x0][0x248] ;  /* 0x0000920000077ab9 */ /* 0x000fc40000000800 */
[----:B------:R-:W-:Y:S01]  /*26660*/  VIADD R71, R6, UR14 ;  /* 0x0000000e06477c36 */ /* 0x000fe20008000000 */
[----:B------:R-:W-:-:S03]  /*26670*/  LEA.HI.X.SX32 R243, R56, R3, 0x1, P2 ;  /* 0x0000000338f37211 */ /* 0x000fc600010f0eff */
[----:B------:R-:W-:Y:S01]  /*26680*/  VIADD R5, R71, UR15 ;  /* 0x0000000f47057c36 */ /* 0x000fe20008000000 */
[-C--:B------:R-:W-:Y:S02]  /*26690*/  LEA R250, P2, R57, R2.reuse, 0x1 ;  /* 0x0000000239fa7211 */ /* 0x080fe400078408ff */
[CC--:B------:R-:W-:Y:S01]  /*266a0*/  LEA R56, P3, R0.reuse, R2.reuse, 0x1 ;  /* 0x0000000200387211 */ /* 0x0c0fe200078608ff */
[----:B------:R-:W-:Y:S01]  /*266b0*/  VIADD R75, R5, UR8 ;  /* 0x00000008054b7c36 */ /* 0x000fe20008000000 */
[-C--:B------:R-:W-:Y:S01]  /*266c0*/  LEA.HI.X.SX32 R251, R57, R3.reuse, 0x1, P2 ;  /* 0x0000000339fb7211 */ /* 0x080fe200010f0eff */
[----:B------:R-:W-:Y:S01]  /*266d0*/  ULDC UR8, c[0x0][0x248] ;  /* 0x0000920000087ab9 */ /* 0x000fe20000000800 */
[----:B------:R-:W-:Y:S01]  /*266e0*/  LEA.HI.X.SX32 R57, R0, R3, 0x1, P3 ;  /* 0x0000000300397211 */ /* 0x000fe200018f0eff */
[----:B------:R-:W-:Y:S01]  /*266f0*/  VIADD R0, R75, UR4 ;  /* 0x000000044b007c36 */ /* 0x000fe20008000000 */
[----:B------:R-:W-:Y:S01]  /*26700*/  LEA R64, P3, R4, R2, 0x1 ;  /* 0x0000000204407211 */ /* 0x000fe200078608ff */
[----:B------:R-:W-:-:S02]  /*26710*/  ULDC UR4, c[0x0][0x248] ;  /* 0x0000920000047ab9 */ /* 0x000fc40000000800 */
[----:B------:R-:W-:Y:S01]  /*26720*/  VIADD R79, R0, UR13 ;  /* 0x0000000d004f7c36 */ /* 0x000fe20008000000 */
[-C--:B------:R-:W-:Y:S02]  /*26730*/  LEA.HI.X.SX32 R65, R4, R3.reuse, 0x1, P3 ;  /* 0x0000000304417211 */ /* 0x080fe400018f0eff */
[-C--:B------:R-:W-:Y:S02]  /*26740*/  LEA R58, P2, R59, R2.reuse, 0x1 ;  /* 0x000000023b3a7211 */ /* 0x080fe400078408ff */
[CC--:B------:R-:W-:Y:S01]  /*26750*/  LEA R68, P3, R6.reuse, R2.reuse, 0x1 ;  /* 0x0000000206447211 */ /* 0x0c0fe200078608ff */
[----:B------:R-:W-:Y:S01]  /*26760*/  VIADD R4, R79, UR5 ;  /* 0x000000054f047c36 */ /* 0x000fe20008000000 */
[-C--:B------:R-:W-:Y:S01]  /*26770*/  LEA.HI.X.SX32 R59, R59, R3.reuse, 0x1, P2 ;  /* 0x000000033b3b7211 */ /* 0x080fe200010f0eff */
[----:B------:R-:W-:Y:S01]  /*26780*/  ULDC UR5, c[0x0][0x248] ;  /* 0x0000920000057ab9 */ /* 0x000fe20000000800 */
[----:B------:R-:W-:Y:S01]  /*26790*/  LEA.HI.X.SX32 R69, R6, R3, 0x1, P3 ;  /* 0x0000000306457211 */ /* 0x000fe200018f0eff */
[----:B------:R-:W-:Y:S01]  /*267a0*/  VIADD R6, R4, UR12 ;  /* 0x0000000c04067c36 */ /* 0x000fe20008000000 */
[-C--:B------:R-:W-:Y:S01]  /*267b0*/  LEA R66, P2, R67, R2.reuse, 0x1 ;  /* 0x0000000243427211 */ /* 0x080fe200078408ff */
[----:B------:R-:W-:Y:S01]  /*267c0*/  ULDC UR12, c[0x0][0x248] ;  /* 0x00009200000c7ab9 */ /* 0x000fe20000000800 */
[----:B------:R-:W-:-:S02]  /*267d0*/  LEA R72, P3, R5, R2, 0x1 ;  /* 0x0000000205487211 */ /* 0x000fc400078608ff */
[-C--:B------:R-:W-:Y:S02]  /*267e0*/  LEA.HI.X.SX32 R67, R67, R3.reuse, 0x1, P2 ;  /* 0x0000000343437211 */ /* 0x080fe400010f0eff */
[-C--:B------:R-:W-:Y:S01]  /*267f0*/  LEA.HI.X.SX32 R73, R5, R3.reuse, 0x1, P3 ;  /* 0x0000000305497211 */ /* 0x080fe200018f0eff */
[----:B------:R-:W-:Y:S01]  /*26800*/  VIADD R5, R6, UR17 ;  /* 0x0000001106057c36 */ /* 0x000fe20008000000 */
[-C--:B------:R-:W-:Y:S02]  /*26810*/  LEA R70, P2, R71, R2.reuse, 0x1 ;  /* 0x0000000247467211 */ /* 0x080fe400078408ff */
[-C--:B------:R-:W-:Y:S01]  /*26820*/  LEA R76, P3, R0, R2.reuse, 0x1 ;  /* 0x00000002004c7211 */ /* 0x080fe200078608ff */
[----:B------:R-:W-:Y:S01]  /*26830*/  VIADD R87, R5, UR6 ;  /* 0x0000000605577c36 */ /* 0x000fe20008000000 */
[----:B------:R-:W-:Y:S01]  /*26840*/  LEA.HI.X.SX32 R71, R71, R3, 0x1, P2 ;  /* 0x0000000347477211 */ /* 0x000fe200010f0eff */
[----:B------:R-:W-:Y:S01]  /*26850*/  ULDC UR6, c[0x0][0x248] ;  /* 0x0000920000067ab9 */ /* 0x000fe20000000800 */
[----:B------:R-:W-:-:S02]  /*26860*/  LEA R74, P2, R75, R2, 0x1 ;  /* 0x000000024b4a7211 */ /* 0x000fc400078408ff */
[-C--:B------:R-:W-:Y:S01]  /*26870*/  LEA.HI.X.SX32 R77, R0, R3.reuse, 0x1, P3 ;  /* 0x00000003004d7211 */ /* 0x080fe200018f0eff */
[----:B------:R-:W-:Y:S01]  /*26880*/  VIADD R0, R87, UR7 ;  /* 0x0000000757007c36 */ /* 0x000fe20008000000 */
[-C--:B------:R-:W-:Y:S01]  /*26890*/  LEA.HI.X.SX32 R75, R75, R3.reuse, 0x1, P2 ;  /* 0x000000034b4b7211 */ /* 0x080fe200010f0eff */
[----:B------:R-:W-:Y:S01]  /*268a0*/  ULDC UR7, c[0x0][0x248] ;  /* 0x0000920000077ab9 */ /* 0x000fe20000000800 */
[CC--:B------:R-:W-:Y:S01]  /*268b0*/  LEA R78, P2, R79.reuse, R2.reuse, 0x1 ;  /* 0x000000024f4e7211 */ /* 0x0c0fe200078408ff */
[----:B------:R-:W-:Y:S01]  /*268c0*/  VIADD R91, R0, UR9 ;  /* 0x00000009005b7c36 */ /* 0x000fe20008000000 */
[CC--:B------:R-:W-:Y:S02]  /*268d0*/  LEA R80, P3, R4.reuse, R2.reuse, 0x1 ;  /* 0x0000000204507211 */ /* 0x0c0fe400078608ff */
[-C--:B------:R-:W-:Y:S02]  /*268e0*/  LEA.HI.X.SX32 R79, R79, R3.reuse, 0x1, P2 ;  /* 0x000000034f4f7211 */ /* 0x080fe400010f0eff */
[----:B------:R-:W-:Y:S01]  /*268f0*/  LEA.HI.X.SX32 R81, R4, R3, 0x1, P3 ;  /* 0x0000000304517211 */ /* 0x000fe200018f0eff */
[----:B------:R-:W-:Y:S01]  /*26900*/  VIADD R4, R91, UR8 ;  /* 0x000000085b047c36 */ /* 0x000fe20008000000 */
[----:B------:R-:W-:-:S02]  /*26910*/  LEA R82, P2, R6, R2, 0x1 ;  /* 0x0000000206527211 */ /* 0x000fc400078408ff */
[CC--:B------:R-:W-:Y:S02]  /*26920*/  LEA R84, P3, R5.reuse, R2.reuse, 0x1 ;  /* 0x0000000205547211 */ /* 0x0c0fe400078608ff */
[-C--:B------:R-:W-:Y:S01]  /*26930*/  LEA.HI.X.SX32 R83, R6, R3.reuse, 0x1, P2 ;  /* 0x0000000306537211 */ /* 0x080fe200010f0eff */
[----:B------:R-:W-:Y:S01]  /*26940*/  VIADD R6, R4, UR4 ;  /* 0x0000000404067c36 */ /* 0x000fe20008000000 */
[-C--:B------:R-:W-:Y:S01]  /*26950*/  LEA.HI.X.SX32 R85, R5, R3.reuse, 0x1, P3 ;  /* 0x0000000305557211 */ /* 0x080fe200018f0eff */
[----:B------:R-:W-:Y:S02]  /*26960*/  ULDC UR4, c[0x0][0x248] ;  /* 0x0000920000047ab9 */ /* 0x000fe40000000800 */
[----:B------:R-:W-:Y:S01]  /*26970*/  VIADD R5, R6, UR5 ;  /* 0x0000000506057c36 */ /* 0x000fe20008000000 */
[CC--:B------:R-:W-:Y:S01]  /*26980*/  LEA R88, P3, R0.reuse, R2.reuse, 0x1 ;  /* 0x0000000200587211 */ /* 0x0c0fe200078608ff */
[----:B------:R-:W-:Y:S01]  /*26990*/  ULDC UR5, c[0x0][0x248] ;  /* 0x0000920000057ab9 */ /* 0x000fe20000000800 */
[----:B------:R-:W-:Y:S01]  /*269a0*/  LEA R86, P2, R87, R2, 0x1 ;  /* 0x0000000257567211 */ /* 0x000fe200078408ff */
[----:B------:R-:W-:Y:S01]  /*269b0*/  VIADD R99, R5, UR12 ;  /* 0x0000000c05637c36 */ /* 0x000fe20008000000 */
[----:B------:R-:W-:-:S02]  /*269c0*/  LEA.HI.X.SX32 R89, R0, R3, 0x1, P3 ;  /* 0x0000000300597211 */ /* 0x000fc400018f0eff */
[-C--:B------:R-:W-:Y:S01]  /*269d0*/  LEA.HI.X.SX32 R87, R87, R3.reuse, 0x1, P2 ;  /* 0x0000000357577211 */ /* 0x080fe200010f0eff */
[----:B------:R-:W-:Y:S01]  /*269e0*/  VIADD R0, R99, UR6 ;  /* 0x0000000663007c36 */ /* 0x000fe20008000000 */
[-C--:B------:R-:W-:Y:S01]  /*269f0*/  LEA R92, P3, R4, R2.reuse, 0x1 ;  /* 0x00000002045c7211 */ /* 0x080fe200078608ff */
[----:B------:R-:W-:Y:S01]  /*26a00*/  ULDC UR6, c[0x0][0x248] ;  /* 0x0000920000067ab9 */ /* 0x000fe20000000800 */
[CC--:B------:R-:W-:Y:S01]  /*26a10*/  LEA R90, P2, R91.reuse, R2.reuse, 0x1 ;  /* 0x000000025b5a7211 */ /* 0x0c0fe200078408ff */
[----:B------:R-:W-:Y:S01]  /*26a20*/  VIADD R103, R0, UR7 ;  /* 0x0000000700677c36 */ /* 0x000fe20008000000 */
[-C--:B------:R-:W-:Y:S02]  /*26a30*/  LEA.HI.X.SX32 R93, R4, R3.reuse, 0x1, P3 ;  /* 0x00000003045d7211 */ /* 0x080fe400018f0eff */
[-C--:B------:R-:W-:Y:S02]  /*26a40*/  LEA.HI.X.SX32 R91, R91, R3.reuse, 0x1, P2 ;  /* 0x000000035b5b7211 */ /* 0x080fe400010f0eff */
[-C--:B------:R-:W-:Y:S01]  /*26a50*/  LEA R96, P3, R5, R2.reuse, 0x1 ;  /* 0x0000000205607211 */ /* 0x080fe200078608ff */
[----:B------:R-:W-:Y:S01]  /*26a60*/  VIADD R4, R103, UR4 ;  /* 0x0000000467047c36 */ /* 0x000fe20008000000 */
[-C--:B------:R-:W-:Y:S01]  /*26a70*/  LEA R94, P2, R6, R2.reuse, 0x1 ;  /* 0x00000002065e7211 */ /* 0x080fe200078408ff */
[----:B------:R-:W-:Y:S01]  /*26a80*/  ULDC UR4, c[0x0][0x248] ;  /* 0x0000920000047ab9 */ /* 0x000fe20000000800 */
[-C--:B------:R-:W-:Y:S01]  /*26a90*/  LEA.HI.X.SX32 R97, R5, R3.reuse, 0x1, P3 ;  /* 0x0000000305617211 */ /* 0x080fe200018f0eff */
[----:B------:R-:W-:Y:S01]  /*26aa0*/  VIADD R5, R4, UR5 ;  /* 0x0000000504057c36 */ /* 0x000fe20008000000 */
[----:B------:R-:W-:Y:S01]  /*26ab0*/  LEA.HI.X.SX32 R95, R6, R3, 0x1, P2 ;  /* 0x00000003065f7211 */ /* 0x000fe200010f0eff */
[----:B------:R-:W-:Y:S01]  /*26ac0*/  ULDC UR5, c[0x0][0x248] ;  /* 0x0000920000057ab9 */ /* 0x000fe20000000800 */
[----:B------:R-:W-:-:S02]  /*26ad0*/  LEA R100, P3, R0, R2, 0x1 ;  /* 0x0000000200647211 */ /* 0x000fc400078608ff */
[-C--:B------:R-:W-:Y:S02]  /*26ae0*/  LEA R98, P2, R99, R2.reuse, 0x1 ;  /* 0x0000000263627211 */ /* 0x080fe400078408ff */
[-C--:B------:R-:W-:Y:S01]  /*26af0*/  LEA.HI.X.SX32 R101, R0, R3.reuse, 0x1, P3 ;  /* 0x0000000300657211 */ /* 0x080fe200018f0eff */
[----:B------:R-:W-:Y:S01]  /*26b00*/  VIADD R0, R5, UR6 ;  /* 0x0000000605007c36 */ /* 0x000fe20008000000 */
[-C--:B------:R-:W-:Y:S02]  /*26b10*/  LEA.HI.X.SX32 R99, R99, R3.reuse, 0x1, P2 ;  /* 0x0000000363637211 */ /* 0x080fe400010f0eff */
[CC--:B------:R-:W-:Y:S02]  /*26b20*/  LEA R102, P2, R103.reuse, R2.reuse, 0x1 ;  /* 0x0000000267667211 */ /* 0x0c0fe400078408ff */
[----:B------:R-:W-:Y:S01]  /*26b30*/  LEA R104, P3, R4, R2, 0x1 ;  /* 0x0000000204687211 */ /* 0x000fe200078608ff */
[----:B------:R-:W-:Y:S01]  /*26b40*/  VIADD R6, R0, UR4 ;  /* 0x0000000400067c36 */ /* 0x000fe20008000000 */
[-C--:B------:R-:W-:Y:S01]  /*26b50*/  LEA.HI.X.SX32 R103, R103, R3.reuse, 0x1, P2 ;  /* 0x0000000367677211 */ /* 0x080fe200010f0eff */
[----:B------:R-:W-:Y:S01]  /*26b60*/  ULDC UR4, c[0x0][0x248] ;  /* 0x0000920000047ab9 */ /* 0x000fe20000000800 */
[----:B------:R-:W-:-:S02]  /*26b70*/  LEA.HI.X.SX32 R105, R4, R3, 0x1, P3 ;  /* 0x0000000304697211 */ /* 0x000fc400018f0eff */
[-C--:B------:R-:W-:Y:S01]  /*26b80*/  LEA R106, P2, R5, R2.reuse, 0x1 ;  /* 0x00000002056a7211 */ /* 0x080fe200078408ff */
[----:B------:R-:W-:Y:S01]  /*26b90*/  VIADD R4, R6, UR5 ;  /* 0x0000000506047c36 */ /* 0x000fe20008000000 */
[CC--:B------:R-:W-:Y:S01]  /*26ba0*/  LEA R108, P3, R0.reuse, R2.reuse, 0x1 ;  /* 0x00000002006c7211 */ /* 0x0c0fe200078608ff */
[----:B------:R-:W-:Y:S01]  /*26bb0*/  VIADD R252, R7, 0x79 ;  /* 0x0000007907fc7836 */ /* 0x000fe20000000000 */
[-C--:B------:R-:W-:Y:S01]  /*26bc0*/  LEA.HI.X.SX32 R107, R5, R3.reuse, 0x1, P2 ;  /* 0x00000003056b7211 */ /* 0x080fe200010f0eff */
[----:B------:R-:W-:Y:S01]  /*26bd0*/  ULDC UR5, c[0x0][0x22c] ;  /* 0x00008b0000057ab9 */ /* 0x000fe20000000800 */
[----:B------:R-:W-:Y:S01]  /*26be0*/  LEA.HI.X.SX32 R109, R0, R3, 0x1, P3 ;  /* 0x00000003006d7211 */ /* 0x000fe200018f0eff */
[----:B------:R-:W-:Y:S01]  /*26bf0*/  VIADD R0, R4, UR4 ;  /* 0x0000000404007c36 */ /* 0x000fe20008000000 */
[-C--:B------:R-:W-:Y:S01]  /*26c00*/  LEA R110, P2, R6, R2.reuse, 0x1 ;  /* 0x00000002066e7211 */ /* 0x080fe200078408ff */
[----:B------:R-:W-:Y:S01]  /*26c10*/  ULDC UR4, c[0x0][0x248] ;  /* 0x0000920000047ab9 */ /* 0x000fe20000000800 */
[----:B------:R-:W-:-:S02]  /*26c20*/  LEA R248, P3, R4, R2, 0x1 ;  /* 0x0000000204f87211 */ /* 0x000fc400078608ff */
[-C--:B------:R-:W-:Y:S01]  /*26c30*/  LEA.HI.X.SX32 R111, R6, R3.reuse, 0x1, P2 ;  /* 0x00000003066f7211 */ /* 0x080fe200010f0eff */
[----:B------:R-:W-:Y:S01]  /*26c40*/  VIADD R6, R0, UR4 ;  /* 0x0000000400067c36 */ /* 0x000fe20008000000 */
[-C--:B------:R-:W-:Y:S01]  /*26c50*/  LEA.HI.X.SX32 R249, R4, R3.reuse, 0x1, P3 ;  /* 0x0000000304f97211 */ /* 0x080fe200018f0eff */
[----:B------:R-:W-:Y:S01]  /*26c60*/  ULDC UR4, c[0x0][0x22c] ;  /* 0x00008b0000047ab9 */ /* 0x000fe20000000800 */
[-C--:B------:R-:W-:Y:S02]  /*26c70*/  LEA R4, P2, R0, R2.reuse, 0x1 ;  /* 0x0000000200047211 */ /* 0x080fe400078408ff */
[----:B------:R-:W-:Y:S02]  /*26c80*/  LEA R2, P3, R6, R2, 0x1 ;  /* 0x0000000206027211 */ /* 0x000fe400078608ff */
[-C--:B------:R-:W-:Y:S02]  /*26c90*/  LEA.HI.X.SX32 R5, R0, R3.reuse, 0x1, P2 ;  /* 0x0000000300057211 */ /* 0x080fe400010f0eff */
[----:B------:R-:W-:Y:S01]  /*26ca0*/  LEA.HI.X.SX32 R3, R6, R3, 0x1, P3 ;  /* 0x0000000306037211 */ /* 0x000fe200018f0eff */
[C---:B------:R-:W-:Y:S01]  /*26cb0*/  VIADD R6, R7.reuse, 0x7b ;  /* 0x0000007b07067836 */ /* 0x040fe20000000000 */
[----:B------:R-:W-:Y:S01]  /*26cc0*/  ISETP.LT.AND P2, PT, R252, UR4, !P0 ;  /* 0x00000004fc007c0c */ /* 0x000fe2000c741270 */
[----:B--2---:R0:W-:Y:S03]  /*26cd0*/  @P5 STG.E.U16 desc[UR10][R52.64], R29 ;  /* 0x0000001d34005986 */ /* 0x0041e6000c10150a */
[----:B------:R-:W-:Y:S01]  /*26ce0*/  ISETP.LT.AND P4, PT, R6, UR5, !P0 ;  /* 0x0000000506007c0c */ /* 0x000fe2000c781270 */
[----:B------:R-:W-:Y:S01]  /*26cf0*/  VIADD R0, R7, 0x7a ;  /* 0x0000007a07007836 */ /* 0x000fe20000000000 */
[----:B------:R-:W2:Y:S01]  /*26d00*/  LDL.LU R252, [R1+0x334] ;  /* 0x0003340001fc7983 */ /* 0x000ea20000300800 */
[----:B------:R-:W-:Y:S01]  /*26d10*/  PRMT R6, R29, 0x7632, R6 ;  /* 0x000076321d067816 */ /* 0x000fe20000000006 */
[----:B------:R-:W-:Y:S01]  /*26d20*/  ULDC UR4, c[0x0][0x22c] ;  /* 0x00008b0000047ab9 */ /* 0x000fe20000000800 */
[----:B------:R-:W-:Y:S01]  /*26d30*/  ULDC UR5, c[0x0][0x22c] ;  /* 0x00008b0000057ab9 */ /* 0x000fe20000000800 */
[----:B0-----:R-:W4:Y:S04]  /*26d40*/  LDL.LU.64 R52, [R1+0xb50] ;  /* 0x000b500001347983 */ /* 0x001f280000300a00 */
[----:B------:R-:W4:Y:S04]  /*26d50*/  LDL.LU.64 R26, [R1+0xb48] ;  /* 0x000b4800011a7983 */ /* 0x000f280000300a00 */
[----:B------:R-:W4:Y:S04]  /*26d60*/  LDL.LU R28, [R1+0x338] ;  /* 0x00033800011c7983 */ /* 0x000f280000300800 */
[----:B------:R0:W-:Y:S04]  /*26d70*/  @P6 STG.E.U16 desc[UR10][R24.64], R6 ;  /* 0x0000000618006986 */ /* 0x0001e8000c10150a */
[----:B---3--:R1:W-:Y:S04]  /*26d80*/  @P1 STG.E.U16 desc[UR10][R60.64], R55 ;  /* 0x000000373c001986 */ /* 0x0083e8000c10150a */
[----:B0-----:R-:W3:Y:S04]  /*26d90*/  LDL.LU.64 R24, [R1+0xb40] ;  /* 0x000b400001187983 */ /* 0x001ee80000300a00 */
[----:B-1----:R-:W3:Y:S04]  /*26da0*/  LDL.LU.64 R60, [R1+0xb38] ;  /* 0x000b3800013c7983 */ /* 0x002ee80000300a00 */
[----:B------:R-:W3:Y:S01]  /*26db0*/  LDL.LU R29, [R1+0x33c] ;  /* 0x00033c00011d7983 */ /* 0x000ee20000300800 */
[----:B------:R-:W-:Y:S01]  /*26dc0*/  ISETP.LT.AND P3, PT, R0, UR4, !P0 ;  /* 0x0000000400007c0c */ /* 0x000fe2000c761270 */
[----:B------:R-:W-:Y:S01]  /*26dd0*/  VIADD R0, R7, 0x7c ;  /* 0x0000007c07007836 */ /* 0x000fe20000000000 */
[----:B------:R-:W-:-:S04]  /*26de0*/  ULDC UR4, c[0x0][0x22c] ;  /* 0x00008b0000047ab9 */ /* 0x000fc80000000800 */
[----:B------:R-:W-:Y:S01]  /*26df0*/  ISETP.LT.AND P5, PT, R0, UR4, !P0 ;  /* 0x0000000400007c0c */ /* 0x000fe2000c7a1270 */
[----:B------:R-:W-:Y:S01]  /*26e00*/  VIADD R0, R7, 0x7d ;  /* 0x0000007d07007836 */ /* 0x000fe20000000000 */
[----:B------:R-:W-:Y:S01]  /*26e10*/  ULDC UR4, c[0x0][0x22c] ;  /* 0x00008b0000047ab9 */ /* 0x000fe20000000800 */
[----:B------:R-:W-:Y:S02]  /*26e20*/  PRMT R6, R55, 0x7632, R6 ;  /* 0x0000763237067816 */ /* 0x000fe40000000006 */
[----:B------:R-:W3:Y:S01]  /*26e30*/  LDL.LU R55, [R1+0xea8] ;  /* 0x000ea80001377983 */ /* 0x000ee20000300800 */
[----:B------:R-:W-:Y:S01]  /*26e40*/  ISETP.LT.AND P6, PT, R0, UR4, !P0 ;  /* 0x0000000400007c0c */ /* 0x000fe2000c7c1270 */
[----:B------:R-:W-:Y:S01]  /*26e50*/  VIADD R0, R7, 0x7e ;  /* 0x0000007e07007836 */ /* 0x000fe20000000000 */
[----:B------:R-:W-:Y:S01]  /*26e60*/  ULDC UR4, c[0x0][0x22c] ;  /* 0x00008b0000047ab9 */ /* 0x000fe20000000800 */
[----:B------:R2:W-:Y:S03]  /*26e70*/  @P2 STG.E.U16 desc[UR10][R20.64], R6 ;  /* 0x0000000614002986 */ /* 0x0005e6000c10150a */
[----:B------:R-:W-:-:S02]  /*26e80*/  ISETP.LT.AND P1, PT, R0, UR4, !P0 ;  /* 0x0000000400007c0c */ /* 0x000fc4000c721270 */
[----:B--2---:R-:W-:Y:S01]  /*26e90*/  PRMT R6, R252, 0x7632, R6 ;  /* 0x00007632fc067816 */ /* 0x004fe20000000006 */
[----:B----4-:R0:W-:Y:S01]  /*26ea0*/  @P3 STG.E.U16 desc[UR10][R62.64], R252 ;  /* 0x000000fc3e003986 */ /* 0x0101e2000c10150a */
[----:B------:R-:W-:Y:S01]  /*26eb0*/  VIADD R0, R7, 0x7f ;  /* 0x0000007f07007836 */ /* 0x000fe20000000000 */
[----:B------:R-:W-:Y:S02]  /*26ec0*/  ULDC UR4, c[0x0][0x22c] ;  /* 0x00008b0000047ab9 */ /* 0x000fe40000000800 */
[----:B------:R1:W-:Y:S04]  /*26ed0*/  @P4 STG.E.U16 desc[UR10][R52.64], R6 ;  /* 0x0000000634004986 */ /* 0x0003e8000c10150a */
[----:B0-----:R-:W2:Y:S04]  /*26ee0*/  LDL.LU.64 R62, [R1+0xb28] ;  /* 0x000b2800013e7983 */ /* 0x001ea80000300a00 */
[----:B------:R-:W4:Y:S01]  /*26ef0*/  LDL.LU.64 R20, [R1+0xb20] ;  /* 0x000b200001147983 */ /* 0x000f220000300a00 */
[----:B-1----:R-:W-:-:S03]  /*26f00*/  PRMT R6, R28, 0x7632, R6 ;  /* 0x000076321c067816 */ /* 0x002fc60000000006 */
[----:B------:R-:W4:Y:S04]  /*26f10*/  LDL.LU.64 R52, [R1+0xea0] ;  /* 0x000ea00001347983 */ /* 0x000f280000300a00 */
[----:B------:R0:W-:Y:S04]  /*26f20*/  @P5 STG.E.U16 desc[UR10][R26.64], R28 ;  /* 0x0000001c1a005986 */ /* 0x0001e8000c10150a */
[----:B---3--:R1:W-:Y:S04]  /*26f30*/  @P6 STG.E.U16 desc[UR10][R24.64], R6 ;  /* 0x0000000618006986 */ /* 0x0083e8000c10150a */
[----:B0-----:R-:W3:Y:S04]  /*26f40*/  LDL.LU.64 R26, [R1+0xb10] ;  /* 0x000b1000011a7983 */ /* 0x001ee80000300a00 */
[----:B------:R0:W-:Y:S04]  /*26f50*/  @P1 STG.E.U16 desc[UR10][R60.64], R29 ;  /* 0x0000001d3c001986 */ /* 0x0001e8000c10150a */
[----:B-1----:R-:W3:Y:S04]  /*26f60*/  LDL.LU.64 R24, [R1+0xb08] ;  /* 0x000b080001187983 */ /* 0x002ee80000300a00 */
[----:B0-----:R-:W2:Y:S01]  /*26f70*/  LDL.LU.64 R60, [R1+0xe98] ;  /* 0x000e9800013c7983 */ /* 0x001ea20000300a00 */
[----:B------:R-:W-:-:S02]  /*26f80*/  ISETP.LT.AND P2, PT, R0, UR4, !P0 ;  /* 0x0000000400007c0c */ /* 0x000fc4000c741270 */
[----:B------:R-:W-:Y:S01]  /*26f90*/  PRMT R6, R29, 0x7632, R6 ;  /* 0x000076321d067816 */ /* 0x000fe20000000006 */
[----:B------:R-:W-:Y:S01]  /*26fa0*/  VIADD R0, R7, 0x80 ;  /* 0x0000008007007836 */ /* 0x000fe20000000000 */
[----:B------:R-:W3:Y:S01]  /*26fb0*/  LDL.LU.64 R28, [R1+0xb00] ;  /* 0x000b0000011c7983 */ /* 0x000ee20000300a00 */
[----:B------:R-:W-:-:S03]  /*26fc0*/  ULDC UR4, c[0x0][0x22c] ;  /* 0x00008b0000047ab9 */ /* 0x000fc60000000800 */
[----:B------:R-:W-:-:S05]  /*26fd0*/  ISETP.LT.AND P3, PT, R0, UR4, !P0 ;  /* 0x0000000400007c0c */ /* 0x000fca000c761270 */
[----:B--2---:R0:W-:Y:S01]  /*26fe0*/  @P2 STG.E.U16 desc[UR10][R60.64], R6 ;  /* 0x000000063c002986 */ /* 0x0041e2000c10150a */
[C---:B------:R-:W-:Y:S01]  /*26ff0*/  VIADD R0, R7.reuse, 0x81 ;  /* 0x0000008107007836 */ /* 0x040fe20000000000 */
[----:B------:R-:W-:Y:S02]  /*27000*/  ULDC UR4, c[0x0][0x22c] ;  /* 0x00008b0000047ab9 */ /* 0x000fe40000000800 */
[----:B0-----:R-:W2:Y:S02]  /*27010*/  LDL.LU.64 R60, [R1+0xe90] ;  /* 0x000e9000013c7983 */ /* 0x001ea40000300a00 */
[----:B------:R-:W-:Y:S01]  /*27020*/  ISETP.LT.AND P4, PT, R0, UR4, !P0 ;  /* 0x0000000400007c0c */ /* 0x000fe2000c781270 */
[----:B------:R-:W-:Y:S01]  /*27030*/  VIADD R0, R7, 0x82 ;  /* 0x0000008207007836 */ /* 0x000fe20000000000 */
[----:B------:R-:W-:-:S04]  /*27040*/  ULDC UR4, c[0x0][0x22c] ;  /* 0x00008b0000047ab9 */ /* 0x000fc80000000800 */
[----:B------:R-:W-:Y:S01]  /*27050*/  ISETP.LT.AND P5, PT, R0, UR4, !P0 ;  /* 0x0000000400007c0c */ /* 0x000fe2000c7a1270 */
[----:B--2---:R0:W-:Y:S01]  /*27060*/  @P3 STG.E.U16 desc[UR10][R62.64], R60 ;  /* 0x0000003c3e003986 */ /* 0x0041e2000c10150a */
[----:B------:R-:W-:Y:S01]  /*27070*/  VIADD R0, R7, 0x83 ;  /* 0x0000008307007836 */ /* 0x000fe20000000000 */
[----:B------:R-:W-:Y:S02]  /*27080*/  ULDC UR4, c[0x0][0x22c] ;  /* 0x00008b0000047ab9 */ /* 0x000fe40000000800 */
[----:B0-----:R-:W2:Y:S01]  /*27090*/  LDL.LU.64 R62, [R1+0xe88] ;  /* 0x000e8800013e7983 */ /* 0x001ea20000300a00 */
[----:B------:R-:W-:-:S05]  /*270a0*/  PRMT R60, R60, 0x7632, R60 ;  /* 0x000076323c3c7816 */ /* 0x000fca000000003c */
[----:B----4-:R0:W-:Y:S04]  /*270b0*/  @P4 STG.E.U16 desc[UR10][R20.64], R60 ;  /* 0x0000003c14004986 */ /* 0x0101e8000c10150a */
[----:B0-----:R-:W4:Y:S01]  /*270c0*/  LDL.LU.64 R20, [R1+0xae8] ;  /* 0x000ae80001147983 */ /* 0x001f220000300a00 */
[----:B------:R-:W-:Y:S01]  /*270d0*/  ISETP.LT.AND P6, PT, R0, UR4, !P0 ;  /* 0x0000000400007c0c */ /* 0x000fe2000c7c1270 */
[C---:B------:R-:W-:Y:S01]  /*270e0*/  VIADD R0, R7.reuse, 0x84 ;  /* 0x0000008407007836 */ /* 0x040fe20000000000 */
[----:B------:R-:W-:Y:S01]  /*270f0*/  ULDC UR4, c[0x0][0x22c] ;  /* 0x00008b0000047ab9 */ /* 0x000fe20000000800 */
[----:B--2---:R0:W-:Y:S04]  /*27100*/  @P5 STG.E.U16 desc[UR10][R62.64], R61 ;  /* 0x0000003d3e005986 */ /* 0x0041e8000c10150a */
[----:B0-----:R-:W2:Y:S01]  /*27110*/  LDL.LU.64 R62, [R1+0xe80] ;  /* 0x000e8000013e7983 */ /* 0x001ea20000300a00 */
[----:B------:R-:W-:Y:S01]  /*27120*/  ISETP.LT.AND P1, PT, R0, UR4, !P0 ;  /* 0x0000000400007c0c */ /* 0x000fe2000c721270 */
[----:B------:R-:W-:Y:S01]  /*27130*/  VIADD R0, R7, 0x85 ;  /* 0x0000008507007836 */ /* 0x000fe20000000000 */
[----:B------:R-:W-:-:S04]  /*27140*/  ULDC UR4, c[0x0][0x22c] ;  /* 0x00008b0000047ab9 */ /* 0x000fc80000000800 */
[----:B------:R-:W-:Y:S01]  /*27150*/  ISETP.LT.AND P2, PT, R0, UR4, !P0 ;  /* 0x0000000400007c0c */ /* 0x000fe2000c741270 */
[----:B------:R-:W-:Y:S01]  /*27160*/  VIADD R0, R7, 0x86 ;  /* 0x0000008607007836 */ /* 0x000fe20000000000 */
[----:B------:R-:W-:Y:S01]  /*27170*/  ULDC UR4, c[0x0][0x22c] ;  /* 0x00008b0000047ab9 */ /* 0x000fe20000000800 */
[----:B------:R-:W-:-:S03]  /*27180*/  PRMT R61, R61, 0x7632, R61 ;  /* 0x000076323d3d7816 */ /* 0x000fc6000000003d */
[----:B------:R-:W-:Y:S02]  /*27190*/  ISETP.LT.AND P3, PT, R0, UR4, !P0 ;  /* 0x0000000400007c0c */ /* 0x000fe4000c761270 */
[----:B---3--:R0:W-:Y:S01]  /*271a0*/  @P6 STG.E.U16 desc[UR10][R26.64], R61 ;  /* 0x0000003d1a006986 */ /* 0x0081e2000c10150a */
[----:B------:R-:W-:Y:S01]  /*271b0*/  VIADD R0, R7, 0x87 ;  /* 0x0000008707007836 */ /* 0x000fe20000000000 */
[----:B------:R-:W-:Y:S02]  /*271c0*/  ULDC UR4, c[0x0][0x22c] ;  /* 0x00008b0000047ab9 */ /* 0x000fe40000000800 */
[----:B0-----:R-:W3:Y:S04]  /*271d0*/  LDL.LU.64 R60, [R1+0xaf0] ;  /* 0x000af000013c7983 */ /* 0x001ee80000300a00 */
[----:B------:R-:W4:Y:S04]  /*271e0*/  LDL.LU.64 R26, [R1+0xad8] ;  /* 0x000ad800011a7983 */ /* 0x000f280000300a00 */
[----:B--2---:R0:W-:Y:S02]  /*271f0*/  @P1 STG.E.U16 desc[UR10][R24.64], R62 ;  /* 0x0000003e18001986 */ /* 0x0041e4000c10150a */
[----:B0-----:R-:W-:-:S02]  /*27200*/  PRMT R62, R62, 0x7632, R62 ;  /* 0x000076323e3e7816 */ /* 0x001fc4000000003e */
[----:B------:R-:W2:Y:S04]  /*27210*/  LDL.LU.64 R24, [R1+0xad0] ;  /* 0x000ad00001187983 */ /* 0x000ea80000300a00 */
[----:B------:R0:W-:Y:S04]  /*27220*/  @P2 STG.E.U16 desc[UR10][R28.64], R62 ;  /* 0x0000003e1c002986 */ /* 0x0001e8000c10150a */
[----:B------:R1:W-:Y:S04]  /*27230*/  @P3 STG.E.U16 desc[UR10][R52.64], R63 ;  /* 0x0000003f34003986 */ /* 0x0003e8000c10150a */
[----:B0-----:R-:W2:Y:S04]  /*27240*/  LDL.LU.64 R28, [R1+0xac8] ;  /* 0x000ac800011c7983 */ /* 0x001ea80000300a00 */
[----:B-1----:R-:W4:Y:S01]  /*27250*/  LDL.LU.64 R52, [R1+0xe78] ;  /* 0x000e780001347983 */ /* 0x002f220000300a00 */
[----:B------:R-:W-:Y:S01]  /*27260*/  ISETP.LT.AND P4, PT, R0, UR4, !P0 ;  /* 0x0000000400007c0c */ /* 0x000fe2000c781270 */
[----:B------:R-:W-:Y:S01]  /*27270*/  VIADD R0, R7, 0x88 ;  /* 0x0000008807007836 */ /* 0x000fe20000000000 */
[----:B------:R-:W-:-:S04]  /*27280*/  ULDC UR4, c[0x0][0x22c] ;  /* 0x00008b0000047ab9 */ /* 0x000fc80000000800 */
[----:B------:R-:W-:Y:S01]  /*27290*/  ISETP.LT.AND P5, PT, R0, UR4, !P0 ;  /* 0x0000000400007c0c */ /* 0x000fe2000c7a1270 */
[----:B------:R-:W-:Y:S01]  /*272a0*/  VIADD R0, R7, 0x89 ;  /* 0x0000008907007836 */ /* 0x000fe20000000000 */
[----:B------:R-:W-:Y:S01]  /*272b0*/  ULDC UR4, c[0x0][0x22c] ;  /* 0x00008b0000047ab9 */ /* 0x000fe20000000800 */
[----:B------:R-:W-:Y:S02]  /*272c0*/  PRMT R6, R63, 0x7632, R6 ;  /* 0x000076323f067816 */ /* 0x000fe40000000006 */
[----:B------:R-:W2:Y:S01]  /*272d0*/  LDL.LU.64 R62, [R1+0xab8] ;  /* 0x000ab800013e7983 */ /* 0x000ea20000300a00 */
[----:B------:R-:W-:-:S03]  /*272e0*/  ISETP.LT.AND P6, PT, R0, UR4, !P0 ;  /* 0x0000000400007c0c */ /* 0x000fc6000c7c1270 */
[----:B---3--:R-:W-:Y:S01]  /*272f0*/  @P4 STG.E.U16 desc[UR10][R60.64], R6 ;  /* 0x000000063c004986 */ /* 0x008fe2000c10150a */
[----:B------:R-:W-:Y:S01]  /*27300*/  VIADD R0, R7, 0x8a ;  /* 0x0000008a07007836 */ /* 0x000fe20000000000 */
[----:B------:R-:W-:Y:S02]  /*27310*/  ULDC UR4, c[0x0][0x22c] ;  /* 0x00008b0000047ab9 */ /* 0x000fe40000000800 */
[----:B----4-:R0:W-:Y:S02]  /*27320*/  @P5 STG.E.U16 desc[UR10][R20.64], R52 ;  /* 0x0000003414005986 */ /* 0x0101e4000c10150a */
[----:B0-----:R-:W-:-:S05]  /*27330*/  PRMT R52, R52, 0x7632, R52 ;  /* 0x0000763234347816 */ /* 0x001fca0000000034 */
[----:B------:R0:W-:Y:S04]  /*27340*/  @P6 STG.E.U16 desc[UR10][R54.64], R52 ;  /* 0x0000003436006986 */ /* 0x0001e8000c10150a */
[----:B0-----:R-:W3:Y:S01]  /*27350*/  LDL.LU.64 R54, [R1+0xe70] ;  /* 0x000e700001367983 */ /* 0x001ee20000300a00 */
[----:B------:R-:W-:Y:S01]  /*27360*/  ISETP.LT.AND P1, PT, R0, UR4, !P0 ;  /* 0x0000000400007c0c */ /* 0x000fe2000c721270 */
[C---:B------:R-:W-:Y:S01]  /*27370*/  VIADD R0, R7.reuse, 0x8b ;  /* 0x0000008b07007836 */ /* 0x040fe20000000000 */
[----:B------:R-:W-:Y:S01]  /*27380*/  ULDC UR4, c[0x0][0x22c] ;  /* 0x00008b0000047ab9 */ /* 0x000fe20000000800 */
[----:B------:R-:W4:Y:S03]  /*27390*/  LDL.LU.64 R60, [R1+0xab0] ;  /* 0x000ab000013c7983 */ /* 0x000f260000300a00 */
[----:B------:R-:W-:Y:S01]  /*273a0*/  ISETP.LT.AND P2, PT, R0, UR4, !P0 ;  /* 0x0000000400007c0c */ /* 0x000fe2000c741270 */
[C---:B------:R-:W-:Y:S01]  /*273b0*/  VIADD R0, R7.reuse, 0x8c ;  /* 0x0000008c07007836 */ /* 0x040fe20000000000 */
[----:B------:R-:W-:Y:S01]  /*273c0*/  ULDC UR4, c[0x0][0x22c] ;  /* 0x00008b0000047ab9 */ /* 0x000fe20000000800 */
[----:B------:R-:W4:Y:S03]  /*273d0*/  LDL.LU.64 R20, [R1+0xaa8] ;  /* 0x000aa80001147983 */ /* 0x000f260000300a00 */
[----:B------:R-:W-:Y:S01]  /*273e0*/  ISETP.LT.AND P3, PT, R0, UR4, !P0 ;  /* 0x0000000400007c0c */ /* 0x000fe2000c761270 */
[----:B------:R-:W-:Y:S01]  /*273f0*/  VIADD R0, R7, 0x8d ;  /* 0x0000008d07007836 */ /* 0x000fe20000000000 */
[----:B------:R-:W-:Y:S01]  /*27400*/  ULDC UR4, c[0x0][0x22c] ;  /* 0x00008b0000047ab9 */ /* 0x000fe20000000800 */
[----:B------:R0:W-:Y:S03]  /*27410*/  @P1 STG.E.U16 desc[UR10][R26.64], R53 ;  /* 0x000000351a001986 */ /* 0x0001e6000c10150a */
[----:B------:R-:W-:-:S02]  /*27420*/  ISETP.LT.AND P4, PT, R0, UR4, !P0 ;  /* 0x0000000400007c0c */ /* 0x000fc4000c781270 */
[----:B0-----:R-:W-:Y:S01]  /*27430*/  PRMT R53, R53, 0x7632, R53 ;  /* 0x0000763235357816 */ /* 0x001fe20000000035 */
[----:B------:R-:W4:Y:S01]  /*27440*/  LDL.LU.64 R26, [R1+0xa98] ;  /* 0x000a9800011a7983 */ /* 0x000f220000300a00 */
[----:B------:R-:W-:Y:S01]  /*27450*/  VIADD R0, R7, 0x8e ;  /* 0x0000008e07007836 */ /* 0x000fe20000000000 */
[----:B------:R-:W-:Y:S02]  /*27460*/  ULDC UR4, c[0x0][0x22c] ;  /* 0x00008b0000047ab9 */ /* 0x000fe40000000800 */
[----:B--2---:R-:W-:Y:S04]  /*27470*/  @P2 STG.E.U16 desc[UR10][R24.64], R53 ;  /* 0x0000003518002986 */ /* 0x004fe8000c10150a */
[----:B---3--:R0:W-:Y:S02]  /*27480*/  @P3 STG.E.U16 desc[UR10][R28.64], R54 ;  /* 0x000000361c003986 */ /* 0x0081e4000c10150a */
[----:B0-----:R-:W-:-:S05]  /*27490*/  PRMT R54, R54, 0x7632, R54 ;  /* 0x0000763236367816 */ /* 0x001fca0000000036 */
[----:B------:R0:W-:Y:S04]  /*274a0*/  @P4 STG.E.U16 desc[UR10][R48.64], R54 ;  /* 0x0000003630004986 */ /* 0x0001e8000c10150a */
[----:B0-----:R-:W2:Y:S01]  /*274b0*/  LDL.LU.64 R48, [R1+0xe68] ;  /* 0x000e680001307983 */ /* 0x001ea20000300a00 */
[----:B------:R-:W-:Y:S01]  /*274c0*/  ISETP.LT.AND P5, PT, R0, UR4, !P0 ;  /* 0x0000000400007c0c */ /* 0x000fe2000c7a1270 */
[----:B------:R-:W-:Y:S01]  /*274d0*/  VIADD R0, R7, 0x8f ;  /* 0x0000008f07007836 */ /* 0x000fe20000000000 */
[----:B------:R-:W-:Y:S01]  /*274e0*/  ULDC UR4, c[0x0][0x22c] ;  /* 0x00008b0000047ab9 */ /* 0x000fe20000000800 */
[----:B------:R-:W-:Y:S01]  /*274f0*/  PRMT R6, R55, 0x7632, R6 ;  /* 0x0000763237067816 */ /* 0x000fe20000000006 */
[----:B------:R-:W3:Y:S02]  /*27500*/  LDL.LU.64 R24, [R1+0xa90] ;  /* 0x000a900001187983 */ /* 0x000ee40000300a00 */
[----:B------:R-:W-:Y:S01]  /*27510*/  ISETP.LT.AND P6, PT, R0, UR4, !P0 ;  /* 0x0000000400007c0c */ /* 0x000fe2000c7c1270 */
[C---:B------:R-:W-:Y:S01]  /*27520*/  VIADD R0, R7.reuse, 0x90 ;  /* 0x0000009007007836 */ /* 0x040fe20000000000 */
[----:B------:R-:W-:Y:S01]  /*27530*/  ULDC UR4, c[0x0][0x22c] ;  /* 0x00008b0000047ab9 */ /* 0x000fe20000000800 */
[----:B------:R-:W3:Y:S03]  /*27540*/  LDL.LU.64 R28, [R1+0xa80] ;  /* 0x000a8000011c7983 */ /* 0x000ee60000300a00 */
[----:B------:R-:W-:Y:S01]  /*27550*/  ISETP.LT.AND P1, PT, R0, UR4, !P0 ;  /* 0x0000000400007c0c */ /* 0x000fe2000c721270 */
[----:B------:R-:W-:Y:S01]  /*27560*/  VIADD R0, R7, 0x91 ;  /* 0x0000009107007836 */ /* 0x000fe20000000000 */
[----:B------:R-:W-:-:S04]  /*27570*/  ULDC UR4, c[0x0][0x22c] ;  /* 0x00008b0000047ab9 */ /* 0x000fc80000000800 */
[----:B------:R-:W-:Y:S01]  /*27580*/  ISETP.LT.AND P2, PT, R0, UR4, !P0 ;  /* 0x0000000400007c0c */ /* 0x000fe2000c741270 */
[----:B------:R0:W-:Y:S01]  /*27590*/  @P5 STG.E.U16 desc[UR10][R62.64], R55 ;  /* 0x000000373e005986 */ /* 0x0001e2000c10150a */
[----:B------:R-:W-:Y:S01]  /*275a0*/  VIADD R0, R7, 0x92 ;  /* 0x0000009207007836 */ /* 0x000fe20000000000 */
[----:B------:R-:W-:Y:S02]  /*275b0*/  ULDC UR4, c[0x0][0x22c] ;  /* 0x00008b0000047ab9 */ /* 0x000fe40000000800 */
[----:B----4-:R-:W-:Y:S04]  /*275c0*/  @P6 STG.E.U16 desc[UR10][R60.64], R6 ;  /* 0x000000063c006986 */ /* 0x010fe8000c10150a */
[----:B0-----:R-:W4:Y:S04]  /*275d0*/  LDL.LU.64 R62, [R1+0xa70] ;  /* 0x000a7000013e7983 */ /* 0x001f280000300a00 */
[----:B--2---:R0:W-:Y:S02]  /*275e0*/  @P1 STG.E.U16 desc[UR10][R20.64], R48 ;  /* 0x0000003014001986 */ /* 0x0041e4000c10150a */
[----:B0-----:R-:W-:-:S05]  /*275f0*/  PRMT R48, R48, 0x7632, R48 ;  /* 0x0000763230307816 */ /* 0x001fca0000000030 */
[----:B------:R0:W-:Y:S04]  /*27600*/  @P2 STG.E.U16 desc[UR10][R50.64], R48 ;  /* 0x0000003032002986 */ /* 0x0001e8000c10150a */
[----:B0-----:R-:W2:Y:S01]  /*27610*/  LDL.LU.64 R50, [R1+0xe60] ;  /* 0x000e600001327983 */ /* 0x001ea20000300a00 */
        /* <DEDUP_REMOVED lines=17> */
[----:B---3--:R-:W-:Y:S04]  /*27730*/  @P4 STG.E.U16 desc[UR10][R24.64], R49 ;  /* 0x0000003118004986 */ /* 0x008fe8000c10150a */
[----:B--2---:R0:W-:Y:S02]  /*27740*/  @P5 STG.E.U16 desc[UR10][R28.64], R50 ;  /* 0x000000321c005986 */ /* 0x0041e4000c10150a */
        /* <DEDUP_REMOVED lines=16> */
[----:B----4-:R0:W-:Y:S01]  /*27850*/  @P1 STG.E.U16 desc[UR10][R62.64], R51 ;  /* 0x000000333e001986 */ /* 0x0101e2000c10150a */
[----:B------:R-:W-:Y:S01]  /*27860*/  VIADD R0, R7, 0x9a ;  /* 0x0000009a07007836 */ /* 0x000fe20000000000 */
[----:B------:R-:W-:Y:S02]  /*27870*/  ULDC UR4, c[0x0][0x22c] ;  /* 0x00008b0000047ab9 */ /* 0x000fe40000000800 */
[----:B------:R-:W-:Y:S04]  /*27880*/  @P2 STG.E.U16 desc[UR10][R60.64], R6 ;  /* 0x000000063c002986 */ /* 0x000fe8000c10150a */
        /* <DEDUP_REMOVED lines=19> */
[----:B------:R-:W-:Y:S01]  /*279c0*/  VIADD R0, R7, 0x9e ;  /* 0x0000009e07007836 */ /* 0x000fe20000000000 */
[----:B------:R-:W-:-:S03]  /*279d0*/  ULDC UR4, c[0x0][0x22c] ;  /* 0x00008b0000047ab9 */ /* 0x000fc60000000800 */
[----:B---3--:R0:W-:Y:S04]  /*279e0*/  @P6 STG.E.U16 desc[UR10][R24.64], R45 ;  /* 0x0000002d18006986 */ /* 0x0081e8000c10150a */
[----:B0-----:R-:W3:Y:S04]  /*279f0*/  LDL.LU.64 R24, [R1+0xa10] ;  /* 0x000a100001187983 */ /* 0x001ee80000300a00 */
        /* <DEDUP_REMOVED lines=37> */
[----:B---3--:R0:W-:Y:S03]  /*27c50*/  @P1 STG.E.U16 desc[UR10][R24.64], R41 ;  /* 0x0000002918001986 */ /* 0x0081e6000c10150a */
[----:B------:R-:W-:-:S02]  /*27c60*/  ISETP.LT.AND P4, PT, R0, UR4, !P0 ;  /* 0x0000000400007c0c */ /* 0x000fc4000c781270 */
[----:B0-----:R-:W-:Y:S01]  /*27c70*/  PRMT R41, R41, 0x7632, R41 ;  /* 0x0000763229297816 */ /* 0x001fe20000000029 */
[----:B------:R-:W3:Y:S01]  /*27c80*/  LDL.LU.64 R24, [R1+0x9d8] ;  /* 0x0009d80001187983 */ /* 0x000ee20000300a00 */
[----:B------:R-:W-:Y:S01]  /*27c90*/  VIADD R0, R7, 0xa6 ;  /* 0x000000a607007836 */ /* 0x000fe20000000000 */
[----:B------:R-:W-:Y:S02]  /*27ca0*/  ULDC UR4, c[0x0][0x22c] ;  /* 0x00008b0000047ab9 */ /* 0x000fe40000000800 */
[----:B------:R-:W-:Y:S04]  /*27cb0*/  @P2 STG.E.U16 desc[UR10][R26.64], R41 ;  /* 0x000000291a002986 */ /* 0x000fe8000c10150a */
        /* <DEDUP_REMOVED lines=27> */
[----:B---3--:R0:W-:Y:S04]  /*27e70*/  @P2 STG.E.U16 desc[UR10][R24.64], R36 ;  /* 0x0000002418002986 */ /* 0x0081e8000c10150a */
[----:B------:R1:W-:Y:S04]  /*27e80*/  @P3 STG.E.U16 desc[UR10][R38.64], R37 ;  /* 0x0000002526003986 */ /* 0x0003e8000c10150a */
[----:B0-----:R-:W2:Y:S04]  /*27e90*/  LDL.LU.64 R24, [R1+0x9a8] ;  /* 0x0009a80001187983 */ /* 0x001ea80000300a00 */
[----:B-1----:R-:W3:Y:S01]  /*27ea0*/  LDL.LU.64 R38, [R1+0xe30] ;  /* 0x000e300001267983 */ /* 0x002ee20000300a00 */
[----:B------:R-:W-:Y:S01]  /*27eb0*/  ISETP.LT.AND P4, PT, R0, UR4, !P0 ;  /* 0x0000000400007c0c */ /* 0x000fe2000c781270 */
[----:B------:R-:W-:Y:S01]  /*27ec0*/  VIADD R0, R7, 0xac ;  /* 0x000000ac07007836 */ /* 0x000fe20000000000 */
[----:B------:R-:W-:Y:S01]  /*27ed0*/  ULDC UR4, c[0x0][0x22c] ;  /* 0x00008b0000047ab9 */ /* 0x000fe20000000800 */
[----:B------:R-:W-:Y:S01]  /*27ee0*/  PRMT R37, R37, 0x7632, R37 ;  /* 0x0000763225257816 */ /* 0x000fe20000000025 */
[----:B------:R-:W2:Y:S02]  /*27ef0*/  LDL.LU.64 R60, [R1+0x9a0] ;  /* 0x0009a000013c7983 */ /* 0x000ea40000300a00 */
[----:B------:R-:W-:Y:S01]  /*27f00*/  ISETP.LT.AND P5, PT, R0, UR4, !P0 ;  /* 0x0000000400007c0c */ /* 0x000fe2000c7a1270 */
[C---:B------:R-:W-:Y:S01]  /*27f10*/  VIADD R0, R7.reuse, 0xad ;  /* 0x000000ad07007836 */ /* 0x040fe20000000000 */
[----:B------:R-:W-:Y:S01]  /*27f20*/  ULDC UR4, c[0x0][0x22c] ;  /* 0x00008b0000047ab9 */ /* 0x000fe20000000800 */
[----:B------:R-:W2:Y:S03]  /*27f30*/  LDL.LU.64 R20, [R1+0x998] ;  /* 0x0009980001147983 */ /* 0x000ea60000300a00 */
[----:B------:R-:W-:Y:S01]  /*27f40*/  ISETP.LT.AND P6, PT, R0, UR4, !P0 ;  /* 0x0000000400007c0c */ /* 0x000fe2000c7c1270 */
[----:B------:R-:W-:Y:S01]  /*27f50*/  @P4 STG.E.U16 desc[UR10][R26.64], R37 ;  /* 0x000000251a004986 */ /* 0x000fe2000c10150a */
[----:B------:R-:W-:Y:S01]  /*27f60*/  VIADD R0, R7, 0xae ;  /* 0x000000ae07007836 */ /* 0x000fe20000000000 */
[----:B------:R-:W-:-:S04]  /*27f70*/  ULDC UR4, c[0x0][0x22c] ;  /* 0x00008b0000047ab9 */ /* 0x000fc80000000800 */
[----:B------:R-:W-:Y:S01]  /*27f80*/  ISETP.LT.AND P1, PT, R0, UR4, !P0 ;  /* 0x0000000400007c0c */ /* 0x000fe2000c721270 */
[----:B------:R-:W-:Y:S01]  /*27f90*/  VIADD R0, R7, 0xaf ;  /* 0x000000af07007836 */ /* 0x000fe20000000000 */
[----:B------:R-:W-:Y:S01]  /*27fa0*/  ULDC UR4, c[0x0][0x22c] ;  /* 0x00008b0000047ab9 */ /* 0x000fe20000000800 */
[----:B---3--:R0:W-:Y:S02]  /*27fb0*/  @P5 STG.E.U16 desc[UR10][R28.64], R38 ;  /* 0x000000261c005986 */ /* 0x0081e4000c10150a */
[----:B0-----:R-:W-:-:S05]  /*27fc0*/  PRMT R38, R38, 0x7632, R38 ;  /* 0x0000763226267816 */ /* 0x001fca0000000026 */
[----:B------:R0:W-:Y:S04]  /*27fd0*/  @P6 STG.E.U16 desc[UR10][R32.64], R38 ;  /* 0x0000002620006986 */ /* 0x0001e8000c10150a */
[----:B0-----:R-:W3:Y:S01]  /*27fe0*/  LDL.LU.64 R32, [R1+0xe28] ;  /* 0x000e280001207983 */ /* 0x001ee20000300a00 */
[----:B------:R-:W-:Y:S01]  /*27ff0*/  ISETP.LT.AND P2, PT, R0, UR4, !P0 ;  /* 0x0000000400007c0c */ /* 0x000fe2000c741270 */
[----:B------:R-:W-:Y:S01]  /*28000*/  VIADD R0, R7, 0xb0 ;  /* 0x000000b007007836 */ /* 0x000fe20000000000 */
[----:B------:R-:W-:Y:S01]  /*28010*/  ULDC UR4, c[0x0][0x22c] ;  /* 0x00008b0000047ab9 */ /* 0x000fe20000000800 */
[----:B------:R-:W-:Y:S01]  /*28020*/  PRMT R6, R39, 0x7632, R6 ;  /* 0x0000763227067816 */ /* 0x000fe20000000006 */
[----:B----4-:R-:W-:Y:S02]  /*28030*/  @P1 STG.E.U16 desc[UR10][R62.64], R39 ;  /* 0x000000273e001986 */ /* 0x010fe4000c10150a */
[----:B------:R-:W-:Y:S01]  /*28040*/  ISETP.LT.AND P3, PT, R0, UR4, !P0 ;  /* 0x0000000400007c0c */ /* 0x000fe2000c761270 */
[C---:B------:R-:W-:Y:S01]  /*28050*/  VIADD R0, R7.reuse, 0xb1 ;  /* 0x000000b107007836 */ /* 0x040fe20000000000 */
[----:B------:R-:W-:Y:S01]  /*28060*/  ULDC UR4, c[0x0][0x22c] ;  /* 0x00008b0000047ab9 */ /* 0x000fe20000000800 */
[----:B------:R-:W4:Y:S03]  /*28070*/  LDL.LU.64 R26, [R1+0x988] ;  /* 0x00098800011a7983 */ /* 0x000f260000300a00 */
[----:B------:R-:W-:Y:S01]  /*28080*/  ISETP.LT.AND P4, PT, R0, UR4, !P0 ;  /* 0x0000000400007c0c */ /* 0x000fe2000c781270 */
[C---:B------:R-:W-:Y:S01]  /*28090*/  VIADD R0, R7.reuse, 0xb2 ;  /* 0x000000b207007836 */ /* 0x040fe20000000000 */
[----:B------:R-:W-:Y:S01]  /*280a0*/  ULDC UR4, c[0x0][0x22c] ;  /* 0x00008b0000047ab9 */ /* 0x000fe20000000800 */
[----:B--2---:R0:W-:Y:S03]  /*280b0*/  @P2 STG.E.U16 desc[UR10][R24.64], R6 ;  /* 0x0000000618002986 */ /* 0x0041e6000c10150a */
[----:B------:R-:W-:Y:S01]  /*280c0*/  ISETP.LT.AND P5, PT, R0, UR4, !P0 ;  /* 0x0000000400007c0c */ /* 0x000fe2000c7a1270 */
[----:B------:R-:W2:Y:S04]  /*280d0*/  LDL.LU.64 R28, [R1+0x980] ;  /* 0x00098000011c7983 */ /* 0x000ea80000300a00 */
[----:B---3--:R1:W-:Y:S01]  /*280e0*/  @P3 STG.E.U16 desc[UR10][R60.64], R32 ;  /* 0x000000203c003986 */ /* 0x0083e2000c10150a */
[----:B------:R-:W-:Y:S01]  /*280f0*/  VIADD R0, R7, 0xb3 ;  /* 0x000000b307007836 */ /* 0x000fe20000000000 */
[----:B------:R-:W-:-:S02]  /*28100*/  ULDC UR4, c[0x0][0x22c] ;  /* 0x00008b0000047ab9 */ /* 0x000fc40000000800 */
[----:B0-----:R-:W3:Y:S04]  /*28110*/  LDL.LU.64 R24, [R1+0x978] ;  /* 0x0009780001187983 */ /* 0x001ee80000300a00 */
[----:B------:R-:W3:Y:S01]  /*28120*/  LDL.LU.64 R62, [R1+0x970] ;  /* 0x00097000013e7983 */ /* 0x000ee20000300a00 */
[----:B-1----:R-:W-:-:S05]  /*28130*/  PRMT R32, R32, 0x7632, R32 ;  /* 0x0000763220207816 */ /* 0x002fca0000000020 */
[----:B------:R-:W-:Y:S04]  /*28140*/  @P4 STG.E.U16 desc[UR10][R20.64], R32 ;  /* 0x0000002014004986 */ /* 0x000fe8000c10150a */
[----:B------:R0:W-:Y:S04]  /*28150*/  @P5 STG.E.U16 desc[UR10][R34.64], R33 ;  /* 0x0000002122005986 */ /* 0x0001e8000c10150a */
[----:B0-----:R-:W2:Y:S01]  /*28160*/  LDL.LU.64 R34, [R1+0xe20] ;  /* 0x000e200001227983 */ /* 0x001ea20000300a00 */
[----:B------:R-:W-:Y:S01]  /*28170*/  ISETP.LT.AND P6, PT, R0, UR4, !P0 ;  /* 0x0000000400007c0c */ /* 0x000fe2000c7c1270 */
[----:B------:R-:W-:Y:S01]  /*28180*/  VIADD R0, R7, 0xb4 ;  /* 0x000000b407007836 */ /* 0x000fe20000000000 */
[----:B------:R-:W-:Y:S01]  /*28190*/  ULDC UR4, c[0x0][0x22c] ;  /* 0x00008b0000047ab9 */ /* 0x000fe20000000800 */
[----:B------:R-:W-:Y:S01]  /*281a0*/  PRMT R33, R33, 0x7632, R33 ;  /* 0x0000763221217816 */ /* 0x000fe20000000021 */
[----:B------:R-:W3:Y:S02]  /*281b0*/  LDL.LU.64 R60, [R1+0x960] ;  /* 0x00096000013c7983 */ /* 0x000ee40000300a00 */
[----:B------:R-:W-:-:S02]  /*281c0*/  ISETP.LT.AND P1, PT, R0, UR4, !P0 ;  /* 0x0000000400007c0c */ /* 0x000fc4000c721270 */
[----:B------:R-:W3:Y:S05]  /*281d0*/  LDL.LU.64 R20, [R1+0x958] ;  /* 0x0009580001147983 */ /* 0x000eea0000300a00 */
[----:B----4-:R0:W-:Y:S01]  /*281e0*/  @P6 STG.E.U16 desc[UR10][R26.64], R33 ;  /* 0x000000211a006986 */ /* 0x0101e2000c10150a */
[C---:B------:R-:W-:Y:S01]  /*281f0*/  VIADD R0, R7.reuse, 0xb5 ;  /* 0x000000b507007836 */ /* 0x040fe20000000000 */
[----:B------:R-:W-:Y:S02]  /*28200*/  ULDC UR4, c[0x0][0x22c] ;  /* 0x00008b0000047ab9 */ /* 0x000fe40000000800 */
[----:B0-----:R-:W4:Y:S04]  /*28210*/  LDL.LU.64 R26, [R1+0x950] ;  /* 0x00095000011a7983 */ /* 0x001f280000300a00 */
[----:B--2---:R0:W-:Y:S04]  /*28220*/  @P1 STG.E.U16 desc[UR10][R28.64], R34 ;  /* 0x000000221c001986 */ /* 0x0041e8000c10150a */
[----:B0-----:R-:W2:Y:S01]  /*28230*/  LDL.LU.64 R28, [R1+0xe18] ;  /* 0x000e1800011c7983 */ /* 0x001ea20000300a00 */
[----:B------:R-:W-:Y:S01]  /*28240*/  ISETP.LT.AND P2, PT, R0, UR4, !P0 ;  /* 0x0000000400007c0c */ /* 0x000fe2000c741270 */
[----:B------:R-:W-:Y:S01]  /*28250*/  VIADD R0, R7, 0xb6 ;  /* 0x000000b607007836 */ /* 0x000fe20000000000 */
[----:B------:R-:W-:-:S04]  /*28260*/  ULDC UR4, c[0x0][0x22c] ;  /* 0x00008b0000047ab9 */ /* 0x000fc80000000800 */
[----:B------:R-:W-:Y:S01]  /*28270*/  ISETP.LT.AND P3, PT, R0, UR4, !P0 ;  /* 0x0000000400007c0c */ /* 0x000fe2000c761270 */
[----:B------:R-:W-:Y:S01]  /*28280*/  VIADD R0, R7, 0xb7 ;  /* 0x000000b707007836 */ /* 0x000fe20000000000 */
[----:B------:R-:W-:-:S04]  /*28290*/  ULDC UR4, c[0x0][0x22c] ;  /* 0x00008b0000047ab9 */ /* 0x000fc80000000800 */
[----:B------:R-:W-:Y:S02]  /*282a0*/  ISETP.LT.AND P4, PT, R0, UR4, !P0 ;  /* 0x0000000400007c0c */ /* 0x000fe4000c781270 */
[----:B------:R-:W-:Y:S02]  /*282b0*/  PRMT R34, R34, 0x7632, R34 ;  /* 0x0000763222227816 */ /* 0x000fe40000000022 */
[----:B------:R-:W-:Y:S01]  /*282c0*/  PRMT R6, R35, 0x7632, R6 ;  /* 0x0000763223067816 */ /* 0x000fe20000000006 */
[C---:B------:R-:W-:Y:S01]  /*282d0*/  VIADD R0, R7.reuse, 0xb8 ;  /* 0x000000b807007836 */ /* 0x040fe20000000000 */
[----:B------:R-:W-:Y:S01]  /*282e0*/  ULDC UR4, c[0x0][0x22c] ;  /* 0x00008b0000047ab9 */ /* 0x000fe20000000800 */
[----:B---3--:R0:W-:Y:S04]  /*282f0*/  @P2 STG.E.U16 desc[UR10][R24.64], R34 ;  /* 0x0000002218002986 */ /* 0x0081e8000c10150a */
[----:B------:R1:W-:Y:S04]  /*28300*/  @P3 STG.E.U16 desc[UR10][R62.64], R35 ;  /* 0x000000233e003986 */ /* 0x0003e8000c10150a */
[----:B0-----:R-:W3:Y:S04]  /*28310*/  LDL.LU.64 R24, [R1+0x940] ;  /* 0x0009400001187983 */ /* 0x001ee80000300a00 */
[----:B-1----:R-:W3:Y:S04]  /*28320*/  LDL.LU.64 R62, [R1+0x938] ;  /* 0x00093800013e7983 */ /* 0x002ee80000300a00 */
        /* <DEDUP_REMOVED lines=8> */
[----:B------:R-:W-:Y:S01]  /*283b0*/  ISETP.LT.AND P1, PT, R0, UR4, !P0 ;  /* 0x0000000400007c0c */ /* 0x000fe2000c721270 */
[----:B------:R-:W-:Y:S01]  /*283c0*/  VIADD R0, R7, 0xbb ;  /* 0x000000bb07007836 */ /* 0x000fe20000000000 */
[----:B------:R-:W-:-:S04]  /*283d0*/  ULDC UR4, c[0x0][0x22c] ;  /* 0x00008b0000047ab9 */ /* 0x000fc80000000800 */
[----:B------:R-:W-:Y:S01]  /*283e0*/  ISETP.LT.AND P2, PT, R0, UR4, !P0 ;  /* 0x0000000400007c0c */ /* 0x000fe2000c741270 */
[----:B--2---:R0:W-:Y:S01]  /*283f0*/  @P5 STG.E.U16 desc[UR10][R60.64], R28 ;  /* 0x0000001c3c005986 */ /* 0x0041e2000c10150a */
[----:B------:R-:W-:Y:S01]  /*28400*/  VIADD R0, R7, 0xbc ;  /* 0x000000bc07007836 */ /* 0x000fe20000000000 */
[----:B------:R-:W-:Y:S01]  /*28410*/  ULDC UR4, c[0x0][0x22c] ;  /* 0x00008b0000047ab9 */ /* 0x000fe20000000800 */
[----:B0-----:R-:W-:Y:S01]  /*28420*/  PRMT R28, R28, 0x7632, R28 ;  /* 0x000076321c1c7816 */ /* 0x001fe2000000001c */
[----:B------:R-:W2:Y:S04]  /*28430*/  LDL.LU.64 R60, [R1+0x930] ;  /* 0x00093000013c7983 */ /* 0x000ea80000300a00 */
[----:B------:R0:W-:Y:S04]  /*28440*/  @P6 STG.E.U16 desc[UR10][R20.64], R28 ;  /* 0x0000001c14006986 */ /* 0x0001e8000c10150a */
[----:B----4-:R1:W-:Y:S04]  /*28450*/  @P1 STG.E.U16 desc[UR10][R26.64], R29 ;  /* 0x0000001d1a001986 */ /* 0x0103e8000c10150a */
[----:B0-----:R-:W4:Y:S01]  /*28460*/  LDL.LU.64 R20, [R1+0x920] ;  /* 0x0009200001147983 */ /* 0x001f220000300a00 */
[----:B-1----:R-:W-:-:S03]  /*28470*/  PRMT R29, R29, 0x7632, R29 ;  /* 0x000076321d1d7816 */ /* 0x002fc6000000001d */
[----:B------:R-:W4:Y:S04]  /*28480*/  LDL.LU.64 R26, [R1+0x918] ;  /* 0x00091800011a7983 */ /* 0x000f280000300a00 */
[----:B------:R0:W-:Y:S04]  /*28490*/  @P2 STG.E.U16 desc[UR10][R30.64], R29 ;  /* 0x0000001d1e002986 */ /* 0x0001e8000c10150a */
[----:B0-----:R-:W3:Y:S01]  /*284a0*/  LDL.LU.64 R30, [R1+0xe08] ;  /* 0x000e0800011e7983 */ /* 0x001ee20000300a00 */
        /* <DEDUP_REMOVED lines=8> */
[----:B------:R-:W-:Y:S01]  /*28530*/  ULDC UR4, c[0x0][0x22c] ;  /* 0x00008b0000047ab9 */ /* 0x000fe20000000800 */
[----:B---3--:R0:W-:Y:S04]  /*28540*/  @P3 STG.E.U16 desc[UR10][R24.64], R30 ;  /* 0x0000001e18003986 */ /* 0x0081e8000c10150a */
[----:B0-----:R-:W3:Y:S01]  /*28550*/  LDL.LU.64 R24, [R1+0xe00] ;  /* 0x000e000001187983 */ /* 0x001ee20000300a00 */
[----:B------:R-:W-:Y:S02]  /*28560*/  ISETP.LT.AND P6, PT, R0, UR4, !P0 ;  /* 0x0000000400007c0c */ /* 0x000fe4000c7c1270 */
[----:B------:R-:W-:-:S02]  /*28570*/  PRMT R30, R30, 0x7632, R30 ;  /* 0x000076321e1e7816 */ /* 0x000fc4000000001e */
[----:B------:R-:W-:Y:S01]  /*28580*/  PRMT R6, R31, 0x7632, R6 ;  /* 0x000076321f067816 */ /* 0x000fe20000000006 */
[C---:B------:R-:W-:Y:S01]  /*28590*/  VIADD R0, R7.reuse, 0xc0 ;  /* 0x000000c007007836 */ /* 0x040fe20000000000 */
[----:B------:R-:W-:Y:S01]  /*285a0*/  ULDC UR4, c[0x0][0x22c] ;  /* 0x00008b0000047ab9 */ /* 0x000fe20000000800 */
[----:B------:R0:W-:Y:S04]  /*285b0*/  @P4 STG.E.U16 desc[UR10][R62.64], R30 ;  /* 0x0000001e3e004986 */ /* 0x0001e8000c10150a */
[----:B--2---:R1:W-:Y:S04]  /*285c0*/  @P5 STG.E.U16 desc[UR10][R60.64], R31 ;  /* 0x0000001f3c005986 */ /* 0x0043e8000c10150a */
[----:B0-----:R-:W2:Y:S04]  /*285d0*/  LDL.LU.64 R62, [R1+0x900] ;  /* 0x00090000013e7983 */ /* 0x001ea80000300a00 */
[----:B-1----:R-:W2:Y:S04]  /*285e0*/  LDL.LU.64 R30, [R1+0x910] ;  /* 0x00091000011e7983 */ /* 0x002ea80000300a00 */
[----:B------:R-:W2:Y:S04]  /*285f0*/  LDL.LU.64 R60, [R1+0x8f8] ;  /* 0x0008f800013c7983 */ /* 0x000ea80000300a00 */
[----:B---3--:R0:W-:Y:S04]  /*28600*/  @P6 STG.E.U16 desc[UR10][R24.64], R6 ;  /* 0x0000000618006986 */ /* 0x0081e8000c10150a */
[----:B0-----:R-:W4:Y:S01]  /*28610*/  LDL.LU.64 R24, [R1+0xdf8] ;  /* 0x000df80001187983 */ /* 0x001f220000300a00 */
[----:B------:R-:W-:Y:S01]  /*28620*/  ISETP.LT.AND P1, PT, R0, UR4, !P0 ;  /* 0x0000000400007c0c */ /* 0x000fe2000c721270 */
[----:B------:R-:W-:Y:S01]  /*28630*/  VIADD R0, R7, 0xc1 ;  /* 0x000000c107007836 */ /* 0x000fe20000000000 */
[----:B------:R-:W-:-:S04]  /*28640*/  ULDC UR4, c[0x0][0x22c] ;  /* 0x00008b0000047ab9 */ /* 0x000fc80000000800 */
[----:B------:R-:W-:Y:S01]  /*28650*/  ISETP.LT.AND P2, PT, R0, UR4, !P0 ;  /* 0x0000000400007c0c */ /* 0x000fe2000c741270 */
[----:B------:R-:W-:Y:S01]  /*28660*/  VIADD R0, R7, 0xc2 ;  /* 0x000000c207007836 */ /* 0x000fe20000000000 */
[----:B------:R-:W-:-:S05]  /*28670*/  ULDC UR4, c[0x0][0x22c] ;  /* 0x00008b0000047ab9 */ /* 0x000fca0000000800 */
[----:B----4-:R0:W-:Y:S02]  /*28680*/  @P1 STG.E.U16 desc[UR10][R20.64], R24 ;  /* 0x0000001814001986 */ /* 0x0101e4000c10150a */
[----:B0-----:R-:W-:Y:S02]  /*28690*/  PRMT R24, R24, 0x7632, R24 ;  /* 0x0000763218187816 */ /* 0x001fe40000000018 */
[----:B------:R-:W3:Y:S04]  /*286a0*/  LDL.LU.64 R20, [R1+0xdf0] ;  /* 0x000df00001147983 */ /* 0x000ee80000300a00 */
[----:B------:R0:W-:Y:S04]  /*286b0*/  @P2 STG.E.U16 desc[UR10][R26.64], R24 ;  /* 0x000000181a002986 */ /* 0x0001e8000c10150a */
[----:B0-----:R-:W4:Y:S01]  /*286c0*/  LDL.LU.64 R26, [R1+0xde8] ;  /* 0x000de800011a7983 */ /* 0x001f220000300a00 */
[----:B------:R-:W-:Y:S01]  /*286d0*/  ISETP.LT.AND P3, PT, R0, UR4, !P0 ;  /* 0x0000000400007c0c */ /* 0x000fe2000c761270 */
[----:B------:R-:W-:Y:S01]  /*286e0*/  VIADD R0, R7, 0xc3 ;  /* 0x000000c307007836 */ /* 0x000fe20000000000 */
[----:B------:R-:W-:-:S04]  /*286f0*/  ULDC UR4, c[0x0][0x22c] ;  /* 0x00008b0000047ab9 */ /* 0x000fc80000000800 */
[----:B------:R-:W-:-:S07]  /*28700*/  ISETP.LT.AND P4, PT, R0, UR4, !P0 ;  /* 0x0000000400007c0c */ /* 0x000fce000c781270 */
[----:B--2---:R0:W-:Y:S01]  /*28710*/  @P3 STG.E.U16 desc[UR10][R30.64], R25 ;  /* 0x000000191e003986 */ /* 0x0041e2000c10150a */
[----:B------:R-:W-:Y:S01]  /*28720*/  VIADD R0, R7, 0xc4 ;  /* 0x000000c407007836 */ /* 0x000fe20000000000 */
[----:B------:R-:W-:Y:S01]  /*28730*/  ULDC UR4, c[0x0][0x22c] ;  /* 0x00008b0000047ab9 */ /* 0x000fe20000000800 */
[----:B0-----:R-:W-:Y:S01]  /*28740*/  PRMT R25, R25, 0x7632, R25 ;  /* 0x0000763219197816 */ /* 0x001fe20000000019 */
[----:B------:R-:W2:Y:S04]  /*28750*/  LDL.LU.64 R30, [R1+0x8d8] ;  /* 0x0008d800011e7983 */ /* 0x000ea80000300a00 */
[----:B----4-:R0:W-:Y:S04]  /*28760*/  @P4 STG.E.U16 desc[UR10][R26.64], R25 ;  /* 0x000000191a004986 */ /* 0x0101e8000c10150a */
[----:B0-----:R-:W4:Y:S01]  /*28770*/  LDL.LU.64 R26, [R1+0xde0] ;  /* 0x000de000011a7983 */ /* 0x001f220000300a00 */
[----:B------:R-:W-:Y:S01]  /*28780*/  ISETP.LT.AND P5, PT, R0, UR4, !P0 ;  /* 0x0000000400007c0c */ /* 0x000fe2000c7a1270 */
[C---:B------:R-:W-:Y:S01]  /*28790*/  VIADD R0, R7.reuse, 0xc5 ;  /* 0x000000c507007836 */ /* 0x040fe20000000000 */
[----:B------:R-:W-:Y:S01]  /*287a0*/  ULDC UR4, c[0x0][0x22c] ;  /* 0x00008b0000047ab9 */ /* 0x000fe20000000800 */
[----:B------:R-:W2:Y:S03]  /*287b0*/  LDL.LU.64 R24, [R1+0x8e0] ;  /* 0x0008e00001187983 */ /* 0x000ea60000300a00 */
[----:B------:R-:W-:Y:S01]  /*287c0*/  ISETP.LT.AND P6, PT, R0, UR4, !P0 ;  /* 0x0000000400007c0c */ /* 0x000fe2000c7c1270 */
[----:B------:R-:W-:Y:S01]  /*287d0*/  VIADD R0, R7, 0xc6 ;  /* 0x000000c607007836 */ /* 0x000fe20000000000 */
[----:B------:R-:W-:-:S04]  /*287e0*/  ULDC UR4, c[0x0][0x22c] ;  /* 0x00008b0000047ab9 */ /* 0x000fc80000000800 */
[----:B------:R-:W-:Y:S01]  /*287f0*/  ISETP.LT.AND P1, PT, R0, UR4, !P0 ;  /* 0x0000000400007c0c */ /* 0x000fe2000c721270 */
[----:B------:R-:W-:Y:S01]  /*28800*/  VIADD R0, R7, 0xc7 ;  /* 0x000000c707007836 */ /* 0x000fe20000000000 */
[----:B------:R-:W-:Y:S01]  /*28810*/  ULDC UR4, c[0x0][0x22c] ;  /* 0x00008b0000047ab9 */ /* 0x000fe20000000800 */
[----:B----4-:R0:W-:Y:S01]  /*28820*/  @P5 STG.E.U16 desc[UR10][R62.64], R26 ;  /* 0x0000001a3e005986 */ /* 0x0101e2000c10150a */
[----:B------:R-:W-:Y:S02]  /*28830*/  PRMT R6, R27, 0x7632, R6 ;  /* 0x000076321b067816 */ /* 0x000fe40000000006 */
[----:B0-----:R-:W-:Y:S01]  /*28840*/  PRMT R26, R26, 0x7632, R26 ;  /* 0x000076321a1a7816 */ /* 0x001fe2000000001a */
[----:B------:R-:W4:Y:S04]  /*28850*/  LDL.LU.64 R62, [R1+0x8c8] ;  /* 0x0008c800013e7983 */ /* 0x000f280000300a00 */
[----:B------:R0:W-:Y:S04]  /*28860*/  @P6 STG.E.U16 desc[UR10][R60.64], R26 ;  /* 0x0000001a3c006986 */ /* 0x0001e8000c10150a */
[----:B---3--:R1:W-:Y:S04]  /*28870*/  @P1 STG.E.U16 desc[UR10][R20.64], R27 ;  /* 0x0000001b14001986 */ /* 0x0083e8000c10150a */
[----:B0-----:R-:W3:Y:S04]  /*28880*/  LDL.LU.64 R60, [R1+0x8c0] ;  /* 0x0008c000013c7983 */ /* 0x001ee80000300a00 */
[----:B-1----:R-:W2:Y:S04]  /*28890*/  LDL.LU.64 R20, [R1+0xdd8] ;  /* 0x000dd80001147983 */ /* 0x002ea80000300a00 */
[----:B------:R-:W4:Y:S01]  /*288a0*/  LDL.LU.64 R26, [R1+0x8e8] ;  /* 0x0008e800011a7983 */ /* 0x000f220000300a00 */
        /* <DEDUP_REMOVED lines=13> */
[----:B--2---:R1:W-:Y:S04]  /*28980*/  @P3 STG.E.U16 desc[UR10][R24.64], R20 ;  /* 0x0000001418003986 */ /* 0x0043e8000c10150a */
[----:B0-----:R-:W2:Y:S01]  /*28990*/  LDL.LU.64 R26, [R1+0x8b0] ;  /* 0x0008b000011a7983 */ /* 0x001ea20000300a00 */
[----:B-1----:R-:W-:-:S03]  /*289a0*/  PRMT R20, R20, 0x7632, R20 ;  /* 0x0000763214147816 */ /* 0x002fc60000000014 */
[----:B------:R-:W4:Y:S04]  /*289b0*/  LDL.LU.64 R24, [R1+0x8a8] ;  /* 0x0008a80001187983 */ /* 0x000f280000300a00 */
[----:B------:R0:W-:Y:S04]  /*289c0*/  @P4 STG.E.U16 desc[UR10][R30.64], R20 ;  /* 0x000000141e004986 */ /* 0x0001e8000c10150a */
[----:B------:R1:W-:Y:S04]  /*289d0*/  @P5 STG.E.U16 desc[UR10][R22.64], R21 ;  /* 0x0000001516005986 */ /* 0x0003e8000c10150a */
[----:B0-----:R-:W4:Y:S04]  /*289e0*/  LDL.LU.64 R30, [R1+0x8a0] ;  /* 0x0008a000011e7983 */ /* 0x001f280000300a00 */
[----:B-1----:R-:W3:Y:S01]  /*289f0*/  LDL.LU.64 R22, [R1+0xdd0] ;  /* 0x000dd00001167983 */ /* 0x002ee20000300a00 */
        /* <DEDUP_REMOVED lines=8> */
[----:B------:R0:W-:Y:S01]  /*28a80*/  @P6 STG.E.U16 desc[UR10][R62.64], R21 ;  /* 0x000000153e006986 */ /* 0x0001e2000c10150a */
[----:B------:R-:W-:Y:S01]  /*28a90*/  VIADD R0, R7, 0xce ;  /* 0x000000ce07007836 */ /* 0x000fe20000000000 */
[----:B------:R-:W-:Y:S02]  /*28aa0*/  ULDC UR4, c[0x0][0x22c] ;  /* 0x00008b0000047ab9 */ /* 0x000fe40000000800 */
[----:B0-----:R-:W4:Y:S04]  /*28ab0*/  LDL.LU.64 R20, [R1+0x890] ;  /* 0x0008900001147983 */ /* 0x001f280000300a00 */
        /* <DEDUP_REMOVED lines=17> */
[----:B--2---:R0:W-:Y:S01]  /*28bd0*/  @P3 STG.E.U16 desc[UR10][R26.64], R23 ;  /* 0x000000171a003986 */ /* 0x0041e2000c10150a */
[----:B------:R-:W-:Y:S01]  /*28be0*/  VIADD R0, R7, 0xd2 ;  /* 0x000000d207007836 */ /* 0x000fe20000000000 */
[----:B------:R-:W-:Y:S02]  /*28bf0*/  ULDC UR4, c[0x0][0x22c] ;  /* 0x00008b0000047ab9 */ /* 0x000fe40000000800 */
[----:B----4-:R-:W-:Y:S04]  /*28c00*/  @P4 STG.E.U16 desc[UR10][R24.64], R6 ;  /* 0x0000000618004986 */ /* 0x010fe8000c10150a */
[----:B0-----:R-:W2:Y:S04]  /*28c10*/  LDL.LU.64 R26, [R1+0x870] ;  /* 0x00087000011a7983 */ /* 0x001ea80000300a00 */
[----:B---3--:R0:W-:Y:S02]  /*28c20*/  @P5 STG.E.U16 desc[UR10][R30.64], R16 ;  /* 0x000000101e005986 */ /* 0x0081e4000c10150a */
        /* <DEDUP_REMOVED lines=20> */
[----:B------:R-:W-:Y:S04]  /*28d70*/  @P2 STG.E.U16 desc[UR10][R62.64], R17 ;  /* 0x000000113e002986 */ /* 0x000fe8000c10150a */
        /* <DEDUP_REMOVED lines=1092> */
[----:B------:R-:W-:-:S04]  /*2d1c0*/  ULDC UR4, c[0x0][0x22c] ;  /* 0x00008b0000047ab9 */ /* 0x000fc80000000800 */
[----:B------:R-:W-:Y:S01]  /*2d1d0*/  ISETP.LT.AND P6, PT, R0, UR4, !P0 ;  /* 0x0000000400007c0c */ /* 0x000fe2000c7c1270 */
[----:B------:R0:W-:Y:S01]  /*2d1e0*/  @P3 STG.E.U16 desc[UR10][R20.64], R201 ;  /* 0x000000c914003986 */ /* 0x0001e2000c10150a */
[----:B------:R-:W-:Y:S01]  /*2d1f0*/  VIADD R0, R7, 0x19e ;  /* 0x0000019e07007836 */ /* 0x000fe20000000000 */
[----:B------:R-:W-:Y:S01]  /*2d200*/  ULDC UR4, c[0x0][0x22c] ;  /* 0x00008b0000047ab9 */ /* 0x000fe20000000800 */
[----:B0-----:R-:W-:Y:S01]  /*2d210*/  PRMT R201, R201, 0x7632, R201 ;  /* 0x00007632c9c97816 */ /* 0x001fe200000000c9 */
[----:B------:R-:W4:Y:S04]  /*2d220*/  LDL.LU.64 R20, [R1+0x1f8] ;  /* 0x0001f80001147983 */ /* 0x000f280000300a00 */
[----:B------:R-:W-:Y:S01]  /*2d230*/  @P4 STG.E.U16 desc[UR10][R62.64], R201 ;  /* 0x000000c93e004986 */ /* 0x000fe2000c10150a */
[----:B---3--:R-:W-:-:S03]  /*2d240*/  PRMT R6, R202, 0x7632, R6 ;  /* 0x00007632ca067816 */ /* 0x008fc60000000006 */
[----:B------:R-:W-:Y:S04]  /*2d250*/  @P5 STG.E.U16 desc[UR10][R60.64], R202 ;  /* 0x000000ca3c005986 */ /* 0x000fe8000c10150a */
        /* <DEDUP_REMOVED lines=19> */
[----:B0-----:R-:W2:Y:S01]  /*2d390*/  LDL.LU.64 R26, [R1+0x1d8] ;  /* 0x0001d800011a7983 */ /* 0x001ea20000300a00 */
        /* <DEDUP_REMOVED lines=8> */
[----:B------:R-:W4:Y:S02]  /*2d420*/  LDL.LU.64 R24, [R1+0x1d0] ;  /* 0x0001d00001187983 */ /* 0x000f240000300a00 */
        /* <DEDUP_REMOVED lines=10> */
[----:B------:R-:W-:Y:S02]  /*2d4d0*/  ULDC UR4, c[0x0][0x22c] ;  /* 0x00008b0000047ab9 */ /* 0x000fe40000000800 */
[----:B------:R-:W-:Y:S04]  /*2d4e0*/  @P6 STG.E.U16 desc[UR10][R62.64], R8 ;  /* 0x000000083e006986 */ /* 0x000fe8000c10150a */
[----:B0-----:R-:W4:Y:S01]  /*2d4f0*/  LDL.LU.64 R20, [R1+0x1b8] ;  /* 0x0001b80001147983 */ /* 0x001f220000300a00 */
        /* <DEDUP_REMOVED lines=240> */
[----:B----4-:R1:W-:Y:S04]  /*2e400*/  @P2 STG.E.U16 desc[UR10][R24.64], R8 ;  /* 0x0000000818002986 */ /* 0x0103e8000c10150a */
[----:B0-----:R-:W2:Y:S04]  /*2e410*/  LDL.LU.64 R26, [R1+0x58] ;  /* 0x00005800011a7983 */ /* 0x001ea80000300a00 */
[----:B-1----:R-:W4:Y:S01]  /*2e420*/  LDL.LU.64 R24, [R1+0x50] ;  /* 0x0000500001187983 */ /* 0x002f220000300a00 */
        /* <DEDUP_REMOVED lines=10> */
[----:B------:R-:W-:Y:S01]  /*2e4d0*/  VIADD R0, R7, 0x1d4 ;  /* 0x000001d407007836 */ /* 0x000fe20000000000 */
[----:B------:R-:W-:-:S04]  /*2e4e0*/  ULDC UR4, c[0x0][0x22c] ;  /* 0x00008b0000047ab9 */ /* 0x000fc80000000800 */
[----:B------:R-:W-:Y:S01]  /*2e4f0*/  ISETP.LT.AND P1, PT, R0, UR4, !P0 ;  /* 0x0000000400007c0c */ /* 0x000fe2000c721270 */
[----:B------:R-:W-:Y:S01]  /*2e500*/  VIADD R0, R7, 0x1d5 ;  /* 0x000001d507007836 */ /* 0x000fe20000000000 */
[----:B------:R-:W-:-:S04]  /*2e510*/  ULDC UR4, c[0x0][0x22c] ;  /* 0x00008b0000047ab9 */ /* 0x000fc80000000800 */
[----:B------:R-:W-:Y:S01]  /*2e520*/  ISETP.LT.AND P2, PT, R0, UR4, !P0 ;  /* 0x0000000400007c0c */ /* 0x000fe2000c741270 */
[----:B------:R-:W-:Y:S01]  /*2e530*/  @P5 STG.E.U16 desc[UR10][R20.64], R229 ;  /* 0x000000e514005986 */ /* 0x000fe2000c10150a */
[----:B------:R-:W-:Y:S01]  /*2e540*/  VIADD R0, R7, 0x1d6 ;  /* 0x000001d607007836 */ /* 0x000fe20000000000 */
[----:B------:R-:W-:Y:S02]  /*2e550*/  ULDC UR4, c[0x0][0x22c] ;  /* 0x00008b0000047ab9 */ /* 0x000fe40000000800 */
[----:B------:R0:W-:Y:S04]  /*2e560*/  @P6 STG.E.U16 desc[UR10][R62.64], R8 ;  /* 0x000000083e006986 */ /* 0x0001e8000c10150a */
[----:B0-----:R-:W4:Y:S01]  /*2e570*/  LDL.LU.64 R62, [R1+0x38] ;  /* 0x00003800013e7983 */ /* 0x001f220000300a00 */
[----:B---3--:R-:W-:-:S03]  /*2e580*/  PRMT R6, R230, 0x7632, R6 ;  /* 0x00007632e6067816 */ /* 0x008fc60000000006 */
[----:B------:R0:W-:Y:S04]  /*2e590*/  @P1 STG.E.U16 desc[UR10][R60.64], R230 ;  /* 0x000000e63c001986 */ /* 0x0001e8000c10150a */
[----:B------:R1:W-:Y:S04]  /*2e5a0*/  @P2 STG.E.U16 desc[UR10][R232.64], R6 ;  /* 0x00000006e8002986 */ /* 0x0003e8000c10150a */
[----:B0-----:R-:W3:Y:S04]  /*2e5b0*/  LDL.LU.64 R60, [R1+0x30] ;  /* 0x00003000013c7983 */ /* 0x001ee80000300a00 */
[----:B-1----:R-:W3:Y:S01]  /*2e5c0*/  LDL.LU.64 R232, [R1+0xbb8] ;  /* 0x000bb80001e87983 */ /* 0x002ee20000300a00 */
        /* <DEDUP_REMOVED lines=9> */
[----:B------:R-:W-:Y:S02]  /*2e660*/  ISETP.LT.AND P6, PT, R0, UR4, !P0 ;  /* 0x0000000400007c0c */ /* 0x000fe4000c7c1270 */
[----:B------:R-:W-:Y:S01]  /*2e670*/  PRMT R8, R231, 0x7632, R8 ;  /* 0x00007632e7087816 */ /* 0x000fe20000000008 */
[----:B--2---:R-:W-:Y:S01]  /*2e680*/  @P3 STG.E.U16 desc[UR10][R26.64], R231 ;  /* 0x000000e71a003986 */ /* 0x004fe2000c10150a */
[----:B------:R-:W-:Y:S01]  /*2e690*/  VIADD R0, R7, 0x1da ;  /* 0x000001da07007836 */ /* 0x000fe20000000000 */
[----:B------:R-:W-:Y:S02]  /*2e6a0*/  ULDC UR4, c[0x0][0x22c] ;  /* 0x00008b0000047ab9 */ /* 0x000fe40000000800 */
[----:B----4-:R-:W-:Y:S01]  /*2e6b0*/  @P4 STG.E.U16 desc[UR10][R24.64], R8 ;  /* 0x0000000818004986 */ /* 0x010fe2000c10150a */
[----:B---3--:R-:W-:-:S03]  /*2e6c0*/  PRMT R6, R232, 0x7632, R6 ;  /* 0x00007632e8067816 */ /* 0x008fc60000000006 */
[----:B------:R-:W-:Y:S04]  /*2e6d0*/  @P5 STG.E.U16 desc[UR10][R30.64], R232 ;  /* 0x000000e81e005986 */ /* 0x000fe8000c10150a */
[----:B------:R0:W-:Y:S04]  /*2e6e0*/  @P6 STG.E.U16 desc[UR10][R234.64], R6 ;  /* 0x00000006ea006986 */ /* 0x0001e8000c10150a */
        /* <DEDUP_REMOVED lines=12> */
[----:B------:R-:W-:Y:S01]  /*2e7b0*/  @P1 STG.E.U16 desc[UR10][R62.64], R233 ;  /* 0x000000e93e001986 */ /* 0x000fe2000c10150a */
[----:B------:R-:W-:Y:S01]  /*2e7c0*/  VIADD R0, R7, 0x1de ;  /* 0x000001de07007836 */ /* 0x000fe20000000000 */
[----:B------:R-:W-:Y:S02]  /*2e7d0*/  ULDC UR4, c[0x0][0x22c] ;  /* 0x00008b0000047ab9 */ /* 0x000fe40000000800 */
[----:B------:R-:W-:Y:S01]  /*2e7e0*/  @P2 STG.E.U16 desc[UR10][R60.64], R8 ;  /* 0x000000083c002986 */ /* 0x000fe2000c10150a */
[----:B--2---:R-:W-:-:S03]  /*2e7f0*/  PRMT R6, R234, 0x7632, R6 ;  /* 0x00007632ea067816 */ /* 0x004fc60000000006 */
[----:B------:R0:W-:Y:S04]  /*2e800*/  @P3 STG.E.U16 desc[UR10][R244.64], R234 ;  /* 0x000000eaf4003986 */ /* 0x0001e8000c10150a */
[----:B------:R1:W-:Y:S04]  /*2e810*/  @P4 STG.E.U16 desc[UR10][R236.64], R6 ;  /* 0x00000006ec004986 */ /* 0x0003e8000c10150a */
[----:B0-----:R-:W2:Y:S04]  /*2e820*/  LDL.LU.64 R244, [R1+0xba8] ;  /* 0x000ba80001f47983 */ /* 0x001ea80000300a00 */
        /* <DEDUP_REMOVED lines=12> */
[----:B------:R0:W-:Y:S01]  /*2e8f0*/  @P5 STG.E.U16 desc[UR10][R246.64], R235 ;  /* 0x000000ebf6005986 */ /* 0x0001e2000c10150a */
[C---:B------:R-:W-:Y:S01]  /*2e900*/  VIADD R0, R7.reuse, 0x1e2 ;  /* 0x000001e207007836 */ /* 0x040fe20000000000 */
[----:B------:R-:W-:Y:S02]  /*2e910*/  ULDC UR4, c[0x0][0x22c] ;  /* 0x00008b0000047ab9 */ /* 0x000fe40000000800 */
[----:B------:R1:W-:Y:S04]  /*2e920*/  @P6 STG.E.U16 desc[UR10][R240.64], R8 ;  /* 0x00000008f0006986 */ /* 0x0003e8000c10150a */
[----:B0-----:R-:W4:Y:S04]  /*2e930*/  LDL.LU.64 R246, [R1+0xb98] ;  /* 0x000b980001f67983 */ /* 0x001f280000300a00 */
[----:B-1----:R-:W2:Y:S01]  /*2e940*/  LDL.LU.64 R240, [R1+0xb90] ;  /* 0x000b900001f07983 */ /* 0x002ea20000300a00 */
[----:B------:R-:W-:Y:S01]  /*2e950*/  ISETP.LT.AND P3, PT, R0, UR4, !P0 ;  /* 0x0000000400007c0c */ /* 0x000fe2000c761270 */
[C---:B------:R-:W-:Y:S01]  /*2e960*/  VIADD R0, R7.reuse, 0x1e3 ;  /* 0x000001e307007836 */ /* 0x040fe20000000000 */
[----:B------:R-:W-:Y:S01]  /*2e970*/  ULDC UR4, c[0x0][0x22c] ;  /* 0x00008b0000047ab9 */ /* 0x000fe20000000800 */
[----:B---3--:R-:W-:Y:S01]  /*2e980*/  PRMT R6, R236, 0x7632, R6 ;  /* 0x00007632ec067816 */ /* 0x008fe20000000006 */
[----:B------:R0:W-:Y:S04]  /*2e990*/  @P1 STG.E.U16 desc[UR10][R242.64], R236 ;  /* 0x000000ecf2001986 */ /* 0x0001e8000c10150a */
[----:B------:R1:W-:Y:S04]  /*2e9a0*/  @P2 STG.E.U16 desc[UR10][R238.64], R6 ;  /* 0x00000006ee002986 */ /* 0x0003e8000c10150a */
        /* <DEDUP_REMOVED lines=18> */
[----:B------:R-:W-:Y:S01]  /*2ead0*/  @P3 STG.E.U16 desc[UR10][R250.64], R237 ;  /* 0x000000edfa003986 */ /* 0x000fe2000c10150a */
[----:B------:R-:W-:Y:S02]  /*2eae0*/  PRMT R28, R237, 0x7632, R28 ;  /* 0x00007632ed1c7816 */ /* 0x000fe4000000001c */
[----:B------:R-:W-:Y:S01]  /*2eaf0*/  ISETP.LT.AND P3, PT, R0, UR4, !P0 ;  /* 0x0000000400007c0c */ /* 0x000fe2000c761270 */
[C---:B------:R-:W-:Y:S01]  /*2eb00*/  VIADD R0, R7.reuse, 0x1e9 ;  /* 0x000001e907007836 */ /* 0x040fe20000000000 */
[----:B------:R-:W-:Y:S01]  /*2eb10*/  ULDC UR4, c[0x0][0x22c] ;  /* 0x00008b0000047ab9 */ /* 0x000fe20000000800 */
[----:B------:R-:W-:Y:S03]  /*2eb20*/  @P4 STG.E.U16 desc[UR10][R56.64], R28 ;  /* 0x0000001c38004986 */ /* 0x000fe6000c10150a */
[----:B------:R-:W-:Y:S01]  /*2eb30*/  ISETP.LT.AND P4, PT, R0, UR4, !P0 ;  /* 0x0000000400007c0c */ /* 0x000fe2000c781270 */
[----:B------:R-:W-:Y:S01]  /*2eb40*/  VIADD R0, R7, 0x1ea ;  /* 0x000001ea07007836 */ /* 0x000fe20000000000 */
[----:B------:R-:W-:Y:S01]  /*2eb50*/  ULDC UR4, c[0x0][0x22c] ;  /* 0x00008b0000047ab9 */ /* 0x000fe20000000800 */
[----:B--2---:R-:W-:-:S02]  /*2eb60*/  PRMT R36, R240, 0x7632, R36 ;  /* 0x00007632f0247816 */ /* 0x004fc40000000024 */
[----:B------:R-:W-:Y:S02]  /*2eb70*/  PRMT R38, R241, 0x7632, R38 ;  /* 0x00007632f1267816 */ /* 0x000fe40000000026 */
[----:B------:R-:W-:Y:S02]  /*2eb80*/  PRMT R44, R244, 0x7632, R44 ;  /* 0x00007632f42c7816 */ /* 0x000fe4000000002c */
[----:B------:R-:W-:Y:S02]  /*2eb90*/  PRMT R46, R245, 0x7632, R46 ;  /* 0x00007632f52e7816 */ /* 0x000fe4000000002e */
[----:B----4-:R-:W-:Y:S02]  /*2eba0*/  PRMT R48, R246, 0x7632, R48 ;  /* 0x00007632f6307816 */ /* 0x010fe40000000030 */
[----:B------:R-:W-:Y:S01]  /*2ebb0*/  PRMT R50, R247, 0x7632, R50 ;  /* 0x00007632f7327816 */ /* 0x000fe20000000032 */
[----:B---3--:R-:W-:Y:S01]  /*2ebc0*/  @P5 STG.E.U16 desc[UR10][R58.64], R238 ;  /* 0x000000ee3a005986 */ /* 0x008fe2000c10150a */
[----:B------:R-:W-:-:S02]  /*2ebd0*/  PRMT R32, R238, 0x7632, R32 ;  /* 0x00007632ee207816 */ /* 0x000fc40000000020 */
[----:B------:R-:W-:Y:S01]  /*2ebe0*/  ISETP.LT.AND P5, PT, R0, UR4, !P0 ;  /* 0x0000000400007c0c */ /* 0x000fe2000c7a1270 */
[C---:B------:R-:W-:Y:S01]  /*2ebf0*/  VIADD R0, R7.reuse, 0x1eb ;  /* 0x000001eb07007836 */ /* 0x040fe20000000000 */
[----:B------:R-:W-:Y:S01]  /*2ec00*/  ULDC UR4, c[0x0][0x22c] ;  /* 0x00008b0000047ab9 */ /* 0x000fe20000000800 */
[----:B------:R-:W-:Y:S03]  /*2ec10*/  @P6 STG.E.U16 desc[UR10][R64.64], R32 ;  /* 0x0000002040006986 */ /* 0x000fe6000c10150a */
[----:B------:R-:W-:Y:S01]  /*2ec20*/  ISETP.LT.AND P6, PT, R0, UR4, !P0 ;  /* 0x0000000400007c0c */ /* 0x000fe2000c7c1270 */
[----:B------:R-:W-:Y:S01]  /*2ec30*/  VIADD R0, R7, 0x1ec ;  /* 0x000001ec07007836 */ /* 0x000fe20000000000 */
[----:B------:R-:W-:Y:S01]  /*2ec40*/  ULDC UR4, c[0x0][0x22c] ;  /* 0x00008b0000047ab9 */ /* 0x000fe20000000800 */
[----:B------:R-:W-:Y:S01]  /*2ec50*/  @P1 STG.E.U16 desc[UR10][R66.64], R239 ;  /* 0x000000ef42001986 */ /* 0x000fe2000c10150a */
[----:B------:R-:W-:-:S02]  /*2ec60*/  PRMT R34, R239, 0x7632, R34 ;  /* 0x00007632ef227816 */ /* 0x000fc40000000022 */
[----:B------:R-:W-:Y:S01]  /*2ec70*/  ISETP.LT.AND P1, PT, R0, UR4, !P0 ;  /* 0x0000000400007c0c */ /* 0x000fe2000c721270 */
[C---:B------:R-:W-:Y:S01]  /*2ec80*/  VIADD R0, R7.reuse, 0x1ed ;  /* 0x000001ed07007836 */ /* 0x040fe20000000000 */
[----:B------:R-:W-:Y:S01]  /*2ec90*/  ULDC UR4, c[0x0][0x22c] ;  /* 0x00008b0000047ab9 */ /* 0x000fe20000000800 */
[----:B------:R-:W-:Y:S03]  /*2eca0*/  @P2 STG.E.U16 desc[UR10][R68.64], R34 ;  /* 0x0000002244002986 */ /* 0x000fe6000c10150a */
        /* <DEDUP_REMOVED lines=43> */
[----:B------:R-:W0:Y:S01]  /*2ef60*/  LDS.128 R8, [R252] ;  /* 0x00000000fc087984 */ /* 0x000e220000000c00 */
[----:B------:R-:W-:Y:S01]  /*2ef70*/  VIADD R0, R7, 0x1f8 ;  /* 0x000001f807007836 */ /* 0x000fe20000000000 */
[----:B------:R-:W-:-:S02]  /*2ef80*/  ULDC UR4, c[0x0][0x22c] ;  /* 0x00008b0000047ab9 */ /* 0x000fc40000000800 */
[----:B------:R1:W-:Y:S02]  /*2ef90*/  @P1 STG.E.U16 desc[UR10][R90.64], R245 ;  /* 0x000000f55a001986 */ /* 0x0003e4000c10150a */
[----:B------:R-:W-:Y:S01]  /*2efa0*/  ISETP.LT.AND P1, PT, R0, UR4, !P0 ;  /* 0x0000000400007c0c */ /* 0x000fe2000c721270 */
[C---:B------:R-:W-:Y:S01]  /*2efb0*/  VIADD R0, R7.reuse, 0x1f9 ;  /* 0x000001f907007836 */ /* 0x040fe20000000000 */
[----:B------:R-:W-:Y:S01]  /*2efc0*/  ULDC UR4, c[0x0][0x22c] ;  /* 0x00008b0000047ab9 */ /* 0x000fe20000000800 */
[----:B------:R1:W-:Y:S03]  /*2efd0*/  @P2 STG.E.U16 desc[UR10][R92.64], R46 ;  /* 0x0000002e5c002986 */ /* 0x0003e6000c10150a */
        /* <DEDUP_REMOVED lines=13> */
[----:B------:R-:W-:Y:S01]  /*2f0b0*/  VIADD R0, R7, 0x1fd ;  /* 0x000001fd07007836 */ /* 0x000fe20000000000 */
[----:B------:R-:W-:Y:S01]  /*2f0c0*/  ULDC UR4, c[0x0][0x22c] ;  /* 0x00008b0000047ab9 */ /* 0x000fe20000000800 */
[----:B------:R1:W-:Y:S03]  /*2f0d0*/  @P6 STG.E.U16 desc[UR10][R100.64], R50 ;  /* 0x0000003264006986 */ /* 0x0003e6000c10150a */
[----:B------:R-:W-:-:S02]  /*2f0e0*/  ISETP.LT.AND P6, PT, R0, UR4, !P0 ;  /* 0x0000000400007c0c */ /* 0x000fc4000c7c1270 */
[----:B0-----:R-:W-:Y:S02]  /*2f0f0*/  PRMT R52, R8, 0x7632, R52 ;  /* 0x0000763208347816 */ /* 0x001fe40000000034 */
[----:B------:R-:W-:Y:S01]  /*2f100*/  PRMT R54, R9, 0x7632, R54 ;  /* 0x0000763209367816 */ /* 0x000fe20000000036 */
[----:B------:R1:W-:Y:S01]  /*2f110*/  @P1 STG.E.U16 desc[UR10][R102.64], R8 ;  /* 0x0000000866001986 */ /* 0x0003e2000c10150a */
[----:B------:R-:W-:Y:S01]  /*2f120*/  PRMT R124, R10, 0x7632, R124 ;  /* 0x000076320a7c7816 */ /* 0x000fe2000000007c */
[C---:B------:R-:W-:Y:S01]  /*2f130*/  VIADD R0, R7.reuse, 0x1ff ;  /* 0x000001ff07007836 */ /* 0x040fe20000000000 */
[----:B------:R-:W-:Y:S01]  /*2f140*/  ULDC UR4, c[0x0][0x22c] ;  /* 0x00008b0000047ab9 */ /* 0x000fe20000000800 */
[----:B------:R1:W-:Y:S04]  /*2f150*/  @P2 STG.E.U16 desc[UR10][R104.64], R52 ;  /* 0x0000003468002986 */ /* 0x0003e8000c10150a */
[----:B------:R1:W-:Y:S04]  /*2f160*/  @P3 STG.E.U16 desc[UR10][R106.64], R9 ;  /* 0x000000096a003986 */ /* 0x0003e8000c10150a */
[----:B------:R1:W-:Y:S04]  /*2f170*/  @P4 STG.E.U16 desc[UR10][R108.64], R54 ;  /* 0x000000366c004986 */ /* 0x0003e8000c10150a */
[----:B------:R1:W-:Y:S04]  /*2f180*/  @P5 STG.E.U16 desc[UR10][R110.64], R10 ;  /* 0x0000000a6e005986 */ /* 0x0003e8000c10150a */
[----:B------:R1:W-:Y:S01]  /*2f190*/  @P6 STG.E.U16 desc[UR10][R248.64], R124 ;  /* 0x0000007cf8006986 */ /* 0x0003e2000c10150a */
[----:B------:R-:W-:Y:S01]  /*2f1a0*/  VIADD R7, R7, 0x1fe ;  /* 0x000001fe07077836 */ /* 0x000fe20000000000 */
[----:B------:R-:W-:-:S04]  /*2f1b0*/  ISETP.LT.AND P1, PT, R0, UR5, !P0 ;  /* 0x0000000500007c0c */ /* 0x000fc8000c721270 */
[----:B------:R-:W-:-:S13]  /*2f1c0*/  ISETP.LT.AND P0, PT, R7, UR4, !P0 ;  /* 0x0000000407007c0c */ /* 0x000fda000c701270 */
[----:B------:R1:W-:Y:S01]  /*2f1d0*/  @P0 STG.E.U16 desc[UR10][R4.64], R11 ;  /* 0x0000000b04000986 */ /* 0x0003e2000c10150a */
[----:B------:R-:W-:Y:S05]  /*2f1e0*/  @!P1 EXIT ;  /* 0x000000000000994d */ /* 0x000fea0003800000 */
[----:B-1----:R-:W-:-:S05]  /*2f1f0*/  PRMT R11, R11, 0x7632, R11 ;  /* 0x000076320b0b7816 */ /* 0x002fca000000000b */
[----:B------:R-:W-:Y:S01]  /*2f200*/  STG.E.U16 desc[UR10][R2.64], R11 ;  /* 0x0000000b02007986 */ /* 0x000fe2000c10150a */
[----:B------:R-:W-:Y:S05]  /*2f210*/  EXIT ;  /* 0x000000000000794d */ /* 0x000fea0003800000 */
.L_x_2:
[----:B------:R-:W-:-:S00]  /*2f220*/  BRA `(.L_x_2) ;  /* 0xfffffffc00fc7947 */ /* 0x000fc0000383ffff */
[----:B------:R-:W-:-:S00]  /*2f230*/  NOP ;  /* 0x0000000000007918 */ /* 0x000fc00000000000 */
        /* <DEDUP_REMOVED lines=12> */
.L_x_3:


//--------------------- .nv.shared.matmul_kernel  --------------------------
	.section	.nv.shared.matmul_kernel,"aw",@nobits
	.sectionflags	@""
	.align	16
	.zero		1024


//--------------------- .nv.shared.reserved.0     --------------------------
	.section	.nv.shared.reserved.0,"aw",@nobits
	.weak		__nv_reservedSMEM_offset_0_alias
	.size		__nv_reservedSMEM_offset_0_alias, 0, 0
	.other		__nv_reservedSMEM_offset_0_alias,@"STO_CUDA_RESERVED_SHARED STV_DEFAULT"
__nv_reservedSMEM_offset_0_alias:
	.zero		0


//--------------------- .nv.constant0.matmul_kernel --------------------------
	.section	.nv.constant0.matmul_kernel,"a",@progbits
	.sectionflags	@""
	.align	4
.nv.constant0.matmul_kernel:
	.zero		608


//--------------------- SYMBOLS --------------------------

	.type		.nv.reservedSmem.offset0,@object
	.size		.nv.reservedSmem.offset0,0x4
